def matmul_kernel(
    a_ptr,
    b_ptr,
    c_ptr,
    M,
    N,
    K,
    stride_am,
    stride_ak,
    stride_bk,
    stride_bn,
    stride_cm,
    stride_cn,
    BLOCK_M: tl.constexpr,
    BLOCK_N: tl.constexpr,
    BLOCK_K: tl.constexpr,
    GROUP_M: tl.constexpr,
):
    pid = tl.program_id(axis=0)
    num_pid_m = tl.cdiv(M, BLOCK_M)
    num_pid_n = tl.cdiv(N, BLOCK_N)
    num_pid_in_group = GROUP_M * num_pid_n
    group_id = pid // num_pid_in_group
    first_pid_m = group_id * GROUP_M
    group_size_m = min(num_pid_m - first_pid_m, GROUP_M)
    pid_m = first_pid_m + ((pid % num_pid_in_group) % group_size_m)
    pid_n = (pid % num_pid_in_group) // group_size_m

    offs_am = (pid_m * BLOCK_M + tl.arange(0, BLOCK_M)) % M
    offs_bn = (pid_n * BLOCK_N + tl.arange(0, BLOCK_N)) % N
    offs_k = tl.arange(0, BLOCK_K)
    a_ptrs = a_ptr + offs_am[:, None] * stride_am + offs_k[None, :] * stride_ak
    b_ptrs = b_ptr + offs_k[:, None] * stride_bk + offs_bn[None, :] * stride_bn

    acc = tl.zeros((BLOCK_M, BLOCK_N), dtype=tl.float32)
    for kk in range(0, tl.cdiv(K, BLOCK_K)):
        a = tl.load(a_ptrs, mask=offs_k[None, :] < K - kk * BLOCK_K, other=0.0)
        b = tl.load(b_ptrs, mask=offs_k[:, None] < K - kk * BLOCK_K, other=0.0)
        acc = tl.dot(a, b, acc)
        a_ptrs += BLOCK_K * stride_ak
        b_ptrs += BLOCK_K * stride_bk

    c = acc.to(c_ptr.dtype.element_ty)
    offs_cm = pid_m * BLOCK_M + tl.arange(0, BLOCK_M)
    offs_cn = pid_n * BLOCK_N + tl.arange(0, BLOCK_N)
    c_ptrs = c_ptr + offs_cm[:, None] * stride_cm + offs_cn[None, :] * stride_cn
    mask = (offs_cm[:, None] < M) & (offs_cn[None, :] < N)
    tl.store(c_ptrs, c, mask=mask)

# config = {"BLOCK_K": 128, "BLOCK_M": 512, "BLOCK_N": 64, "GROUP_M": 8, "arch": "sm_100", "dtype": "fp32", "num_ctas": 1, "num_stages": 3, "num_warps": 2}
# arch = sm_100


// ===== COMPILED SASS (sm_100a) =====

	.target	sm_100a

	.elftype	@"ET_EXEC"


//--------------------- .note.nv.tkinfo           --------------------------
	.section	.note.nv.tkinfo,"",@"SHT_NOTE"
	.sectionflags	@"SHF_NOTE_NV_TKINFO"
	.tkinfo
        /*0018*/ 	.word	0x00000081
        /*0030*/ 	.string	""
        /*0030*/ 	.string	"ptxas-blackwell"
        /*0030*/ 	.string	"Cuda compilation tools, release 12.9, V12.9.86"
        /*0030*/ 	.string	"Build cuda_12.9.r12.9/compiler.36037853_0"
        /*0030*/ 	.string	"-v  -suppress-debug-info  -lineinfo  -arch sm_100a "



//--------------------- .note.nv.cuver            --------------------------
	.section	.note.nv.cuver,"",@"SHT_NOTE"
	.sectionflags	@"SHF_NOTE_NV_CUVER"
        /*0018*/ 	.short	0x0001
        /*001a*/ 	.short	0x0064
        /*001c*/ 	.short	0x0001
        /*001e*/ 	.short	0x0000
        /*0020*/ 	.short	0x0001
        /*0022*/ 	.short	0x0000


//--------------------- .nv.info                  --------------------------
	.section	.nv.info,"",@"SHT_CUDA_INFO"
	.align	4


	//----- nvinfo : EIATTR_REGCOUNT
	.align		4
        /*0000*/ 	.byte	0x04, 0x2f
        /*0002*/ 	.short	(.L_1 - .L_0)
	.align		4
.L_0:
        /*0004*/ 	.word	index@(matmul_kernel)
        /*0008*/ 	.word	0x000000ff


	//----- nvinfo : EIATTR_FRAME_SIZE
	.align		4
.L_1:
        /*000c*/ 	.byte	0x04, 0x11
        /*000e*/ 	.short	(.L_3 - .L_2)
	.align		4
.L_2:
        /*0010*/ 	.word	index@(matmul_kernel)
        /*0014*/ 	.word	0x000050d8


	//----- nvinfo : EIATTR_MIN_STACK_SIZE
	.align		4
.L_3:
        /*0018*/ 	.byte	0x04, 0x12
        /*001a*/ 	.short	(.L_5 - .L_4)
	.align		4
.L_4:
        /*001c*/ 	.word	index@(matmul_kernel)
        /*0020*/ 	.word	0x000050d8
.L_5:


//--------------------- .nv.info.matmul_kernel    --------------------------
	.section	.nv.info.matmul_kernel,"",@"SHT_CUDA_INFO"
	.sectionflags	@""
	.align	4


	//----- nvinfo : EIATTR_CUDA_API_VERSION
	.align		4
        /*0000*/ 	.byte	0x04, 0x37
        /*0002*/ 	.short	(.L_7 - .L_6)
.L_6:
        /*0004*/ 	.word	0x00000081


	//----- nvinfo : EIATTR_KPARAM_INFO
	.align		4
.L_7:
        /*0008*/ 	.byte	0x04, 0x17
        /*000a*/ 	.short	(.L_9 - .L_8)
.L_8:
        /*000c*/ 	.word	0x00000000
        /*0010*/ 	.short	0x000d
        /*0012*/ 	.short	0x0048
        /*0014*/ 	.byte	0x00, 0xf4, 0x21, 0x00


	//----- nvinfo : EIATTR_KPARAM_INFO
	.align		4
.L_9:
        /*0018*/ 	.byte	0x04, 0x17
        /*001a*/ 	.short	(.L_11 - .L_10)
.L_10:
        /*001c*/ 	.word	0x00000000
        /*0020*/ 	.short	0x000c
        /*0022*/ 	.short	0x0040
        /*0024*/ 	.byte	0x00, 0xf4, 0x21, 0x00


	//----- nvinfo : EIATTR_KPARAM_INFO
	.align		4
.L_11:
        /*0028*/ 	.byte	0x04, 0x17
        /*002a*/ 	.short	(.L_13 - .L_12)
.L_12:
        /*002c*/ 	.word	0x00000000
        /*0030*/ 	.short	0x000b
        /*0032*/ 	.short	0x0038
        /*0034*/ 	.byte	0x00, 0xf0, 0x11, 0x00


	//----- nvinfo : EIATTR_KPARAM_INFO
	.align		4
.L_13:
        /*0038*/ 	.byte	0x04, 0x17
        /*003a*/ 	.short	(.L_15 - .L_14)
.L_14:
        /*003c*/ 	.word	0x00000000
        /*0040*/ 	.short	0x000a
        /*0042*/ 	.short	0x0034
        /*0044*/ 	.byte	0x00, 0xf0, 0x11, 0x00


	//----- nvinfo : EIATTR_KPARAM_INFO
	.align		4
.L_15:
        /*0048*/ 	.byte	0x04, 0x17
        /*004a*/ 	.short	(.L_17 - .L_16)
.L_16:
        /*004c*/ 	.word	0x00000000
        /*0050*/ 	.short	0x0009
        /*0052*/ 	.short	0x0030
        /*0054*/ 	.byte	0x00, 0xf0, 0x11, 0x00


	//----- nvinfo : EIATTR_KPARAM_INFO
	.align		4
.L_17:
        /*0058*/ 	.byte	0x04, 0x17
        /*005a*/ 	.short	(.L_19 - .L_18)
.L_18:
        /*005c*/ 	.word	0x00000000
        /*0060*/ 	.short	0x0008
        /*0062*/ 	.short	0x002c
        /*0064*/ 	.byte	0x00, 0xf0, 0x11, 0x00


	//----- nvinfo : EIATTR_KPARAM_INFO
	.align		4
.L_19:
        /*0068*/ 	.byte	0x04, 0x17
        /*006a*/ 	.short	(.L_21 - .L_20)
.L_20:
        /*006c*/ 	.word	0x00000000
        /*0070*/ 	.short	0x0007
        /*0072*/ 	.short	0x0028
        /*0074*/ 	.byte	0x00, 0xf0, 0x11, 0x00


	//----- nvinfo : EIATTR_KPARAM_INFO
	.align		4
.L_21:
        /*0078*/ 	.byte	0x04, 0x17
        /*007a*/ 	.short	(.L_23 - .L_22)
.L_22:
        /*007c*/ 	.word	0x00000000
        /*0080*/ 	.short	0x0006
        /*0082*/ 	.short	0x0024
        /*0084*/ 	.byte	0x00, 0xf0, 0x11, 0x00


	//----- nvinfo : EIATTR_KPARAM_INFO
	.align		4
.L_23:
        /*0088*/ 	.byte	0x04, 0x17
        /*008a*/ 	.short	(.L_25 - .L_24)
.L_24:
        /*008c*/ 	.word	0x00000000
        /*0090*/ 	.short	0x0005
        /*0092*/ 	.short	0x0020
        /*0094*/ 	.byte	0x00, 0xf0, 0x11, 0x00


	//----- nvinfo : EIATTR_KPARAM_INFO
	.align		4
.L_25:
        /*0098*/ 	.byte	0x04, 0x17
        /*009a*/ 	.short	(.L_27 - .L_26)
.L_26:
        /*009c*/ 	.word	0x00000000
        /*00a0*/ 	.short	0x0004
        /*00a2*/ 	.short	0x001c
        /*00a4*/ 	.byte	0x00, 0xf0, 0x11, 0x00


	//----- nvinfo : EIATTR_KPARAM_INFO
	.align		4
.L_27:
        /*00a8*/ 	.byte	0x04, 0x17
        /*00aa*/ 	.short	(.L_29 - .L_28)
.L_28:
        /*00ac*/ 	.word	0x00000000
        /*00b0*/ 	.short	0x0003
        /*00b2*/ 	.short	0x0018
        /*00b4*/ 	.byte	0x00, 0xf0, 0x11, 0x00


	//----- nvinfo : EIATTR_KPARAM_INFO
	.align		4
.L_29:
        /*00b8*/ 	.byte	0x04, 0x17
        /*00ba*/ 	.short	(.L_31 - .L_30)
.L_30:
        /*00bc*/ 	.word	0x00000000
        /*00c0*/ 	.short	0x0002
        /*00c2*/ 	.short	0x0010
        /*00c4*/ 	.byte	0x00, 0xf4, 0x21, 0x00


	//----- nvinfo : EIATTR_KPARAM_INFO
	.align		4
.L_31:
        /*00c8*/ 	.byte	0x04, 0x17
        /*00ca*/ 	.short	(.L_33 - .L_32)
.L_32:
        /*00cc*/ 	.word	0x00000000
        /*00d0*/ 	.short	0x0001
        /*00d2*/ 	.short	0x0008
        /*00d4*/ 	.byte	0x00, 0xf4, 0x21, 0x00


	//----- nvinfo : EIATTR_KPARAM_INFO
	.align		4
.L_33:
        /*00d8*/ 	.byte	0x04, 0x17
        /*00da*/ 	.short	(.L_35 - .L_34)
.L_34:
        /*00dc*/ 	.word	0x00000000
        /*00e0*/ 	.short	0x0000
        /*00e2*/ 	.short	0x0000
        /*00e4*/ 	.byte	0x00, 0xf4, 0x21, 0x00


	//----- nvinfo : EIATTR_SPARSE_MMA_MASK
	.align		4
.L_35:
        /*00e8*/ 	.byte	0x03, 0x50
        /*00ea*/ 	.short	0x0000


	//----- nvinfo : EIATTR_MAXREG_COUNT
	.align		4
        /*00ec*/ 	.byte	0x03, 0x1b
        /*00ee*/ 	.short	0x00ff


	//----- nvinfo : EIATTR_NUM_BARRIERS
	.align		4
        /*00f0*/ 	.byte	0x02, 0x4c
        /*00f2*/ 	.byte	0x01
	.zero		1


	//----- nvinfo : EIATTR_ANNOTATIONS
	.align		4
        /*00f4*/ 	.byte	0x04, 0x55
        /*00f6*/ 	.short	(.L_37 - .L_36)


	//   ....[0]....
.L_36:
        /*00f8*/ 	.word	0x00000001
        /*00fc*/ 	.byte	0x40, 0x0c, 0x00, 0x00, 0x01, 0x00, 0x00, 0x00, 0xa0, 0x0c, 0x00, 0x00, 0x01, 0x00, 0x00, 0x00
        /* <DEDUP_REMOVED lines=3048> */
        /*bf8c*/ 	.byte	0x30, 0x3e, 0x03, 0x00


	//----- nvinfo : EIATTR_VRC_CTA_INIT_COUNT
	.align		4
.L_37:
        /*bf90*/ 	.byte	0x02, 0x4a
	.zero		1
	.zero		1


	//----- nvinfo : EIATTR_EXIT_INSTR_OFFSETS
	.align		4
        /*bf94*/ 	.byte	0x04, 0x1c
        /*bf96*/ 	.short	(.L_39 - .L_38)


	//   ....[0]....
.L_38:
        /*bf98*/ 	.word	0x000af6e0


	//   ....[1]....
        /*bf9c*/ 	.word	0x000af700


	//----- nvinfo : EIATTR_REQNTID
	.align		4
.L_39:
        /*bfa0*/ 	.byte	0x04, 0x10
        /*bfa2*/ 	.short	(.L_41 - .L_40)
.L_40:
        /*bfa4*/ 	.word	0x00000040
        /*bfa8*/ 	.word	0x00000001
        /*bfac*/ 	.word	0x00000001


	//----- nvinfo : EIATTR_CBANK_PARAM_SIZE
	.align		4
.L_41:
        /*bfb0*/ 	.byte	0x03, 0x19
        /*bfb2*/ 	.short	0x0050


	//----- nvinfo : EIATTR_PARAM_CBANK
	.align		4
        /*bfb4*/ 	.byte	0x04, 0x0a
        /*bfb6*/ 	.short	(.L_43 - .L_42)
	.align		4
.L_42:
        /*bfb8*/ 	.word	index@(.nv.constant0.matmul_kernel)
        /*bfbc*/ 	.short	0x0380
        /*bfbe*/ 	.short	0x0050


	//----- nvinfo : EIATTR_SW_WAR
	.align		4
.L_43:
        /*bfc0*/ 	.byte	0x04, 0x36
        /*bfc2*/ 	.short	(.L_45 - .L_44)
.L_44:
        /*bfc4*/ 	.word	0x00000008
.L_45:


//--------------------- .nv.compat                --------------------------
	.section	.nv.compat,"",@"SHT_CUDA_COMPAT_INFO"
	.align	4
        /*0000*/ 	.byte	0x02, 0x02, 0x01, 0x00, 0x02, 0x05, 0x05, 0x00, 0x02, 0x03, 0x00, 0x00, 0x02, 0x06, 0x01, 0x00


//--------------------- .nv.callgraph             --------------------------
	.section	.nv.callgraph,"",@"SHT_CUDA_CALLGRAPH"
	.align	4
	.sectionentsize	8
	.align		4
        /*0000*/ 	.word	0x00000000
	.align		4
        /*0004*/ 	.word	0xffffffff
	.align		4
        /*0008*/ 	.word	0x00000000
	.align		4
        /*000c*/ 	.word	0xfffffffe
	.align		4
        /*0010*/ 	.word	0x00000000
	.align		4
        /*0014*/ 	.word	0xfffffffd
	.align		4
        /*0018*/ 	.word	0x00000000
	.align		4
        /*001c*/ 	.word	0xfffffffc


//--------------------- .text.matmul_kernel       --------------------------
	.section	.text.matmul_kernel,"ax",@progbits
	.align	128
        .global         matmul_kernel
        .type           matmul_kernel,@function
        .size           matmul_kernel,(.L_x_3 - matmul_kernel)
        .other          matmul_kernel,@"STO_CUDA_ENTRY STV_DEFAULT"
matmul_kernel:
.text.matmul_kernel:
[----:B------:R-:W1:Y:S08]  /*0000*/  LDC R1, c[0x0][0x37c] ;  /* 0x0000df00ff017b82 */ /* 0x000e700000000800 */
[----:B------:R-:W2:Y:S01]  /*0010*/  LDC.64 R6, c[0x0][0x398] ;  /* 0x0000e600ff067b82 */ /* 0x000ea20000000a00 */
[----:B------:R-:W3:Y:S01]  /*0020*/  S2R R5, SR_CTAID.X ;  /* 0x0000000000057919 */ /* 0x000ee20000002500 */
[----:B------:R-:W-:Y:S01]  /*0030*/  UMOV UR5, 0x400 ;  /* 0x0000040000057882 */ /* 0x000fe20000000000 */
[----:B-1----:R-:W-:Y:S01]  /*0040*/  VIADD R1, R1, 0xffffaf28 ;  /* 0xffffaf2801017836 */ /* 0x002fe20000000000 */
[----:B------:R-:W1:Y:S01]  /*0050*/  LDCU UR7, c[0x0][0x3a0] ;  /* 0x00007400ff0777ac */ /* 0x000e620008000800 */
[----:B------:R-:W4:Y:S03]  /*0060*/  S2R R84, SR_TID.X ;  /* 0x0000000000547919 */ /* 0x000f260000002100 */
[----:B------:R-:W5:Y:S01]  /*0070*/  S2UR UR4, SR_CgaCtaId ;  /* 0x00000000000479c3 */ /* 0x000f620000008800 */
[----:B------:R-:W3:Y:S01]  /*0080*/  LDCU UR9, c[0x0][0x3a0] ;  /* 0x00007400ff0977ac */ /* 0x000ee20008000800 */
[----:B------:R-:W3:Y:S06]  /*0090*/  LDCU UR10, c[0x0][0x3a0] ;  /* 0x00007400ff0a77ac */ /* 0x000eec0008000800 */
[----:B------:R-:W4:Y:S01]  /*00a0*/  LDC R222, c[0x0][0x3a8] ;  /* 0x0000ea00ffde7b82 */ /* 0x000f220000000800 */
[----:B------:R-:W4:Y:S01]  /*00b0*/  LDCU UR68, c[0x0][0x3ac] ;  /* 0x00007580ff4477ac */ /* 0x000f220008000800 */
[----:B------:R-:W4:Y:S01]  /*00c0*/  LDCU UR19, c[0x0][0x3b0] ;  /* 0x00007600ff1377ac */ /* 0x000f220008000800 */
[----:B--2---:R-:W-:Y:S01]  /*00d0*/  VIADD R0, R7, 0x3f ;  /* 0x0000003f07007836 */ /* 0x004fe20000000000 */
[----:B-1----:R-:W-:-:S04]  /*00e0*/  UIADD3 UR7, UPT, UPT, UR7, 0x7f, URZ ;  /* 0x0000007f07077890 */ /* 0x002fc8000fffe0ff */
[----:B------:R-:W1:Y:S01]  /*00f0*/  LDC R135, c[0x0][0x3a0] ;  /* 0x0000e800ff877b82 */ /* 0x000e620000000800 */
[----:B------:R-:W2:Y:S01]  /*0100*/  LDCU UR18, c[0x0][0x3b0] ;  /* 0x00007600ff1277ac */ /* 0x000ea20008000800 */
[----:B------:R-:W-:Y:S01]  /*0110*/  SHF.R.S32.HI R3, RZ, 0x1f, R0 ;  /* 0x0000001fff037819 */ /* 0x000fe20000011400 */
[----:B------:R-:W-:-:S03]  /*0120*/  UISETP.GT.AND UP0, UPT, UR7, 0x7f, UPT ;  /* 0x0000007f0700788c */ /* 0x000fc6000bf04270 */
[----:B------:R-:W-:Y:S01]  /*0130*/  LEA.HI R3, R3, R0, RZ, 0x6 ;  /* 0x0000000003037211 */ /* 0x000fe200078f30ff */
[----:B-----5:R-:W-:Y:S01]  /*0140*/  ULEA UR5, UR4, UR5, 0x18 ;  /* 0x0000000504057291 */ /* 0x020fe2000f8ec0ff */
[----:B---3--:R-:W-:Y:S01]  /*0150*/  IABS R10, R5 ;  /* 0x00000005000a7213 */ /* 0x008fe20000000000 */
[----:B------:R-:W-:Y:S01]  /*0160*/  USEL UR8, URZ, 0x4, !UP0 ;  /* 0x00000004ff087887 */ /* 0x000fe2000c000000 */
[----:B------:R-:W-:Y:S01]  /*0170*/  SHF.R.S32.HI R3, RZ, 0x6, R3 ;  /* 0x00000006ff037819 */ /* 0x000fe20000011403 */
[----:B------:R-:W3:Y:S01]  /*0180*/  LDCU UR4, c[0x0][0x3b0] ;  /* 0x00007600ff0477ac */ /* 0x000ee20008000800 */
[----:B----4-:R-:W-:Y:S01]  /*0190*/  LOP3.LUT R167, R84, 0x3f, RZ, 0xc0, !PT ;  /* 0x0000003f54a77812 */ /* 0x010fe200078ec0ff */
[C---:B------:R-:W-:Y:S01]  /*01a0*/  IMAD R134, R222.reuse, 0x63, RZ ;  /* 0x00000063de867824 */ /* 0x040fe200078e02ff */
[----:B------:R-:W-:Y:S01]  /*01b0*/  SHF.L.U32 R4, R3, 0x3, RZ ;  /* 0x0000000303047819 */ /* 0x000fe200000006ff */
[----:B------:R-:W4:Y:S01]  /*01c0*/  LDCU UR69, c[0x0][0x3b0] ;  /* 0x00007600ff4577ac */ /* 0x000f220008000800 */
[----:B------:R-:W-:Y:S01]  /*01d0*/  LOP3.LUT R151, R167, 0x40, RZ, 0xfc, !PT ;  /* 0x00000040a7977812 */ /* 0x000fe200078efcff */
[----:B------:R-:W5:Y:S01]  /*01e0*/  LDC R220, c[0x0][0x3a0] ;  /* 0x0000e800ffdc7b82 */ /* 0x000f620000000800 */
[-C--:B------:R-:W-:Y:S01]  /*01f0*/  IABS R9, R4.reuse ;  /* 0x0000000400097213 */ /* 0x080fe20000000000 */
[----:B------:R-:W2:Y:S01]  /*0200*/  LDCU UR70, c[0x0][0x3b0] ;  /* 0x00007600ff4677ac */ /* 0x000ea20008000800 */
[----:B------:R-:W-:Y:S01]  /*0210*/  IABS R12, R4 ;  /* 0x00000004000c7213 */ /* 0x000fe20000000000 */
[C---:B------:R-:W-:Y:S01]  /*0220*/  IMAD R150, R222.reuse, 0x67, RZ ;  /* 0x00000067de967824 */ /* 0x040fe200078e02ff */
[----:B------:R-:W2:Y:S01]  /*0230*/  I2F.RP R0, R9 ;  /* 0x0000000900007306 */ /* 0x000ea20000209400 */
[----:B------:R-:W3:Y:S01]  /*0240*/  LDCU UR60, c[0x0][0x3b0] ;  /* 0x00007600ff3c77ac */ /* 0x000ee20008000800 */
[----:B-1----:R-:W-:Y:S01]  /*0250*/  VIADD R135, R135, 0xffffff88 ;  /* 0xffffff8887877836 */ /* 0x002fe20000000000 */
[----:B------:R-:W1:Y:S01]  /*0260*/  LDC R219, c[0x0][0x3a0] ;  /* 0x0000e800ffdb7b82 */ /* 0x000e620000000800 */
[C---:B------:R-:W-:Y:S01]  /*0270*/  IMAD R166, R222.reuse, 0x6b, RZ ;  /* 0x0000006bdea67824 */ /* 0x040fe200078e02ff */
[----:B------:R-:W1:Y:S01]  /*0280*/  LDCU UR52, c[0x0][0x3b0] ;  /* 0x00007600ff3477ac */ /* 0x000e620008000800 */
[----:B------:R-:W-:-:S02]  /*0290*/  IMAD R218, R222, 0x6f, RZ ;  /* 0x0000006fdeda7824 */ /* 0x000fc400078e02ff */
[----:B------:R-:W-:Y:S01]  /*02a0*/  IMAD R225, R222, 0x73, RZ ;  /* 0x00000073dee17824 */ /* 0x000fe200078e02ff */
[----:B------:R-:W1:Y:S01]  /*02b0*/  LDCU UR14, c[0x0][0x3b0] ;  /* 0x00007600ff0e77ac */ /* 0x000e620008000800 */
[----:B------:R-:W1:Y:S01]  /*02c0*/  LDCU UR59, c[0x0][0x3b0] ;  /* 0x00007600ff3b77ac */ /* 0x000e620008000800 */
[----:B--2---:R-:W2:Y:S01]  /*02d0*/  MUFU.RCP R0, R0 ;  /* 0x0000000000007308 */ /* 0x004ea20000001000 */
[----:B------:R-:W1:Y:S01]  /*02e0*/  LDCU UR44, c[0x0][0x3b0] ;  /* 0x00007600ff2c77ac */ /* 0x000e620008000800 */
[----:B-----5:R-:W-:Y:S01]  /*02f0*/  IADD3 R220, PT, PT, R220, -0x80, RZ ;  /* 0xffffff80dcdc7810 */ /* 0x020fe20007ffe0ff */
[----:B------:R-:W5:Y:S01]  /*0300*/  LDCU UR12, c[0x0][0x3b0] ;  /* 0x00007600ff0c77ac */ /* 0x000f620008000800 */
[----:B------:R-:W3:Y:S01]  /*0310*/  LDCU UR56, c[0x0][0x3b0] ;  /* 0x00007600ff3877ac */ /* 0x000ee20008000800 */
[----:B-1----:R-:W-:Y:S01]  /*0320*/  VIADD R219, R219, 0xffffff84 ;  /* 0xffffff84dbdb7836 */ /* 0x002fe20000000000 */
[----:B------:R-:W1:Y:S01]  /*0330*/  LDCU UR13, c[0x0][0x3b0] ;  /* 0x00007600ff0d77ac */ /* 0x000e620008000800 */
[----:B--2---:R-:W-:Y:S01]  /*0340*/  VIADD R2, R0, 0xffffffe ;  /* 0x0ffffffe00027836 */ /* 0x004fe20000000000 */
[----:B------:R-:W2:Y:S01]  /*0350*/  LDCU UR67, c[0x0][0x3b0] ;  /* 0x00007600ff4377ac */ /* 0x000ea20008000800 */
[----:B------:R-:W-:-:S02]  /*0360*/  IMAD.MOV R0, RZ, RZ, -R12 ;  /* 0x000000ffff007224 */ /* 0x000fc400078e0a0c */
[----:B------:R3:W1:Y:S01]  /*0370*/  F2I.FTZ.U32.TRUNC.NTZ R3, R2 ;  /* 0x0000000200037305 */ /* 0x000662000021f000 */
[----:B------:R-:W2:Y:S01]  /*0380*/  LDCU UR17, c[0x0][0x3b0] ;  /* 0x00007600ff1177ac */ /* 0x000ea20008000800 */
[----:B------:R-:W2:Y:S01]  /*0390*/  LDCU UR36, c[0x0][0x3b0] ;  /* 0x00007600ff2477ac */ /* 0x000ea20008000800 */
[----:B---3--:R-:W-:Y:S01]  /*03a0*/  IMAD.MOV.U32 R2, RZ, RZ, RZ ;  /* 0x000000ffff027224 */ /* 0x008fe200078e00ff */
[----:B------:R-:W3:Y:S01]  /*03b0*/  LDCU UR28, c[0x0][0x3b0] ;  /* 0x00007600ff1c77ac */ /* 0x000ee20008000800 */
[----:B------:R-:W2:Y:S01]  /*03c0*/  LDCU UR20, c[0x0][0x3b0] ;  /* 0x00007600ff1477ac */ /* 0x000ea20008000800 */
[----:B-1----:R-:W-:Y:S01]  /*03d0*/  IMAD.MOV R8, RZ, RZ, -R3 ;  /* 0x000000ffff087224 */ /* 0x002fe200078e0a03 */
[----:B------:R-:W1:Y:S03]  /*03e0*/  LDCU UR6, c[0x0][0x3b0] ;  /* 0x00007600ff0677ac */ /* 0x000e660008000800 */
[----:B------:R-:W-:Y:S01]  /*03f0*/  IMAD R11, R8, R9, RZ ;  /* 0x00000009080b7224 */ /* 0x000fe200078e02ff */
[----:B------:R-:W-:-:S02]  /*0400*/  MOV R8, R10 ;  /* 0x0000000a00087202 */ /* 0x000fc40000000f00 */
[----:B------:R-:W-:Y:S01]  /*0410*/  IABS R10, R7 ;  /* 0x00000007000a7213 */ /* 0x000fe20000000000 */
[----:B------:R-:W-:Y:S01]  /*0420*/  IMAD.HI.U32 R3, R3, R11, R2 ;  /* 0x0000000b03037227 */ /* 0x000fe200078e0002 */
[----:B------:R-:W1:Y:S01]  /*0430*/  LDCU UR51, c[0x0][0x3b0] ;  /* 0x00007600ff3377ac */ /* 0x000e620008000800 */
[----:B------:R-:W1:Y:S04]  /*0440*/  LDCU UR43, c[0x0][0x3b0] ;  /* 0x00007600ff2b77ac */ /* 0x000e680008000800 */
[----:B------:R-:W-:Y:S01]  /*0450*/  IMAD.HI.U32 R3, R3, R8, RZ ;  /* 0x0000000803037227 */ /* 0x000fe200078e00ff */
[----:B------:R-:W1:Y:S03]  /*0460*/  LDCU UR35, c[0x0][0x3b0] ;  /* 0x00007600ff2377ac */ /* 0x000e660008000800 */
[----:B------:R-:W-:Y:S01]  /*0470*/  IMAD R0, R3, R0, R8 ;  /* 0x0000000003007224 */ /* 0x000fe200078e0208 */
[----:B------:R-:W1:Y:S04]  /*0480*/  LDCU UR27, c[0x0][0x3b0] ;  /* 0x00007600ff1b77ac */ /* 0x000e680008000800 */
[----:B------:R-:W-:Y:S01]  /*0490*/  ISETP.GT.U32.AND P1, PT, R9, R0, PT ;  /* 0x000000000900720c */ /* 0x000fe20003f24070 */
[----:B------:R-:W1:Y:S01]  /*04a0*/  LDCU UR66, c[0x0][0x3b0] ;  /* 0x00007600ff4277ac */ /* 0x000e620008000800 */
[----:B------:R-:W1:Y:S01]  /*04b0*/  LDCU UR58, c[0x0][0x3b0] ;  /* 0x00007600ff3a77ac */ /* 0x000e620008000800 */
[----:B------:R-:W1:Y:S10]  /*04c0*/  LDCU UR50, c[0x0][0x3b0] ;  /* 0x00007600ff3277ac */ /* 0x000e740008000800 */
[-C--:B------:R-:W-:Y:S01]  /*04d0*/  @!P1 IADD3 R0, PT, PT, R0, -R9.reuse, RZ ;  /* 0x8000000900009210 */ /* 0x080fe20007ffe0ff */
[----:B------:R-:W-:Y:S01]  /*04e0*/  @!P1 VIADD R3, R3, 0x1 ;  /* 0x0000000103039836 */ /* 0x000fe20000000000 */
[----:B------:R-:W-:Y:S01]  /*04f0*/  ISETP.NE.AND P1, PT, R4, RZ, PT ;  /* 0x000000ff0400720c */ /* 0x000fe20003f25270 */
[----:B------:R-:W1:Y:S01]  /*0500*/  LDCU UR42, c[0x0][0x3b0] ;  /* 0x00007600ff2a77ac */ /* 0x000e620008000800 */
[----:B------:R-:W-:-:S02]  /*0510*/  ISETP.GE.U32.AND P0, PT, R0, R9, PT ;  /* 0x000000090000720c */ /* 0x000fc40003f06070 */
[----:B------:R-:W-:Y:S01]  /*0520*/  LOP3.LUT R0, R5, R4, RZ, 0x3c, !PT ;  /* 0x0000000405007212 */ /* 0x000fe200078e3cff */
[----:B------:R-:W1:Y:S03]  /*0530*/  LDCU UR34, c[0x0][0x3b0] ;  /* 0x00007600ff2277ac */ /* 0x000e660008000800 */
[----:B------:R-:W-:Y:S01]  /*0540*/  ISETP.GE.AND P2, PT, R0, RZ, PT ;  /* 0x000000ff0000720c */ /* 0x000fe20003f46270 */
[----:B------:R-:W-:Y:S01]  /*0550*/  VIADD R0, R6, 0x1ff ;  /* 0x000001ff06007836 */ /* 0x000fe20000000000 */
[----:B------:R-:W1:Y:S01]  /*0560*/  LDCU UR26, c[0x0][0x3b0] ;  /* 0x00007600ff1a77ac */ /* 0x000e620008000800 */
[----:B------:R-:W1:Y:S04]  /*0570*/  LDCU UR65, c[0x0][0x3b0] ;  /* 0x00007600ff4177ac */ /* 0x000e680008000800 */
[----:B------:R-:W-:Y:S01]  /*0580*/  @P0 VIADD R3, R3, 0x1 ;  /* 0x0000000103030836 */ /* 0x000fe20000000000 */
[----:B------:R-:W1:Y:S04]  /*0590*/  LDCU UR64, c[0x0][0x3b0] ;  /* 0x00007600ff4077ac */ /* 0x000e680008000800 */
[----:B------:R-:W-:-:S02]  /*05a0*/  MOV R2, R3 ;  /* 0x0000000300027202 */ /* 0x000fc40000000f00 */
[----:B------:R-:W-:Y:S01]  /*05b0*/  SHF.R.S32.HI R3, RZ, 0x1f, R0 ;  /* 0x0000001fff037819 */ /* 0x000fe20000011400 */
[----:B------:R-:W1:Y:S02]  /*05c0*/  LDCU UR63, c[0x0][0x3b0] ;  /* 0x00007600ff3f77ac */ /* 0x000e640008000800 */
[----:B------:R-:W-:Y:S01]  /*05d0*/  @!P2 IMAD.MOV R2, RZ, RZ, -R2 ;  /* 0x000000ffff02a224 */ /* 0x000fe200078e0a02 */
[----:B------:R-:W-:Y:S01]  /*05e0*/  @!P1 LOP3.LUT R2, RZ, R4, RZ, 0x33, !PT ;  /* 0x00000004ff029212 */ /* 0x000fe200078e33ff */
[----:B------:R-:W1:Y:S01]  /*05f0*/  LDCU UR62, c[0x0][0x3b0] ;  /* 0x00007600ff3e77ac */ /* 0x000e620008000800 */
[----:B------:R-:W-:Y:S02]  /*0600*/  LEA.HI R3, R3, R0, RZ, 0x9 ;  /* 0x0000000003037211 */ /* 0x000fe400078f48ff */
[----:B------:R-:W-:Y:S01]  /*0610*/  SHF.L.U32 R14, R2, 0x3, RZ ;  /* 0x00000003020e7819 */ /* 0x000fe200000006ff */
[----:B------:R-:W-:Y:S01]  /*0620*/  IMAD.MOV R2, RZ, RZ, -R2 ;  /* 0x000000ffff027224 */ /* 0x000fe200078e0a02 */
[----:B------:R-:W1:Y:S02]  /*0630*/  LDCU UR61, c[0x0][0x3b0] ;  /* 0x00007600ff3d77ac */ /* 0x000e640008000800 */
[----:B------:R-:W-:Y:S01]  /*0640*/  LEA.HI.SX32 R3, R3, -R14, 0x17 ;  /* 0x8000000e03037211 */ /* 0x000fe200078fbaff */
[----:B------:R-:W-:Y:S01]  /*0650*/  IMAD R16, R4, R2, R5 ;  /* 0x0000000204107224 */ /* 0x000fe200078e0205 */
[----:B------:R-:W1:Y:S01]  /*0660*/  LDCU UR57, c[0x0][0x3b0] ;  /* 0x00007600ff3977ac */ /* 0x000e620008000800 */
[----:B------:R-:W-:Y:S01]  /*0670*/  IMAD.MOV.U32 R2, RZ, RZ, RZ ;  /* 0x000000ffff027224 */ /* 0x000fe200078e00ff */
[----:B------:R-:W-:Y:S01]  /*0680*/  VIMNMX R17, PT, PT, R3, 0x8, PT ;  /* 0x0000000803117848 */ /* 0x000fe20003fe0100 */
[----:B------:R-:W1:Y:S01]  /*0690*/  I2F.RP R4, R10 ;  /* 0x0000000a00047306 */ /* 0x000e620000209400 */
[----:B------:R-:W2:Y:S02]  /*06a0*/  LDCU UR55, c[0x0][0x3b0] ;  /* 0x00007600ff3777ac */ /* 0x000ea40008000800 */
[----:B------:R-:W-:Y:S01]  /*06b0*/  IABS R9, R17 ;  /* 0x0000001100097213 */ /* 0x000fe20000000000 */
[----:B------:R-:W2:Y:S04]  /*06c0*/  LDCU UR54, c[0x0][0x3b0] ;  /* 0x00007600ff3677ac */ /* 0x000ea80008000800 */
[----:B------:R-:W2:Y:S01]  /*06d0*/  I2F.RP R0, R9 ;  /* 0x0000000900007306 */ /* 0x000ea20000209400 */
[----:B------:R-:W3:Y:S01]  /*06e0*/  LDCU UR53, c[0x0][0x3b0] ;  /* 0x00007600ff3577ac */ /* 0x000ee20008000800 */
[----:B------:R-:W3:Y:S06]  /*06f0*/  LDCU UR49, c[0x0][0x3b0] ;  /* 0x00007600ff3177ac */ /* 0x000eec0008000800 */
[----:B-1----:R-:W1:Y:S01]  /*0700*/  MUFU.RCP R4, R4 ;  /* 0x0000000400047308 */ /* 0x002e620000001000 */
[----:B------:R-:W3:Y:S01]  /*0710*/  LDCU UR48, c[0x0][0x3b0] ;  /* 0x00007600ff3077ac */ /* 0x000ee20008000800 */
[----:B------:R-:W3:Y:S06]  /*0720*/  LDCU UR47, c[0x0][0x3b0] ;  /* 0x00007600ff2f77ac */ /* 0x000eec0008000800 */
[----:B--2---:R-:W2:Y:S01]  /*0730*/  MUFU.RCP R0, R0 ;  /* 0x0000000000007308 */ /* 0x004ea20000001000 */
[----:B------:R-:W3:Y:S01]  /*0740*/  LDCU UR46, c[0x0][0x3b0] ;  /* 0x00007600ff2e77ac */ /* 0x000ee20008000800 */
[----:B------:R-:W3:Y:S01]  /*0750*/  LDCU UR45, c[0x0][0x3b0] ;  /* 0x00007600ff2d77ac */ /* 0x000ee20008000800 */
[----:B-1----:R-:W-:Y:S01]  /*0760*/  VIADD R20, R4, 0xffffffe ;  /* 0x0ffffffe04147836 */ /* 0x002fe20000000000 */
[----:B------:R-:W1:Y:S04]  /*0770*/  LDCU UR41, c[0x0][0x3b0] ;  /* 0x00007600ff2977ac */ /* 0x000e680008000800 */
[----:B------:R3:W-:Y:S01]  /*0780*/  F2I.FTZ.U32.TRUNC.NTZ R21, R20 ;  /* 0x0000001400157305 */ /* 0x0007e2000021f000 */
[----:B------:R-:W1:Y:S01]  /*0790*/  LDCU UR40, c[0x0][0x3b0] ;  /* 0x00007600ff2877ac */ /* 0x000e620008000800 */
[----:B--2---:R-:W-:Y:S01]  /*07a0*/  VIADD R3, R0, 0xffffffe ;  /* 0x0ffffffe00037836 */ /* 0x004fe20000000000 */
[----:B------:R-:W-:Y:S01]  /*07b0*/  IABS R0, R16 ;  /* 0x0000001000007213 */ /* 0x000fe20000000000 */
[----:B------:R-:W2:Y:S01]  /*07c0*/  LDCU UR39, c[0x0][0x3b0] ;  /* 0x00007600ff2777ac */ /* 0x000ea20008000800 */
[----:B---3--:R-:W-:-:S03]  /*07d0*/  MOV R20, RZ ;  /* 0x000000ff00147202 */ /* 0x008fc60000000f00 */
[----:B------:R-:W3:Y:S01]  /*07e0*/  F2I.FTZ.U32.TRUNC.NTZ R3, R3 ;  /* 0x0000000300037305 */ /* 0x000ee2000021f000 */
[----:B------:R-:W1:Y:S01]  /*07f0*/  LDCU UR38, c[0x0][0x3b0] ;  /* 0x00007600ff2677ac */ /* 0x000e620008000800 */
[----:B------:R-:W1:Y:S01]  /*0800*/  LDCU UR37, c[0x0][0x3b0] ;  /* 0x00007600ff2577ac */ /* 0x000e620008000800 */
[----:B------:R-:W1:Y:S01]  /*0810*/  LDCU UR33, c[0x0][0x3b0] ;  /* 0x00007600ff2177ac */ /* 0x000e620008000800 */
[----:B------:R-:W1:Y:S01]  /*0820*/  LDCU UR32, c[0x0][0x3b0] ;  /* 0x00007600ff2077ac */ /* 0x000e620008000800 */
[----:B---3--:R-:W-:Y:S01]  /*0830*/  IADD3 R8, PT, PT, RZ, -R3, RZ ;  /* 0x80000003ff087210 */ /* 0x008fe20007ffe0ff */
[----:B------:R-:W3:Y:S04]  /*0840*/  LDCU UR31, c[0x0][0x3b0] ;  /* 0x00007600ff1f77ac */ /* 0x000ee80008000800 */
[----:B------:R-:W-:Y:S01]  /*0850*/  IMAD R5, R8, R9, RZ ;  /* 0x0000000908057224 */ /* 0x000fe200078e02ff */
[----:B------:R-:W-:Y:S01]  /*0860*/  IABS R8, R17 ;  /* 0x0000001100087213 */ /* 0x000fe20000000000 */
[----:B------:R-:W1:Y:S02]  /*0870*/  LDCU UR30, c[0x0][0x3b0] ;  /* 0x00007600ff1e77ac */ /* 0x000e640008000800 */
[----:B------:R-:W-:Y:S01]  /*0880*/  IMAD.HI.U32 R2, R3, R5, R2 ;  /* 0x0000000503027227 */ /* 0x000fe200078e0002 */
[----:B------:R-:W-:Y:S01]  /*0890*/  IABS R5, R6 ;  /* 0x0000000600057213 */ /* 0x000fe20000000000 */
[----:B------:R-:W1:Y:S02]  /*08a0*/  LDCU UR29, c[0x0][0x3b0] ;  /* 0x00007600ff1d77ac */ /* 0x000e640008000800 */
[----:B------:R-:W-:Y:S01]  /*08b0*/  IMAD.MOV.U32 R3, RZ, RZ, R0 ;  /* 0x000000ffff037224 */ /* 0x000fe200078e0000 */
[----:B------:R-:W-:Y:S01]  /*08c0*/  IADD3 R0, PT, PT, RZ, -R8, RZ ;  /* 0x80000008ff007210 */ /* 0x000fe20007ffe0ff */
[----:B------:R-:W-:Y:S01]  /*08d0*/  IMAD.SHL.U32 R8, R167, 0x4, RZ ;  /* 0x00000004a7087824 */ /* 0x000fe200078e00ff */
[----:B------:R-:W1:Y:S01]  /*08e0*/  LDCU UR25, c[0x0][0x3b0] ;  /* 0x00007600ff1977ac */ /* 0x000e620008000800 */
[----:B------:R-:W-:-:S03]  /*08f0*/  IMAD.HI.U32 R2, R2, R3, RZ ;  /* 0x0000000302027227 */ /* 0x000fc600078e00ff */
[----:B------:R-:W-:Y:S01]  /*0900*/  LOP3.LUT R4, R8, 0x50, RZ, 0x3c, !PT ;  /* 0x0000005008047812 */ /* 0x000fe200078e3cff */
[----:B------:R-:W-:Y:S01]  /*0910*/  IMAD R0, R2, R0, R3 ;  /* 0x0000000002007224 */ /* 0x000fe200078e0203 */
[C---:B------:R-:W-:Y:S01]  /*0920*/  LOP3.LUT R11, R8.reuse, 0x70, RZ, 0x3c, !PT ;  /* 0x00000070080b7812 */ /* 0x040fe200078e3cff */
[----:B------:R-:W1:Y:S01]  /*0930*/  I2F.RP R3, R5 ;  /* 0x0000000500037306 */ /* 0x000e620000209400 */
[----:B------:R-:W2:Y:S01]  /*0940*/  LDCU UR24, c[0x0][0x3b0] ;  /* 0x00007600ff1877ac */ /* 0x000ea20008000800 */
[----:B------:R-:W-:Y:S02]  /*0950*/  LOP3.LUT R246, R8, 0x60, RZ, 0x3c, !PT ;  /* 0x0000006008f67812 */ /* 0x000fe400078e3cff */
[----:B------:R-:W-:Y:S01]  /*0960*/  ISETP.GT.U32.AND P1, PT, R9, R0, PT ;  /* 0x000000000900720c */ /* 0x000fe20003f24070 */
[----:B------:R-:W2:Y:S02]  /*0970*/  LDCU UR23, c[0x0][0x3b0] ;  /* 0x00007600ff1777ac */ /* 0x000ea40008000800 */
[----:B------:R-:W-:Y:S01]  /*0980*/  VIADD R246, R246, UR5 ;  /* 0x00000005f6f67c36 */ /* 0x000fe20008000000 */
[----:B------:R-:W2:Y:S01]  /*0990*/  LDCU UR22, c[0x0][0x3b0] ;  /* 0x00007600ff1677ac */ /* 0x000ea20008000800 */
[----:B------:R-:W2:Y:S01]  /*09a0*/  LDCU UR21, c[0x0][0x3b0] ;  /* 0x00007600ff1577ac */ /* 0x000ea20008000800 */
[----:B-1----:R-:W1:Y:S07]  /*09b0*/  MUFU.RCP R3, R3 ;  /* 0x0000000300037308 */ /* 0x002e6e0000001000 */
[----:B------:R-:W-:Y:S01]  /*09c0*/  @!P1 IMAD.IADD R0, R0, 0x1, -R9 ;  /* 0x0000000100009824 */ /* 0x000fe200078e0a09 */
[----:B------:R-:W-:Y:S01]  /*09d0*/  @!P1 IADD3 R2, PT, PT, R2, 0x1, RZ ;  /* 0x0000000102029810 */ /* 0x000fe20007ffe0ff */
[----:B------:R-:W1:Y:S01]  /*09e0*/  LDCU UR16, c[0x0][0x3b0] ;  /* 0x00007600ff1077ac */ /* 0x000e620008000800 */
[----:B------:R-:W-:-:S02]  /*09f0*/  ISETP.NE.AND P1, PT, R17, RZ, PT ;  /* 0x000000ff1100720c */ /* 0x000fc40003f25270 */
[----:B------:R-:W-:Y:S01]  /*0a00*/  ISETP.GE.U32.AND P0, PT, R0, R9, PT ;  /* 0x000000090000720c */ /* 0x000fe20003f06070 */
[--C-:B------:R-:W-:Y:S01]  /*0a10*/  IMAD.MOV R9, RZ, RZ, -R21.reuse ;  /* 0x000000ffff097224 */ /* 0x100fe200078e0a15 */
[----:B------:R-:W-:Y:S01]  /*0a20*/  LOP3.LUT R0, R16, R17, RZ, 0x3c, !PT ;  /* 0x0000001110007212 */ /* 0x000fe200078e3cff */
[----:B------:R-:W2:Y:S02]  /*0a30*/  LDCU UR15, c[0x0][0x3b0] ;  /* 0x00007600ff0f77ac */ /* 0x000ea40008000800 */
[----:B------:R-:W-:Y:S01]  /*0a40*/  IMAD R9, R9, R10, RZ ;  /* 0x0000000a09097224 */ /* 0x000fe200078e02ff */
[----:B------:R-:W-:Y:S01]  /*0a50*/  ISETP.GE.AND P2, PT, R0, RZ, PT ;  /* 0x000000ff0000720c */ /* 0x000fe20003f46270 */
[----:B------:R-:W2:Y:S01]  /*0a60*/  LDCU UR71, c[0x0][0x3b0] ;  /* 0x00007600ff4777ac */ /* 0x000ea20008000800 */
[----:B------:R-:W-:Y:S01]  /*0a70*/  LOP3.LUT R0, R8, 0x30, RZ, 0x3c, !PT ;  /* 0x0000003008007812 */ /* 0x000fe200078e3cff */
[----:B------:R-:W-:Y:S01]  /*0a80*/  IMAD.HI.U32 R20, R21, R9, R20 ;  /* 0x0000000915147227 */ /* 0x000fe200078e0014 */
[----:B------:R-:W2:Y:S03]  /*0a90*/  LDCU UR72, c[0x0][0x3b0] ;  /* 0x00007600ff4877ac */ /* 0x000ea60008000800 */
[----:B------:R-:W-:-:S02]  /*0aa0*/  @P0 VIADD R2, R2, 0x1 ;  /* 0x0000000102020836 */ /* 0x000fc40000000000 */
[----:B-1----:R-:W-:Y:S01]  /*0ab0*/  VIADD R3, R3, 0xffffffe ;  /* 0x0ffffffe03037836 */ /* 0x002fe20000000000 */
[----:B------:R-:W-:Y:S01]  /*0ac0*/  UISETP.GT.AND UP0, UPT, UR7, 0xff, UPT ;  /* 0x000000ff0700788c */ /* 0x000fe2000bf04270 */
[----:B------:R-:W-:Y:S01]  /*0ad0*/  IMAD.U32 R21, RZ, RZ, UR5 ;  /* 0x00000005ff157e24 */ /* 0x000fe2000f8e00ff */
[----:B------:R-:W-:Y:S01]  /*0ae0*/  MOV R22, R2 ;  /* 0x0000000200167202 */ /* 0x000fe20000000f00 */
[----:B------:R1:W2:Y:S01]  /*0af0*/  F2I.FTZ.U32.TRUNC.NTZ R13, R3 ;  /* 0x00000003000d7305 */ /* 0x0002a2000021f000 */
[----:B------:R-:W-:Y:S02]  /*0b00*/  LOP3.LUT R2, R8, 0x10, RZ, 0x3c, !PT ;  /* 0x0000001008027812 */ /* 0x000fe400078e3cff */
[C---:B------:R-:W-:Y:S01]  /*0b10*/  IADD3 R4, PT, PT, R21.reuse, 0x100000, R4 ;  /* 0x0010000015047810 */ /* 0x040fe20007ffe004 */
[----:B------:R-:W-:Y:S01]  /*0b20*/  @!P2 IMAD.MOV R22, RZ, RZ, -R22 ;  /* 0x000000ffff16a224 */ /* 0x000fe200078e0a16 */
[----:B------:R-:W-:Y:S02]  /*0b30*/  @!P1 LOP3.LUT R22, RZ, R17, RZ, 0x33, !PT ;  /* 0x00000011ff169212 */ /* 0x000fe400078e33ff */
[----:B------:R-:W-:-:S02]  /*0b40*/  IADD3 R2, PT, PT, R21, 0x100000, R2 ;  /* 0x0010000015027810 */ /* 0x000fc40007ffe002 */
[----:B-1----:R-:W-:Y:S01]  /*0b50*/  IADD3 R3, PT, PT, R21, 0x100000, R0 ;  /* 0x0010000015037810 */ /* 0x002fe20007ffe000 */
[----:B------:R-:W-:Y:S02]  /*0b60*/  IMAD.SHL.U32 R82, R22, 0x40, RZ ;  /* 0x0000004016527824 */ /* 0x000fe400078e00ff */
[----:B------:R-:W-:Y:S02]  /*0b70*/  IMAD.MOV R22, RZ, RZ, -R22 ;  /* 0x000000ffff167224 */ /* 0x000fe400078e0a16 */
[C---:B------:R-:W-:Y:S01]  /*0b80*/  VIADD R24, R82.reuse, 0x3f ;  /* 0x0000003f52187836 */ /* 0x040fe20000000000 */
[C---:B------:R-:W-:Y:S01]  /*0b90*/  IADD3 R18, PT, PT, R82.reuse, 0x1, RZ ;  /* 0x0000000152127810 */ /* 0x040fe20007ffe0ff */
[----:B------:R-:W-:Y:S01]  /*0ba0*/  IMAD R22, R17, R22, R16 ;  /* 0x0000001611167224 */ /* 0x000fe200078e0210 */
[----:B--2---:R-:W-:Y:S01]  /*0bb0*/  IADD3 R26, PT, PT, RZ, -R13, RZ ;  /* 0x8000000dff1a7210 */ /* 0x004fe20007ffe0ff */
[C---:B------:R-:W-:Y:S01]  /*0bc0*/  VIADD R16, R82.reuse, 0x2 ;  /* 0x0000000252107836 */ /* 0x040fe20000000000 */
[----:B------:R-:W-:Y:S01]  /*0bd0*/  IABS R15, R18 ;  /* 0x00000012000f7213 */ /* 0x000fe20000000000 */
[----:B------:R-:W-:Y:S01]  /*0be0*/  VIADD R25, R82, 0x3 ;  /* 0x0000000352197836 */ /* 0x000fe20000000000 */
[----:B------:R-:W-:Y:S01]  /*0bf0*/  IABS R19, R24 ;  /* 0x0000001800137213 */ /* 0x000fe20000000000 */
[----:B------:R-:W-:Y:S01]  /*0c00*/  IMAD.IADD R22, R14, 0x1, R22 ;  /* 0x000000010e167824 */ /* 0x000fe200078e0216 */
[----:B------:R-:W-:Y:S01]  /*0c10*/  IABS R17, R16 ;  /* 0x0000001000117213 */ /* 0x000fe20000000000 */
[----:B------:R-:W-:Y:S01]  /*0c20*/  IMAD.HI.U32 R0, R20, R15, RZ ;  /* 0x0000000f14007227 */ /* 0x000fe200078e00ff */
[----:B------:R-:W-:Y:S01]  /*0c30*/  ISETP.GE.AND P4, PT, R18, RZ, PT ;  /* 0x000000ff1200720c */ /* 0x000fe20003f86270 */
[----:B------:R-:W-:Y:S01]  /*0c40*/  STL [R1+0x9a0], R82 ;  /* 0x0009a05201007387 */ /* 0x000fe20000100800 */
[----:B------:R-:W-:Y:S01]  /*0c50*/  ISETP.GE.AND P3, PT, R25, RZ, PT ;  /* 0x000000ff1900720c */ /* 0x000fe20003f66270 */
[----:B------:R-:W-:Y:S01]  /*0c60*/  IMAD.MOV R12, RZ, RZ, -R0 ;  /* 0x000000ffff0c7224 */ /* 0x000fe200078e0a00 */
[----:B------:R-:W-:Y:S01]  /*0c70*/  IADD3 R0, PT, PT, R21, 0x100000, R11 ;  /* 0x0010000015007810 */ /* 0x000fe20007ffe00b */
[----:B------:R-:W-:Y:S01]  /*0c80*/  IMAD.HI.U32 R9, R20, R19, RZ ;  /* 0x0000001314097227 */ /* 0x000fe200078e00ff */
[----:B------:R-:W-:Y:S01]  /*0c90*/  IABS R21, R25 ;  /* 0x0000001900157213 */ /* 0x000fe20000000000 */
[----:B------:R1:W-:Y:S01]  /*0ca0*/  STL.64 [R1+0x37a0], R2 ;  /* 0x0037a00201007387 */ /* 0x0003e20000100a00 */
[----:B------:R-:W-:Y:S01]  /*0cb0*/  IADD3 R34, PT, PT, R82, 0x10, RZ ;  /* 0x0000001052227810 */ /* 0x000fe20007ffe0ff */
[----:B------:R-:W-:Y:S01]  /*0cc0*/  IMAD R15, R10, R12, R15 ;  /* 0x0000000c0a0f7224 */ /* 0x000fe200078e020f */
[----:B------:R-:W-:Y:S01]  /*0cd0*/  IADD3 R9, PT, PT, -R9, RZ, RZ ;  /* 0x000000ff09097210 */ /* 0x000fe20007ffe1ff */
[----:B------:R-:W-:Y:S01]  /*0ce0*/  IMAD R11, R26, R5, RZ ;  /* 0x000000051a0b7224 */ /* 0x000fe200078e02ff */
[----:B------:R-:W-:Y:S01]  /*0cf0*/  IADD3 R26, PT, PT, R82, 0x4, RZ ;  /* 0x00000004521a7810 */ /* 0x000fe20007ffe0ff */
[----:B------:R-:W-:Y:S01]  /*0d00*/  IMAD.MOV.U32 R12, RZ, RZ, RZ ;  /* 0x000000ffff0c7224 */ /* 0x000fe200078e00ff */
[C---:B------:R-:W-:Y:S01]  /*0d10*/  ISETP.GT.U32.AND P0, PT, R10.reuse, R15, PT ;  /* 0x0000000f0a00720c */ /* 0x040fe20003f04070 */
[----:B------:R-:W-:Y:S01]  /*0d20*/  IMAD R19, R10, R9, R19 ;  /* 0x000000090a137224 */ /* 0x000fe200078e0213 */
[----:B------:R-:W-:Y:S01]  /*0d30*/  IABS R23, R26 ;  /* 0x0000001a00177213 */ /* 0x000fe20000000000 */
[----:B------:R-:W-:Y:S01]  /*0d40*/  IMAD.HI.U32 R11, R13, R11, R12 ;  /* 0x0000000b0d0b7227 */ /* 0x000fe200078e000c */
[----:B------:R-:W-:-:S02]  /*0d50*/  IABS R33, R34 ;  /* 0x0000002200217213 */ /* 0x000fc40000000000 */
[----:B------:R-:W-:Y:S01]  /*0d60*/  ISETP.GT.U32.AND P1, PT, R10, R19, PT ;  /* 0x000000130a00720c */ /* 0x000fe20003f24070 */
[----:B------:R-:W-:Y:S01]  /*0d70*/  IMAD.HI.U32 R9, R20, R17, RZ ;  /* 0x0000001114097227 */ /* 0x000fe200078e00ff */
[C---:B------:R-:W-:Y:S02]  /*0d80*/  IADD3 R36, PT, PT, R82.reuse, 0x11, RZ ;  /* 0x0000001152247810 */ /* 0x040fe40007ffe0ff */
[----:B------:R-:W-:Y:S01]  /*0d90*/  IADD3 R42, PT, PT, R82, 0x17, RZ ;  /* 0x00000017522a7810 */ /* 0x000fe20007ffe0ff */
[----:B------:R-:W-:Y:S01]  /*0da0*/  IMAD.HI.U32 R12, R20, R21, RZ ;  /* 0x00000015140c7227 */ /* 0x000fe200078e00ff */
[----:B------:R-:W-:Y:S02]  /*0db0*/  IABS R35, R36 ;  /* 0x0000002400237213 */ /* 0x000fe40000000000 */
[----:B------:R-:W-:Y:S01]  /*0dc0*/  IABS R43, R42 ;  /* 0x0000002a002b7213 */ /* 0x000fe20000000000 */
[----:B------:R-:W-:Y:S01]  /*0dd0*/  @!P0 IMAD.IADD R15, R15, 0x1, -R10 ;  /* 0x000000010f0f8824 */ /* 0x000fe200078e0a0a */
[----:B------:R-:W-:Y:S01]  /*0de0*/  IADD3 R12, PT, PT, -R12, RZ, RZ ;  /* 0x000000ff0c0c7210 */ /* 0x000fe20007ffe1ff */
[----:B------:R-:W-:Y:S01]  /*0df0*/  IMAD.MOV R9, RZ, RZ, -R9 ;  /* 0x000000ffff097224 */ /* 0x000fe200078e0a09 */
[----:B------:R-:W-:Y:S01]  /*0e00*/  ISETP.GE.AND P0, PT, R16, RZ, PT ;  /* 0x000000ff1000720c */ /* 0x000fe20003f06270 */
[----:B------:R-:W-:Y:S01]  /*0e10*/  IMAD.HI.U32 R14, R20, R23, RZ ;  /* 0x00000017140e7227 */ /* 0x000fe200078e00ff */
[----:B------:R-:W-:-:S02]  /*0e20*/  ISETP.GT.U32.AND P5, PT, R10, R15, PT ;  /* 0x0000000f0a00720c */ /* 0x000fc40003fa4070 */
[----:B------:R-:W-:Y:S01]  /*0e30*/  @!P1 IADD3 R19, PT, PT, R19, -R10, RZ ;  /* 0x8000000a13139210 */ /* 0x000fe20007ffe0ff */
[----:B------:R-:W-:Y:S01]  /*0e40*/  IMAD R13, R10, R9, R17 ;  /* 0x000000090a0d7224 */ /* 0x000fe200078e0211 */
[----:B------:R-:W-:Y:S01]  /*0e50*/  IADD3 R46, PT, PT, R82, 0x1c, RZ ;  /* 0x0000001c522e7810 */ /* 0x000fe20007ffe0ff */
[----:B------:R-:W-:Y:S01]  /*0e60*/  IMAD.MOV R17, RZ, RZ, -R14 ;  /* 0x000000ffff117224 */ /* 0x000fe200078e0a0e */
[C---:B------:R-:W-:Y:S01]  /*0e70*/  ISETP.GT.U32.AND P1, PT, R10.reuse, R19, PT ;  /* 0x000000130a00720c */ /* 0x040fe20003f24070 */
[C---:B------:R-:W-:Y:S01]  /*0e80*/  IMAD R14, R10.reuse, R12, R21 ;  /* 0x0000000c0a0e7224 */ /* 0x040fe200078e0215 */
[C---:B------:R-:W-:Y:S01]  /*0e90*/  ISETP.GT.U32.AND P6, PT, R10.reuse, R13, PT ;  /* 0x0000000d0a00720c */ /* 0x040fe20003fc4070 */
[----:B------:R-:W-:Y:S01]  /*0ea0*/  IMAD R17, R10, R17, R23 ;  /* 0x000000110a117224 */ /* 0x000fe200078e0217 */
[C---:B------:R-:W-:Y:S01]  /*0eb0*/  IADD3 R50, PT, PT, R82.reuse, 0x21, RZ ;  /* 0x0000002152327810 */ /* 0x040fe20007ffe0ff */
[----:B------:R-:W-:Y:S01]  /*0ec0*/  VIADD R18, R82, 0x5 ;  /* 0x0000000552127836 */ /* 0x000fe20000000000 */
[C---:B------:R-:W-:Y:S01]  /*0ed0*/  ISETP.GT.U32.AND P2, PT, R10.reuse, R14, PT ;  /* 0x0000000e0a00720c */ /* 0x040fe20003f44070 */
[----:B------:R-:W-:Y:S01]  /*0ee0*/  @!P5 IMAD.IADD R15, R15, 0x1, -R10 ;  /* 0x000000010f0fd824 */ /* 0x000fe200078e0a0a */
[----:B------:R-:W-:Y:S01]  /*0ef0*/  ISETP.GT.U32.AND P5, PT, R10, R17, PT ;  /* 0x000000110a00720c */ /* 0x000fe20003fa4070 */
[C---:B------:R-:W-:Y:S01]  /*0f00*/  VIADD R27, R82.reuse, 0x6 ;  /* 0x00000006521b7836 */ /* 0x040fe20000000000 */
[----:B------:R-:W-:Y:S01]  /*0f10*/  IABS R21, R18 ;  /* 0x0000001200157213 */ /* 0x000fe20000000000 */
[C---:B------:R-:W-:Y:S01]  /*0f20*/  VIADD R28, R82.reuse, 0x8 ;  /* 0x00000008521c7836 */ /* 0x040fe20000000000 */
[C---:B------:R-:W-:Y:S01]  /*0f30*/  IADD3 R52, PT, PT, R82.reuse, 0x22, RZ ;  /* 0x0000002252347810 */ /* 0x040fe20007ffe0ff */
[----:B------:R-:W-:Y:S01]  /*0f40*/  VIADD R29, R82, 0x9 ;  /* 0x00000009521d7836 */ /* 0x000fe20000000000 */
[----:B------:R-:W-:Y:S01]  /*0f50*/  @!P1 IADD3 R19, PT, PT, R19, -R10, RZ ;  /* 0x8000000a13139210 */ /* 0x000fe20007ffe0ff */
[----:B------:R-:W-:Y:S01]  /*0f60*/  IMAD.HI.U32 R12, R20, R21, RZ ;  /* 0x00000015140c7227 */ /* 0x000fe200078e00ff */
[----:B------:R-:W-:-:S02]  /*0f70*/  ISETP.GE.AND P1, PT, R24, RZ, PT ;  /* 0x000000ff1800720c */ /* 0x000fc40003f26270 */
[----:B------:R-:W-:Y:S01]  /*0f80*/  IABS R23, R27 ;  /* 0x0000001b00177213 */ /* 0x000fe20000000000 */
[--C-:B------:R-:W-:Y:S01]  /*0f90*/  @!P2 IMAD.IADD R14, R14, 0x1, -R10.reuse ;  /* 0x000000010e0ea824 */ /* 0x100fe200078e0a0a */
[----:B------:R-:W-:Y:S01]  /*0fa0*/  @!P6 IADD3 R13, PT, PT, R13, -R10, RZ ;  /* 0x8000000a0d0de210 */ /* 0x000fe20007ffe0ff */
[----:B------:R-:W-:Y:S01]  /*0fb0*/  @!P5 IMAD.IADD R17, R17, 0x1, -R10 ;  /* 0x000000011111d824 */ /* 0x000fe200078e0a0a */
[----:B------:R-:W-:Y:S01]  /*0fc0*/  MOV R9, R19 ;  /* 0x0000001300097202 */ /* 0x000fe20000000f00 */
[----:B------:R-:W-:Y:S01]  /*0fd0*/  IMAD.MOV R16, RZ, RZ, -R12 ;  /* 0x000000ffff107224 */ /* 0x000fe200078e0a0c */
[----:B------:R-:W-:Y:S01]  /*0fe0*/  ISETP.GT.U32.AND P5, PT, R10, R14, PT ;  /* 0x0000000e0a00720c */ /* 0x000fe20003fa4070 */
[----:B------:R-:W-:Y:S01]  /*0ff0*/  IMAD.HI.U32 R12, R20, R23, RZ ;  /* 0x00000017140c7227 */ /* 0x000fe200078e00ff */
[----:B------:R-:W-:Y:S02]  /*1000*/  ISETP.GE.AND P6, PT, R26, RZ, PT ;  /* 0x000000ff1a00720c */ /* 0x000fe40003fc6270 */
[----:B------:R-:W-:Y:S01]  /*1010*/  ISETP.GT.U32.AND P2, PT, R10, R13, PT ;  /* 0x0000000d0a00720c */ /* 0x000fe20003f44070 */
[----:B------:R-:W-:Y:S01]  /*1020*/  IMAD.MOV R12, RZ, RZ, -R12 ;  /* 0x000000ffff0c7224 */ /* 0x000fe200078e0a0c */
[----:B------:R-:W-:Y:S01]  /*1030*/  @!P1 IADD3 R9, PT, PT, -R9, RZ, RZ ;  /* 0x000000ff09099210 */ /* 0x000fe20007ffe1ff */
[----:B------:R-:W-:Y:S01]  /*1040*/  VIADD R26, R82, 0x7 ;  /* 0x00000007521a7836 */ /* 0x000fe20000000000 */
[C---:B------:R-:W-:Y:S01]  /*1050*/  ISETP.GT.U32.AND P1, PT, R10.reuse, R17, PT ;  /* 0x000000110a00720c */ /* 0x040fe20003f24070 */
[C---:B------:R-:W-:Y:S01]  /*1060*/  IMAD R19, R10.reuse, R12, R23 ;  /* 0x0000000c0a137224 */ /* 0x040fe200078e0217 */
[----:B------:R-:W-:Y:S01]  /*1070*/  IABS R23, R28 ;  /* 0x0000001c00177213 */ /* 0x000fe20000000000 */
[----:B------:R-:W-:Y:S01]  /*1080*/  IMAD R16, R10, R16, R21 ;  /* 0x000000100a107224 */ /* 0x000fe200078e0215 */
[----:B------:R-:W-:Y:S01]  /*1090*/  IABS R25, R26 ;  /* 0x0000001a00197213 */ /* 0x000fe20000000000 */
[----:B------:R-:W-:Y:S01]  /*10a0*/  @!P5 IMAD.IADD R14, R14, 0x1, -R10 ;  /* 0x000000010e0ed824 */ /* 0x000fe200078e0a0a */
[----:B------:R-:W-:Y:S01]  /*10b0*/  ISETP.GT.U32.AND P5, PT, R10, R19, PT ;  /* 0x000000130a00720c */ /* 0x000fe20003fa4070 */
[----:B------:R-:W-:Y:S01]  /*10c0*/  IMAD.HI.U32 R21, R20, R23, RZ ;  /* 0x0000001714157227 */ /* 0x000fe200078e00ff */
[----:B------:R-:W-:-:S02]  /*10d0*/  IABS R24, R29 ;  /* 0x0000001d00187213 */ /* 0x000fc40000000000 */
[----:B------:R-:W-:Y:S01]  /*10e0*/  @!P2 IADD3 R13, PT, PT, R13, -R10, RZ ;  /* 0x8000000a0d0da210 */ /* 0x000fe20007ffe0ff */
[----:B------:R-:W-:Y:S01]  /*10f0*/  IMAD.HI.U32 R12, R20, R25, RZ ;  /* 0x00000019140c7227 */ /* 0x000fe200078e00ff */
[----:B------:R-:W-:Y:S02]  /*1100*/  ISETP.GT.U32.AND P2, PT, R10, R16, PT ;  /* 0x000000100a00720c */ /* 0x000fe40003f44070 */
[----:B------:R-:W-:Y:S01]  /*1110*/  @!P1 IADD3 R17, PT, PT, R17, -R10, RZ ;  /* 0x8000000a11119210 */ /* 0x000fe20007ffe0ff */
[----:B------:R-:W-:Y:S01]  /*1120*/  IMAD.MOV R12, RZ, RZ, -R12 ;  /* 0x000000ffff0c7224 */ /* 0x000fe200078e0a0c */
[----:B------:R-:W-:Y:S01]  /*1130*/  ISETP.GE.AND P1, PT, R18, RZ, PT ;  /* 0x000000ff1200720c */ /* 0x000fe20003f26270 */
[----:B------:R-:W-:Y:S01]  /*1140*/  IMAD.MOV R21, RZ, RZ, -R21 ;  /* 0x000000ffff157224 */ /* 0x000fe200078e0a15 */
[----:B------:R-:W-:Y:S01]  /*1150*/  @!P0 IADD3 R13, PT, PT, -R13, RZ, RZ ;  /* 0x000000ff0d0d8210 */ /* 0x000fe20007ffe1ff */
[C---:B------:R-:W-:Y:S01]  /*1160*/  IMAD R18, R10.reuse, R12, R25 ;  /* 0x0000000c0a127224 */ /* 0x040fe200078e0219 */
[----:B------:R-:W-:Y:S01]  /*1170*/  MOV R12, R15 ;  /* 0x0000000f000c7202 */ /* 0x000fe20000000f00 */
[C---:B------:R-:W-:Y:S01]  /*1180*/  IMAD R21, R10.reuse, R21, R23 ;  /* 0x000000150a157224 */ /* 0x040fe200078e0217 */
[----:B------:R-:W-:Y:S01]  /*1190*/  @!P5 IADD3 R19, PT, PT, R19, -R10, RZ ;  /* 0x8000000a1313d210 */ /* 0x000fe20007ffe0ff */
[----:B------:R-:W-:Y:S01]  /*11a0*/  IMAD.MOV.U32 R25, RZ, RZ, R24 ;  /* 0x000000ffff197224 */ /* 0x000fe200078e0018 */
[C---:B------:R-:W-:Y:S01]  /*11b0*/  ISETP.GT.U32.AND P0, PT, R10.reuse, R18, PT ;  /* 0x000000120a00720c */ /* 0x040fe20003f04070 */
[----:B------:R-:W-:Y:S01]  /*11c0*/  @!P4 IMAD.MOV R12, RZ, RZ, -R12 ;  /* 0x000000ffff0cc224 */ /* 0x000fe200078e0a0c */
[----:B------:R-:W-:Y:S01]  /*11d0*/  ISETP.GT.U32.AND P4, PT, R10, R19, PT ;  /* 0x000000130a00720c */ /* 0x000fe20003f84070 */
[----:B------:R-:W-:Y:S01]  /*11e0*/  @!P3 IMAD.MOV R14, RZ, RZ, -R14 ;  /* 0x000000ffff0eb224 */ /* 0x000fe200078e0a0e */
[----:B------:R-:W-:Y:S01]  /*11f0*/  ISETP.GE.AND P3, PT, R26, RZ, PT ;  /* 0x000000ff1a00720c */ /* 0x000fe20003f66270 */
[----:B------:R-:W-:Y:S01]  /*1200*/  IMAD.MOV.U32 R15, RZ, RZ, R17 ;  /* 0x000000ffff0f7224 */ /* 0x000fe200078e0011 */
[----:B------:R-:W-:Y:S01]  /*1210*/  IADD3 R26, PT, PT, R82, 0xa, RZ ;  /* 0x0000000a521a7810 */ /* 0x000fe20007ffe0ff */
[----:B------:R-:W-:Y:S01]  /*1220*/  IMAD.HI.U32 R17, R20, R25, RZ ;  /* 0x0000001914117227 */ /* 0x000fe200078e00ff */
[----:B------:R-:W-:-:S02]  /*1230*/  IABS R51, R52 ;  /* 0x0000003400337213 */ /* 0x000fc40000000000 */
[----:B------:R-:W-:Y:S01]  /*1240*/  IABS R24, R26 ;  /* 0x0000001a00187213 */ /* 0x000fe20000000000 */
[----:B------:R-:W-:Y:S01]  /*1250*/  IMAD.MOV R17, RZ, RZ, -R17 ;  /* 0x000000ffff117224 */ /* 0x000fe200078e0a11 */
[----:B------:R-:W-:Y:S01]  /*1260*/  IADD3 R58, PT, PT, R82, 0x2b, RZ ;  /* 0x0000002b523a7810 */ /* 0x000fe20007ffe0ff */
[----:B------:R-:W-:Y:S01]  /*1270*/  @!P2 IMAD.IADD R16, R16, 0x1, -R10 ;  /* 0x000000011010a824 */ /* 0x000fe200078e0a0a */
[----:B------:R-:W-:Y:S01]  /*1280*/  ISETP.GE.AND P2, PT, R27, RZ, PT ;  /* 0x000000ff1b00720c */ /* 0x000fe20003f46270 */
[C---:B------:R-:W-:Y:S01]  /*1290*/  IMAD R23, R10.reuse, R17, R25 ;  /* 0x000000110a177224 */ /* 0x040fe200078e0219 */
[----:B------:R-:W-:Y:S01]  /*12a0*/  @!P4 IADD3 R19, PT, PT, R19, -R10, RZ ;  /* 0x8000000a1313c210 */ /* 0x000fe20007ffe0ff */
[----:B------:R-:W-:Y:S01]  /*12b0*/  IMAD.MOV.U32 R25, RZ, RZ, R24 ;  /* 0x000000ffff197224 */ /* 0x000fe200078e0018 */
[----:B------:R-:W-:Y:S01]  /*12c0*/  ISETP.GT.U32.AND P4, PT, R10, R21, PT ;  /* 0x000000150a00720c */ /* 0x000fe20003f84070 */
[----:B------:R-:W-:Y:S01]  /*12d0*/  @!P0 IMAD.IADD R18, R18, 0x1, -R10 ;  /* 0x0000000112128824 */ /* 0x000fe200078e0a0a */
[----:B------:R-:W-:Y:S01]  /*12e0*/  ISETP.GT.U32.AND P5, PT, R10, R16, PT ;  /* 0x000000100a00720c */ /* 0x000fe20003fa4070 */
[----:B------:R-:W-:Y:S01]  /*12f0*/  VIADD R24, R82, 0xb ;  /* 0x0000000b52187836 */ /* 0x000fe20000000000 */
[----:B------:R-:W-:Y:S01]  /*1300*/  MOV R17, R19 ;  /* 0x0000001300117202 */ /* 0x000fe20000000f00 */
[----:B------:R-:W-:Y:S01]  /*1310*/  IMAD.HI.U32 R19, R20, R25, RZ ;  /* 0x0000001914137227 */ /* 0x000fe200078e00ff */
[----:B------:R-:W-:-:S02]  /*1320*/  ISETP.GT.U32.AND P0, PT, R10, R18, PT ;  /* 0x000000120a00720c */ /* 0x000fc40003f04070 */
[----:B------:R-:W-:Y:S01]  /*1330*/  IABS R27, R24 ;  /* 0x00000018001b7213 */ /* 0x000fe20000000000 */
[----:B------:R-:W-:Y:S01]  /*1340*/  @!P6 IMAD.MOV R15, RZ, RZ, -R15 ;  /* 0x000000ffff0fe224 */ /* 0x000fe200078e0a0f */
[----:B------:R-:W-:Y:S01]  /*1350*/  IADD3 R19, PT, PT, -R19, RZ, RZ ;  /* 0x000000ff13137210 */ /* 0x000fe20007ffe1ff */
[----:B------:R-:W-:Y:S01]  /*1360*/  VIADD R30, R82, 0xe ;  /* 0x0000000e521e7836 */ /* 0x000fe20000000000 */
[----:B------:R-:W-:Y:S01]  /*1370*/  @!P2 IADD3 R17, PT, PT, -R17, RZ, RZ ;  /* 0x000000ff1111a210 */ /* 0x000fe20007ffe1ff */
[----:B------:R-:W-:Y:S01]  /*1380*/  @!P4 IMAD.IADD R21, R21, 0x1, -R10 ;  /* 0x000000011515c824 */ /* 0x000fe200078e0a0a */
[C---:B------:R-:W-:Y:S01]  /*1390*/  ISETP.GT.U32.AND P2, PT, R10.reuse, R23, PT ;  /* 0x000000170a00720c */ /* 0x040fe20003f44070 */
[----:B------:R-:W-:Y:S01]  /*13a0*/  IMAD R25, R10, R19, R25 ;  /* 0x000000130a197224 */ /* 0x000fe200078e0219 */
[----:B------:R-:W-:Y:S01]  /*13b0*/  ISETP.GE.AND P6, PT, R28, RZ, PT ;  /* 0x000000ff1c00720c */ /* 0x000fe20003fc6270 */
[----:B------:R-:W-:Y:S01]  /*13c0*/  IMAD.HI.U32 R19, R20, R27, RZ ;  /* 0x0000001b14137227 */ /* 0x000fe200078e00ff */
[----:B------:R-:W-:-:S02]  /*13d0*/  ISETP.GT.U32.AND P4, PT, R10, R21, PT ;  /* 0x000000150a00720c */ /* 0x000fc40003f84070 */
[----:B------:R-:W-:Y:S01]  /*13e0*/  IABS R61, R58 ;  /* 0x0000003a003d7213 */ /* 0x000fe20000000000 */
[----:B------:R-:W-:Y:S01]  /*13f0*/  @!P5 IMAD.IADD R16, R16, 0x1, -R10 ;  /* 0x000000011010d824 */ /* 0x000fe200078e0a0a */
[----:B------:R-:W-:Y:S01]  /*1400*/  ISETP.GE.AND P5, PT, R29, RZ, PT ;  /* 0x000000ff1d00720c */ /* 0x000fe20003fa6270 */
[----:B------:R-:W-:Y:S01]  /*1410*/  IMAD.MOV R19, RZ, RZ, -R19 ;  /* 0x000000ffff137224 */ /* 0x000fe200078e0a13 */
[----:B------:R-:W-:Y:S01]  /*1420*/  IADD3 R60, PT, PT, R82, 0x2d, RZ ;  /* 0x0000002d523c7810 */ /* 0x000fe20007ffe0ff */
[----:B------:R-:W-:Y:S01]  /*1430*/  @!P1 IMAD.MOV R16, RZ, RZ, -R16 ;  /* 0x000000ffff109224 */ /* 0x000fe200078e0a10 */
[----:B------:R-:W-:Y:S01]  /*1440*/  ISETP.GE.AND P1, PT, R26, RZ, PT ;  /* 0x000000ff1a00720c */ /* 0x000fe20003f26270 */
[----:B------:R-:W-:Y:S01]  /*1450*/  @!P0 IMAD.IADD R18, R18, 0x1, -R10 ;  /* 0x0000000112128824 */ /* 0x000fe200078e0a0a */
[----:B------:R-:W-:Y:S01]  /*1460*/  ISETP.GE.AND P0, PT, R24, RZ, PT ;  /* 0x000000ff1800720c */ /* 0x000fe20003f06270 */
[----:B------:R-:W-:Y:S01]  /*1470*/  VIADD R26, R82, 0xc ;  /* 0x0000000c521a7836 */ /* 0x000fe20000000000 */
[-C--:B------:R-:W-:Y:S01]  /*1480*/  @!P2 IADD3 R23, PT, PT, R23, -R10.reuse, RZ ;  /* 0x8000000a1717a210 */ /* 0x080fe20007ffe0ff */
[----:B------:R-:W-:Y:S01]  /*1490*/  IMAD R24, R10, R19, R27 ;  /* 0x000000130a187224 */ /* 0x000fe200078e021b */
[----:B------:R-:W-:Y:S01]  /*14a0*/  @!P4 IADD3 R21, PT, PT, R21, -R10, RZ ;  /* 0x8000000a1515c210 */ /* 0x000fe20007ffe0ff */
[----:B------:R-:W-:Y:S01]  /*14b0*/  @!P3 IMAD.MOV R18, RZ, RZ, -R18 ;  /* 0x000000ffff12b224 */ /* 0x000fe200078e0a12 */
[----:B------:R-:W-:Y:S01]  /*14c0*/  IABS R29, R26 ;  /* 0x0000001a001d7213 */ /* 0x000fe20000000000 */
[----:B------:R-:W-:Y:S01]  /*14d0*/  VIADD R28, R82, 0xd ;  /* 0x0000000d521c7836 */ /* 0x000fe20000000000 */
[----:B------:R-:W-:Y:S01]  /*14e0*/  ISETP.GT.U32.AND P2, PT, R10, R23, PT ;  /* 0x000000170a00720c */ /* 0x000fe20003f44070 */
[----:B------:R-:W-:Y:S01]  /*14f0*/  IMAD.MOV.U32 R19, RZ, RZ, R21 ;  /* 0x000000ffff137224 */ /* 0x000fe200078e0015 */
[----:B------:R-:W-:Y:S01]  /*1500*/  ISETP.GE.AND P4, PT, R26, RZ, PT ;  /* 0x000000ff1a00720c */ /* 0x000fe20003f86270 */
[----:B------:R-:W-:Y:S01]  /*1510*/  IMAD.HI.U32 R26, R20, R29, RZ ;  /* 0x0000001d141a7227 */ /* 0x000fe200078e00ff */
[----:B------:R-:W-:-:S02]  /*1520*/  ISETP.GT.U32.AND P3, PT, R10, R25, PT ;  /* 0x000000190a00720c */ /* 0x000fc40003f64070 */
[----:B------:R-:W-:Y:S01]  /*1530*/  IABS R31, R28 ;  /* 0x0000001c001f7213 */ /* 0x000fe20000000000 */
[----:B------:R-:W-:Y:S01]  /*1540*/  @!P6 IMAD.MOV R19, RZ, RZ, -R19 ;  /* 0x000000ffff13e224 */ /* 0x000fe200078e0a13 */
[----:B------:R-:W-:Y:S01]  /*1550*/  ISETP.GT.U32.AND P6, PT, R10, R24, PT ;  /* 0x000000180a00720c */ /* 0x000fe20003fc4070 */
[----:B------:R-:W-:Y:S01]  /*1560*/  VIADD R32, R82, 0xf ;  /* 0x0000000f52207836 */ /* 0x000fe20000000000 */
[----:B------:R-:W-:Y:S01]  /*1570*/  IADD3 R26, PT, PT, -R26, RZ, RZ ;  /* 0x000000ff1a1a7210 */ /* 0x000fe20007ffe1ff */
[C---:B------:R-:W-:Y:S01]  /*1580*/  VIADD R38, R82.reuse, 0x15 ;  /* 0x0000001552267836 */ /* 0x040fe20000000000 */
[----:B------:R-:W-:Y:S01]  /*1590*/  IADD3 R62, PT, PT, R82, 0x2e, RZ ;  /* 0x0000002e523e7810 */ /* 0x000fe20007ffe0ff */
[----:B------:R-:W-:Y:S01]  /*15a0*/  @!P2 IMAD.IADD R23, R23, 0x1, -R10 ;  /* 0x000000011717a824 */ /* 0x000fe200078e0a0a */
[----:B------:R-:W-:Y:S01]  /*15b0*/  ISETP.GE.AND P2, PT, R28, RZ, PT ;  /* 0x000000ff1c00720c */ /* 0x000fe20003f46270 */
[----:B------:R-:W-:Y:S01]  /*15c0*/  IMAD R27, R10, R26, R29 ;  /* 0x0000001a0a1b7224 */ /* 0x000fe200078e021d */
[----:B------:R-:W-:Y:S01]  /*15d0*/  IABS R29, R30 ;  /* 0x0000001e001d7213 */ /* 0x000fe20000000000 */
[----:B------:R-:W-:Y:S01]  /*15e0*/  IMAD.MOV.U32 R21, RZ, RZ, R23 ;  /* 0x000000ffff157224 */ /* 0x000fe200078e0017 */
[----:B------:R-:W-:Y:S01]  /*15f0*/  @!P3 IADD3 R25, PT, PT, R25, -R10, RZ ;  /* 0x8000000a1919b210 */ /* 0x000fe20007ffe0ff */
[----:B------:R-:W-:Y:S01]  /*1600*/  IMAD.HI.U32 R26, R20, R31, RZ ;  /* 0x0000001f141a7227 */ /* 0x000fe200078e00ff */
[----:B------:R-:W-:-:S02]  /*1610*/  IABS R39, R38 ;  /* 0x0000002600277213 */ /* 0x000fc40000000000 */
[----:B------:R-:W-:Y:S01]  /*1620*/  ISETP.GT.U32.AND P3, PT, R10, R25, PT ;  /* 0x000000190a00720c */ /* 0x000fe20003f64070 */
[--C-:B------:R-:W-:Y:S01]  /*1630*/  @!P6 IMAD.IADD R24, R24, 0x1, -R10.reuse ;  /* 0x000000011818e824 */ /* 0x100fe200078e0a0a */
[----:B------:R-:W-:Y:S01]  /*1640*/  IADD3 R26, PT, PT, -R26, RZ, RZ ;  /* 0x000000ff1a1a7210 */ /* 0x000fe20007ffe1ff */
[----:B------:R-:W-:Y:S01]  /*1650*/  IMAD.HI.U32 R23, R20, R29, RZ ;  /* 0x0000001d14177227 */ /* 0x000fe200078e00ff */
[----:B------:R-:W-:Y:S02]  /*1660*/  IABS R63, R62 ;  /* 0x0000003e003f7213 */ /* 0x000fe40000000000 */
[----:B------:R-:W-:Y:S01]  /*1670*/  ISETP.GT.U32.AND P6, PT, R10, R24, PT ;  /* 0x000000180a00720c */ /* 0x000fe20003fc4070 */
[----:B------:R-:W-:Y:S01]  /*1680*/  IMAD.MOV R23, RZ, RZ, -R23 ;  /* 0x000000ffff177224 */ /* 0x000fe200078e0a17 */
[----:B------:R-:W-:Y:S01]  /*1690*/  IADD3 R78, PT, PT, R82, 0x3b, RZ ;  /* 0x0000003b524e7810 */ /* 0x000fe20007ffe0ff */
[----:B------:R-:W-:Y:S01]  /*16a0*/  @!P5 IMAD.MOV R21, RZ, RZ, -R21 ;  /* 0x000000ffff15d224 */ /* 0x000fe200078e0a15 */
[C---:B------:R-:W-:Y:S01]  /*16b0*/  ISETP.GT.U32.AND P5, PT, R10.reuse, R27, PT ;  /* 0x0000001b0a00720c */ /* 0x040fe20003fa4070 */
[C---:B------:R-:W-:Y:S01]  /*16c0*/  IMAD R29, R10.reuse, R23, R29 ;  /* 0x000000170a1d7224 */ /* 0x040fe200078e021d */
[----:B------:R-:W-:Y:S01]  /*16d0*/  IABS R89, R78 ;  /* 0x0000004e00597213 */ /* 0x000fe20000000000 */
[----:B------:R-:W-:Y:S01]  /*16e0*/  IMAD R26, R10, R26, R31 ;  /* 0x0000001a0a1a7224 */ /* 0x000fe200078e021f */
[----:B------:R-:W-:Y:S01]  /*16f0*/  IABS R31, R32 ;  /* 0x00000020001f7213 */ /* 0x000fe20000000000 */
[--C-:B------:R-:W-:Y:S01]  /*1700*/  @!P3 IMAD.IADD R25, R25, 0x1, -R10.reuse ;  /* 0x000000011919b824 */ /* 0x100fe200078e0a0a */
[----:B------:R-:W-:Y:S01]  /*1710*/  SHF.L.U32 R22, R22, 0x9, RZ ;  /* 0x0000000916167819 */ /* 0x000fe200000006ff */
[----:B------:R-:W-:Y:S01]  /*1720*/  VIADD R40, R82, 0x16 ;  /* 0x0000001652287836 */ /* 0x000fe20000000000 */
[----:B------:R-:W-:Y:S01]  /*1730*/  ISETP.GT.U32.AND P3, PT, R10, R26, PT ;  /* 0x0000001a0a00720c */ /* 0x000fe20003f64070 */
[----:B------:R-:W-:Y:S01]  /*1740*/  @!P6 IMAD.IADD R24, R24, 0x1, -R10 ;  /* 0x000000011818e824 */ /* 0x000fe200078e0a0a */
[----:B------:R-:W-:Y:S01]  /*1750*/  ISETP.GT.U32.AND P6, PT, R10, R29, PT ;  /* 0x0000001d0a00720c */ /* 0x000fe20003fc4070 */
[----:B------:R-:W-:Y:S01]  /*1760*/  IMAD.HI.U32 R28, R20, R31, RZ ;  /* 0x0000001f141c7227 */ /* 0x000fe200078e00ff */
[----:B------:R-:W-:-:S02]  /*1770*/  MOV R23, R25 ;  /* 0x0000001900177202 */ /* 0x000fc40000000f00 */
[----:B------:R-:W-:Y:S01]  /*1780*/  @!P0 IADD3 R24, PT, PT, -R24, RZ, RZ ;  /* 0x000000ff18188210 */ /* 0x000fe20007ffe1ff */
[----:B------:R-:W-:Y:S01]  /*1790*/  IMAD.HI.U32 R25, R20, R33, RZ ;  /* 0x0000002114197227 */ /* 0x000fe200078e00ff */
[----:B------:R-:W-:Y:S02]  /*17a0*/  @!P1 IADD3 R23, PT, PT, -R23, RZ, RZ ;  /* 0x000000ff17179210 */ /* 0x000fe40007ffe1ff */
[----:B------:R-:W-:Y:S01]  /*17b0*/  ISETP.GE.AND P1, PT, R30, RZ, PT ;  /* 0x000000ff1e00720c */ /* 0x000fe20003f26270 */
[----:B------:R-:W-:Y:S01]  /*17c0*/  IMAD.MOV R28, RZ, RZ, -R28 ;  /* 0x000000ffff1c7224 */ /* 0x000fe200078e0a1c */
[----:B------:R-:W-:Y:S01]  /*17d0*/  ISETP.GE.AND P0, PT, R32, RZ, PT ;  /* 0x000000ff2000720c */ /* 0x000fe20003f06270 */
[--C-:B------:R-:W-:Y:S01]  /*17e0*/  @!P5 IMAD.IADD R27, R27, 0x1, -R10.reuse ;  /* 0x000000011b1bd824 */ /* 0x100fe200078e0a0a */
[----:B------:R-:W-:Y:S01]  /*17f0*/  IADD3 R32, PT, PT, R82, 0x12, RZ ;  /* 0x0000001252207810 */ /* 0x000fe20007ffe0ff */
[--C-:B------:R-:W-:Y:S01]  /*1800*/  @!P6 IMAD.IADD R29, R29, 0x1, -R10.reuse ;  /* 0x000000011d1de824 */ /* 0x100fe200078e0a0a */
[----:B------:R-:W-:Y:S01]  /*1810*/  IABS R41, R40 ;  /* 0x0000002800297213 */ /* 0x000fe20000000000 */
[----:B------:R-:W-:Y:S01]  /*1820*/  IMAD.MOV R25, RZ, RZ, -R25 ;  /* 0x000000ffff197224 */ /* 0x000fe200078e0a19 */
[C---:B------:R-:W-:Y:S01]  /*1830*/  ISETP.GT.U32.AND P5, PT, R10.reuse, R27, PT ;  /* 0x0000001b0a00720c */ /* 0x040fe20003fa4070 */
[C---:B------:R-:W-:Y:S01]  /*1840*/  IMAD R28, R10.reuse, R28, R31 ;  /* 0x0000001c0a1c7224 */ /* 0x040fe200078e021f */
[C---:B------:R-:W-:Y:S01]  /*1850*/  ISETP.GT.U32.AND P6, PT, R10.reuse, R29, PT ;  /* 0x0000001d0a00720c */ /* 0x040fe20003fc4070 */
[----:B------:R-:W-:Y:S01]  /*1860*/  IMAD R31, R10, R25, R33 ;  /* 0x000000190a1f7224 */ /* 0x000fe200078e0221 */
[----:B------:R-:W-:Y:S01]  /*1870*/  IABS R33, R32 ;  /* 0x0000002000217213 */ /* 0x000fe20000000000 */
[----:B------:R-:W-:Y:S01]  /*1880*/  @!P3 IMAD.IADD R26, R26, 0x1, -R10 ;  /* 0x000000011a1ab824 */ /* 0x000fe200078e0a0a */
[----:B------:R-:W-:Y:S01]  /*1890*/  LOP3.LUT R126, R22, 0x3f, R84, 0xf8, !PT ;  /* 0x0000003f167e7812 */ /* 0x000fe200078ef854 */
[----:B------:R-:W-:Y:S01]  /*18a0*/  IMAD.HI.U32 R30, R20, R35, RZ ;  /* 0x00000023141e7227 */ /* 0x000fe200078e00ff */
[----:B------:R-:W-:-:S02]  /*18b0*/  LOP3.LUT R125, R22, 0x40, R167, 0xfe, !PT ;  /* 0x00000040167d7812 */ /* 0x000fc400078efea7 */
[----:B------:R-:W-:Y:S01]  /*18c0*/  ISETP.GT.U32.AND P3, PT, R10, R26, PT ;  /* 0x0000001a0a00720c */ /* 0x000fe20003f64070 */
[----:B------:R-:W-:Y:S01]  /*18d0*/  IMAD.MOV R30, RZ, RZ, -R30 ;  /* 0x000000ffff1e7224 */ /* 0x000fe200078e0a1e */
[----:B------:R-:W-:Y:S01]  /*18e0*/  LOP3.LUT R123, R126, 0xc0, RZ, 0xfc, !PT ;  /* 0x000000c07e7b7812 */ /* 0x000fe200078efcff */
[--C-:B------:R-:W-:Y:S01]  /*18f0*/  @!P5 IMAD.IADD R27, R27, 0x1, -R10.reuse ;  /* 0x000000011b1bd824 */ /* 0x100fe200078e0a0a */
[C---:B------:R-:W-:Y:S01]  /*1900*/  ISETP.GT.U32.AND P5, PT, R10.reuse, R28, PT ;  /* 0x0000001c0a00720c */ /* 0x040fe20003fa4070 */
[--C-:B------:R-:W-:Y:S01]  /*1910*/  @!P6 IMAD.IADD R29, R29, 0x1, -R10.reuse ;  /* 0x000000011d1de824 */ /* 0x100fe200078e0a0a */
[C---:B------:R-:W-:Y:S01]  /*1920*/  ISETP.GT.U32.AND P6, PT, R10.reuse, R31, PT ;  /* 0x0000001f0a00720c */ /* 0x040fe20003fc4070 */
[----:B------:R-:W-:Y:S01]  /*1930*/  IMAD R30, R10, R30, R35 ;  /* 0x0000001e0a1e7224 */ /* 0x000fe200078e0223 */
[----:B------:R-:W-:Y:S01]  /*1940*/  LOP3.LUT R124, R126, 0x80, RZ, 0xfc, !PT ;  /* 0x000000807e7c7812 */ /* 0x000fe200078efcff */
[----:B------:R-:W-:Y:S01]  /*1950*/  IMAD.MOV.U32 R25, RZ, RZ, R27 ;  /* 0x000000ffff197224 */ /* 0x000fe200078e001b */
[----:B------:R-:W-:Y:S01]  /*1960*/  MOV R27, R29 ;  /* 0x0000001d001b7202 */ /* 0x000fe20000000f00 */
[----:B------:R-:W-:Y:S01]  /*1970*/  IMAD.HI.U32 R29, R20, R33, RZ ;  /* 0x00000021141d7227 */ /* 0x000fe200078e00ff */
[----:B------:R-:W-:Y:S01]  /*1980*/  LOP3.LUT R122, R126, 0x100, RZ, 0xfc, !PT ;  /* 0x000001007e7a7812 */ /* 0x000fe200078efcff */
[----:B------:R-:W-:Y:S01]  /*1990*/  STL [R1+0x9a4], R126 ;  /* 0x0009a47e01007387 */ /* 0x000fe20000100800 */
[----:B------:R-:W-:Y:S01]  /*19a0*/  @!P1 IADD3 R27, PT, PT, -R27, RZ, RZ ;  /* 0x000000ff1b1b9210 */ /* 0x000fe20007ffe1ff */
[----:B------:R-:W-:Y:S01]  /*19b0*/  @!P4 IMAD.MOV R25, RZ, RZ, -R25 ;  /* 0x000000ffff19c224 */ /* 0x000fe200078e0a19 */
[----:B------:R-:W-:Y:S01]  /*19c0*/  ISETP.GT.U32.AND P4, PT, R10, R30, PT ;  /* 0x0000001e0a00720c */ /* 0x000fe20003f84070 */
[--C-:B------:R-:W-:Y:S01]  /*19d0*/  @!P3 IMAD.IADD R26, R26, 0x1, -R10.reuse ;  /* 0x000000011a1ab824 */ /* 0x100fe200078e0a0a */
[----:B------:R-:W-:Y:S01]  /*19e0*/  ISETP.GE.AND P3, PT, R34, RZ, PT ;  /* 0x000000ff2200720c */ /* 0x000fe20003f66270 */
[----:B------:R-:W-:Y:S01]  /*19f0*/  @!P6 IMAD.IADD R31, R31, 0x1, -R10 ;  /* 0x000000011f1fe824 */ /* 0x000fe200078e0a0a */
[----:B------:R-:W-:Y:S01]  /*1a00*/  @!P5 IADD3 R28, PT, PT, R28, -R10, RZ ;  /* 0x8000000a1c1cd210 */ /* 0x000fe20007ffe0ff */
[----:B------:R-:W-:Y:S01]  /*1a10*/  VIADD R34, R82, 0x13 ;  /* 0x0000001352227836 */ /* 0x000fe20000000000 */
[----:B------:R-:W-:Y:S01]  /*1a20*/  ISETP.GE.AND P1, PT, R32, RZ, PT ;  /* 0x000000ff2000720c */ /* 0x000fe20003f26270 */
[----:B------:R-:W-:Y:S01]  /*1a30*/  IMAD.MOV R29, RZ, RZ, -R29 ;  /* 0x000000ffff1d7224 */ /* 0x000fe200078e0a1d */
[----:B------:R-:W-:Y:S01]  /*1a40*/  ISETP.GT.U32.AND P6, PT, R10, R31, PT ;  /* 0x0000001f0a00720c */ /* 0x000fe20003fc4070 */
[----:B------:R-:W-:Y:S01]  /*1a50*/  @!P2 IMAD.MOV R26, RZ, RZ, -R26 ;  /* 0x000000ffff1aa224 */ /* 0x000fe200078e0a1a */
[----:B------:R-:W-:Y:S01]  /*1a60*/  ISETP.GE.AND P2, PT, R36, RZ, PT ;  /* 0x000000ff2400720c */ /* 0x000fe20003f46270 */
[----:B------:R-:W-:Y:S01]  /*1a70*/  IMAD R33, R10, R29, R33 ;  /* 0x0000001d0a217224 */ /* 0x000fe200078e0221 */
[----:B------:R-:W-:Y:S01]  /*1a80*/  IADD3 R36, PT, PT, R82, 0x14, RZ ;  /* 0x0000001452247810 */ /* 0x000fe20007ffe0ff */
[--C-:B------:R-:W-:Y:S01]  /*1a90*/  @!P4 IMAD.IADD R30, R30, 0x1, -R10.reuse ;  /* 0x000000011e1ec824 */ /* 0x100fe200078e0a0a */
[----:B------:R-:W-:Y:S01]  /*1aa0*/  IABS R35, R34 ;  /* 0x0000002200237213 */ /* 0x000fe20000000000 */
[----:B------:R-:W-:Y:S01]  /*1ab0*/  VIADD R44, R82, 0x18 ;  /* 0x00000018522c7836 */ /* 0x000fe20000000000 */
[----:B------:R-:W-:Y:S01]  /*1ac0*/  ISETP.GT.U32.AND P5, PT, R10, R28, PT ;  /* 0x0000001c0a00720c */ /* 0x000fe20003fa4070 */
[----:B------:R-:W-:Y:S01]  /*1ad0*/  VIADD R48, R82, 0x1d ;  /* 0x0000001d52307836 */ /* 0x000fe20000000000 */
[----:B------:R-:W-:Y:S01]  /*1ae0*/  IABS R37, R36 ;  /* 0x0000002400257213 */ /* 0x000fe20000000000 */
[----:B------:R-:W-:Y:S01]  /*1af0*/  IMAD.HI.U32 R32, R20, R35, RZ ;  /* 0x0000002314207227 */ /* 0x000fe200078e00ff */
[C---:B------:R-:W-:Y:S01]  /*1b00*/  ISETP.GT.U32.AND P4, PT, R10.reuse, R30, PT ;  /* 0x0000001e0a00720c */ /* 0x040fe20003f84070 */
[----:B------:R-:W-:Y:S01]  /*1b10*/  STL [R1+0x1788], R125 ;  /* 0x0017887d01007387 */ /* 0x000fe20000100800 */
[----:B------:R-:W-:Y:S01]  /*1b20*/  IABS R47, R48 ;  /* 0x00000030002f7213 */ /* 0x000fe20000000000 */
[--C-:B------:R-:W-:Y:S01]  /*1b30*/  @!P6 IMAD.IADD R31, R31, 0x1, -R10.reuse ;  /* 0x000000011f1fe824 */ /* 0x100fe200078e0a0a */
[----:B------:R-:W-:Y:S01]  /*1b40*/  ISETP.GT.U32.AND P6, PT, R10, R33, PT ;  /* 0x000000210a00720c */ /* 0x000fe20003fc4070 */
[----:B------:R-:W-:Y:S01]  /*1b50*/  IMAD.HI.U32 R29, R20, R37, RZ ;  /* 0x00000025141d7227 */ /* 0x000fe200078e00ff */
[----:B------:R-:W-:Y:S01]  /*1b60*/  IADD3 R32, PT, PT, -R32, RZ, RZ ;  /* 0x000000ff20207210 */ /* 0x000fe20007ffe1ff */
[----:B------:R-:W-:Y:S01]  /*1b70*/  STL [R1+0x17a0], R124 ;  /* 0x0017a07c01007387 */ /* 0x000fe20000100800 */
[C---:B-1----:R-:W-:Y:S01]  /*1b80*/  LOP3.LUT R3, R126.reuse, 0x180, RZ, 0xfc, !PT ;  /* 0x000001807e037812 */ /* 0x042fe200078efcff */
[----:B------:R-:W-:Y:S01]  /*1b90*/  IMAD.MOV R29, RZ, RZ, -R29 ;  /* 0x000000ffff1d7224 */ /* 0x000fe200078e0a1d */
[----:B------:R-:W-:Y:S01]  /*1ba0*/  LOP3.LUT R121, R126, 0x140, RZ, 0xfc, !PT ;  /* 0x000001407e797812 */ /* 0x000fe200078efcff */
[----:B------:R-:W-:Y:S01]  /*1bb0*/  IMAD R32, R10, R32, R35 ;  /* 0x000000200a207224 */ /* 0x000fe200078e0223 */
[----:B------:R-:W-:Y:S01]  /*1bc0*/  LOP3.LUT R2, R126, 0x1c0, RZ, 0xfc, !PT ;  /* 0x000001c07e027812 */ /* 0x000fe200078efcff */
[--C-:B------:R-:W-:Y:S01]  /*1bd0*/  @!P5 IMAD.IADD R28, R28, 0x1, -R10.reuse ;  /* 0x000000011c1cd824 */ /* 0x100fe200078e0a0a */
[----:B------:R-:W-:Y:S01]  /*1be0*/  @!P4 IADD3 R30, PT, PT, R30, -R10, RZ ;  /* 0x8000000a1e1ec210 */ /* 0x000fe20007ffe0ff */
[C---:B------:R-:W-:Y:S01]  /*1bf0*/  IMAD R35, R10.reuse, R29, R37 ;  /* 0x0000001d0a237224 */ /* 0x040fe200078e0225 */
[----:B------:R-:W-:Y:S01]  /*1c00*/  ISETP.GT.U32.AND P4, PT, R10, R32, PT ;  /* 0x000000200a00720c */ /* 0x000fe20003f84070 */
[----:B------:R-:W-:Y:S01]  /*1c10*/  @!P6 IMAD.IADD R33, R33, 0x1, -R10 ;  /* 0x000000012121e824 */ /* 0x000fe200078e0a0a */
[----:B------:R-:W-:Y:S01]  /*1c20*/  @!P0 IADD3 R28, PT, PT, -R28, RZ, RZ ;  /* 0x000000ff1c1c8210 */ /* 0x000fe20007ffe1ff */
[----:B------:R-:W-:Y:S01]  /*1c30*/  IMAD.HI.U32 R29, R20, R39, RZ ;  /* 0x00000027141d7227 */ /* 0x000fe200078e00ff */
[C---:B------:R-:W-:Y:S01]  /*1c40*/  ISETP.GT.U32.AND P6, PT, R10.reuse, R35, PT ;  /* 0x000000230a00720c */ /* 0x040fe20003fc4070 */
[----:B------:R-:W-:Y:S01]  /*1c50*/  STL [R1+0x178c], R123 ;  /* 0x00178c7b01007387 */ /* 0x000fe20000100800 */
[----:B------:R-:W-:Y:S01]  /*1c60*/  ISETP.GT.U32.AND P0, PT, R10, R33, PT ;  /* 0x000000210a00720c */ /* 0x000fe20003f04070 */
[----:B------:R-:W-:Y:S01]  /*1c70*/  @!P2 IMAD.MOV R30, RZ, RZ, -R30 ;  /* 0x000000ffff1ea224 */ /* 0x000fe200078e0a1e */
[----:B------:R-:W-:Y:S01]  /*1c80*/  ISETP.GE.AND P5, PT, R34, RZ, PT ;  /* 0x000000ff2200720c */ /* 0x000fe20003fa6270 */
[----:B------:R-:W-:Y:S01]  /*1c90*/  IMAD.HI.U32 R34, R20, R41, RZ ;  /* 0x0000002914227227 */ /* 0x000fe200078e00ff */
[----:B------:R-:W-:Y:S01]  /*1ca0*/  IADD3 R29, PT, PT, -R29, RZ, RZ ;  /* 0x000000ff1d1d7210 */ /* 0x000fe20007ffe1ff */
[----:B------:R-:W-:Y:S02]  /*1cb0*/  STL [R1+0x179c], R122 ;  /* 0x00179c7a01007387 */ /* 0x000fe40000100800 */
[----:B------:R-:W-:-:S02]  /*1cc0*/  IMAD.MOV R37, RZ, RZ, -R34 ;  /* 0x000000ffff257224 */ /* 0x000fc400078e0a22 */
[----:B------:R-:W-:Y:S01]  /*1cd0*/  IMAD R34, R10, R29, R39 ;  /* 0x0000001d0a227224 */ /* 0x000fe200078e0227 */
[----:B------:R-:W-:Y:S01]  /*1ce0*/  IABS R39, R44 ;  /* 0x0000002c00277213 */ /* 0x000fe20000000000 */
[----:B------:R-:W-:Y:S01]  /*1cf0*/  IMAD.MOV.U32 R29, RZ, RZ, R31 ;  /* 0x000000ffff1d7224 */ /* 0x000fe200078e001f */
[----:B------:R-:W-:Y:S01]  /*1d00*/  STL [R1+0x1798], R121 ;  /* 0x0017987901007387 */ /* 0x000fe20000100800 */
[--C-:B------:R-:W-:Y:S02]  /*1d10*/  @!P6 IMAD.IADD R35, R35, 0x1, -R10.reuse ;  /* 0x000000012323e824 */ /* 0x100fe400078e0a0a */
[--C-:B------:R-:W-:Y:S01]  /*1d20*/  @!P4 IMAD.IADD R32, R32, 0x1, -R10.reuse ;  /* 0x000000012020c824 */ /* 0x100fe200078e0a0a */
[----:B------:R-:W-:Y:S01]  /*1d30*/  ISETP.GE.AND P4, PT, R36, RZ, PT ;  /* 0x000000ff2400720c */ /* 0x000fe20003f86270 */
[C---:B------:R-:W-:Y:S01]  /*1d40*/  IMAD R37, R10.reuse, R37, R41 ;  /* 0x000000250a257224 */ /* 0x040fe200078e0229 */
[----:B------:R-:W-:Y:S01]  /*1d50*/  STL [R1+0x1794], R3 ;  /* 0x0017940301007387 */ /* 0x000fe20000100800 */
[----:B------:R-:W-:Y:S01]  /*1d60*/  @!P0 IMAD.IADD R33, R33, 0x1, -R10 ;  /* 0x0000000121218824 */ /* 0x000fe200078e0a0a */
[C---:B------:R-:W-:Y:S01]  /*1d70*/  ISETP.GT.U32.AND P0, PT, R10.reuse, R34, PT ;  /* 0x000000220a00720c */ /* 0x040fe20003f04070 */
[----:B------:R-:W-:Y:S01]  /*1d80*/  @!P3 IMAD.MOV R29, RZ, RZ, -R29 ;  /* 0x000000ffff1db224 */ /* 0x000fe200078e0a1d */
[----:B------:R-:W-:Y:S01]  /*1d90*/  ISETP.GT.U32.AND P3, PT, R10, R35, PT ;  /* 0x000000230a00720c */ /* 0x000fe20003f64070 */
[----:B------:R-:W-:Y:S01]  /*1da0*/  IMAD.HI.U32 R36, R20, R43, RZ ;  /* 0x0000002b14247227 */ /* 0x000fe200078e00ff */
[C---:B------:R-:W-:Y:S01]  /*1db0*/  ISETP.GT.U32.AND P6, PT, R10.reuse, R32, PT ;  /* 0x000000200a00720c */ /* 0x040fe20003fc4070 */
[----:B------:R1:W-:Y:S01]  /*1dc0*/  STL [R1+0x1790], R2 ;  /* 0x0017900201007387 */ /* 0x0003e20000100800 */
[----:B------:R-:W-:Y:S01]  /*1dd0*/  ISETP.GT.U32.AND P2, PT, R10, R37, PT ;  /* 0x000000250a00720c */ /* 0x000fe20003f44070 */
[----:B------:R-:W-:Y:S01]  /*1de0*/  VIADD R49, R82, 0x1e ;  /* 0x0000001e52317836 */ /* 0x000fe20000000000 */
[----:B------:R-:W-:Y:S01]  /*1df0*/  IADD3 R36, PT, PT, -R36, RZ, RZ ;  /* 0x000000ff24247210 */ /* 0x000fe20007ffe1ff */
[----:B------:R-:W-:Y:S01]  /*1e00*/  VIADD R54, R82, 0x23 ;  /* 0x0000002352367836 */ /* 0x000fe20000000000 */
[----:B------:R-:W-:Y:S01]  /*1e10*/  MOV R31, R33 ;  /* 0x00000021001f7202 */ /* 0x000fe20000000f00 */
[----:B------:R-:W-:-:S03]  /*1e20*/  IMAD.HI.U32 R33, R20, R39, RZ ;  /* 0x0000002714217227 */ /* 0x000fc600078e00ff */
[----:B------:R-:W-:Y:S01]  /*1e30*/  IABS R53, R54 ;  /* 0x0000003600357213 */ /* 0x000fe20000000000 */
[----:B------:R-:W-:Y:S01]  /*1e40*/  IMAD R36, R10, R36, R43 ;  /* 0x000000240a247224 */ /* 0x000fe200078e022b */
[----:B------:R-:W-:Y:S01]  /*1e50*/  IADD3 R33, PT, PT, -R33, RZ, RZ ;  /* 0x000000ff21217210 */ /* 0x000fe20007ffe1ff */
[--C-:B------:R-:W-:Y:S01]  /*1e60*/  @!P0 IMAD.IADD R34, R34, 0x1, -R10.reuse ;  /* 0x0000000122228824 */ /* 0x100fe200078e0a0a */
[----:B------:R-:W-:Y:S01]  /*1e70*/  ISETP.GE.AND P0, PT, R42, RZ, PT ;  /* 0x000000ff2a00720c */ /* 0x000fe20003f06270 */
[--C-:B------:R-:W-:Y:S01]  /*1e80*/  @!P3 IMAD.IADD R35, R35, 0x1, -R10.reuse ;  /* 0x000000012323b824 */ /* 0x100fe200078e0a0a */
[----:B------:R-:W-:Y:S01]  /*1e90*/  ISETP.GE.AND P3, PT, R40, RZ, PT ;  /* 0x000000ff2800720c */ /* 0x000fe20003f66270 */
[----:B------:R-:W-:Y:S01]  /*1ea0*/  @!P6 IMAD.IADD R32, R32, 0x1, -R10 ;  /* 0x000000012020e824 */ /* 0x000fe200078e0a0a */
[----:B------:R-:W-:Y:S01]  /*1eb0*/  @!P2 IADD3 R37, PT, PT, R37, -R10, RZ ;  /* 0x8000000a2525a210 */ /* 0x000fe20007ffe0ff */
[----:B------:R-:W-:Y:S01]  /*1ec0*/  VIADD R42, R82, 0x1a ;  /* 0x0000001a522a7836 */ /* 0x000fe20000000000 */
[C---:B------:R-:W-:Y:S01]  /*1ed0*/  ISETP.GT.U32.AND P6, PT, R10.reuse, R36, PT ;  /* 0x000000240a00720c */ /* 0x040fe20003fc4070 */
[----:B------:R-:W-:Y:S01]  /*1ee0*/  IMAD R39, R10, R33, R39 ;  /* 0x000000210a277224 */ /* 0x000fe200078e0227 */
[----:B------:R-:W-:Y:S01]  /*1ef0*/  IADD3 R40, PT, PT, R82, 0x19, RZ ;  /* 0x0000001952287810 */ /* 0x000fe20007ffe0ff */
[----:B------:R-:W-:Y:S01]  /*1f00*/  @!P1 IMAD.MOV R31, RZ, RZ, -R31 ;  /* 0x000000ffff1f9224 */ /* 0x000fe200078e0a1f */
[----:B------:R-:W-:Y:S01]  /*1f10*/  ISETP.GT.U32.AND P2, PT, R10, R34, PT ;  /* 0x000000220a00720c */ /* 0x000fe20003f44070 */
[----:B------:R-:W-:Y:S01]  /*1f20*/  @!P5 IMAD.MOV R32, RZ, RZ, -R32 ;  /* 0x000000ffff20d224 */ /* 0x000fe200078e0a20 */
[----:B------:R-:W-:Y:S01]  /*1f30*/  IABS R41, R40 ;  /* 0x0000002800297213 */ /* 0x000fe20000000000 */
[C---:B------:R-:W-:Y:S01]  /*1f40*/  VIADD R56, R82.reuse, 0x28 ;  /* 0x0000002852387836 */ /* 0x040fe20000000000 */
[----:B------:R-:W-:Y:S01]  /*1f50*/  MOV R33, R35 ;  /* 0x0000002300217202 */ /* 0x000fe20000000f00 */
[----:B------:R-:W-:Y:S01]  /*1f60*/  VIADD R64, R82, 0x2f ;  /* 0x0000002f52407836 */ /* 0x000fe20000000000 */
[----:B------:R-:W-:Y:S01]  /*1f70*/  IABS R43, R42 ;  /* 0x0000002a002b7213 */ /* 0x000fe20000000000 */
[----:B------:R-:W-:Y:S01]  /*1f80*/  IMAD.HI.U32 R35, R20, R41, RZ ;  /* 0x0000002914237227 */ /* 0x000fe200078e00ff */
[----:B------:R-:W-:-:S02]  /*1f90*/  ISETP.GE.AND P1, PT, R38, RZ, PT ;  /* 0x000000ff2600720c */ /* 0x000fc40003f26270 */
[----:B------:R-:W-:Y:S01]  /*1fa0*/  IABS R57, R56 ;  /* 0x0000003800397213 */ /* 0x000fe20000000000 */
[--C-:B------:R-:W-:Y:S01]  /*1fb0*/  @!P6 IMAD.IADD R36, R36, 0x1, -R10.reuse ;  /* 0x000000012424e824 */ /* 0x100fe200078e0a0a */
[----:B------:R-:W-:Y:S01]  /*1fc0*/  ISETP.GT.U32.AND P6, PT, R10, R37, PT ;  /* 0x000000250a00720c */ /* 0x000fe20003fc4070 */
[----:B------:R-:W-:Y:S01]  /*1fd0*/  IMAD.MOV R38, RZ, RZ, -R35 ;  /* 0x000000ffff267224 */ /* 0x000fe200078e0a23 */
[----:B------:R-:W-:Y:S01]  /*1fe0*/  @!P2 IADD3 R34, PT, PT, R34, -R10, RZ ;  /* 0x8000000a2222a210 */ /* 0x000fe20007ffe0ff */
[----:B------:R-:W-:Y:S01]  /*1ff0*/  IMAD.HI.U32 R35, R20, R43, RZ ;  /* 0x0000002b14237227 */ /* 0x000fe200078e00ff */
[----:B------:R-:W-:Y:S02]  /*2000*/  ISETP.GE.AND P2, PT, R44, RZ, PT ;  /* 0x000000ff2c00720c */ /* 0x000fe40003f46270 */
[----:B------:R-:W-:Y:S01]  /*2010*/  ISETP.GT.U32.AND P5, PT, R10, R36, PT ;  /* 0x000000240a00720c */ /* 0x000fe20003fa4070 */
[----:B------:R-:W-:Y:S01]  /*2020*/  VIADD R44, R82, 0x1b ;  /* 0x0000001b522c7836 */ /* 0x000fe20000000000 */
[----:B------:R-:W-:Y:S01]  /*2030*/  IADD3 R35, PT, PT, -R35, RZ, RZ ;  /* 0x000000ff23237210 */ /* 0x000fe20007ffe1ff */
[----:B------:R-:W-:Y:S01]  /*2040*/  IMAD R38, R10, R38, R41 ;  /* 0x000000260a267224 */ /* 0x000fe200078e0229 */
[----:B------:R-:W-:Y:S01]  /*2050*/  @!P1 IADD3 R34, PT, PT, -R34, RZ, RZ ;  /* 0x000000ff22229210 */ /* 0x000fe20007ffe1ff */
[----:B------:R-:W-:Y:S01]  /*2060*/  @!P4 IMAD.MOV R33, RZ, RZ, -R33 ;  /* 0x000000ffff21c224 */ /* 0x000fe200078e0a21 */
[----:B------:R-:W-:Y:S01]  /*2070*/  IABS R45, R44 ;  /* 0x0000002c002d7213 */ /* 0x000fe20000000000 */
[C---:B------:R-:W-:Y:S01]  /*2080*/  IMAD R41, R10.reuse, R35, R43 ;  /* 0x000000230a297224 */ /* 0x040fe200078e022b */
[----:B------:R-:W-:Y:S01]  /*2090*/  ISETP.GT.U32.AND P4, PT, R10, R39, PT ;  /* 0x000000270a00720c */ /* 0x000fe20003f84070 */
[----:B------:R-:W-:Y:S01]  /*20a0*/  @!P6 IMAD.IADD R37, R37, 0x1, -R10 ;  /* 0x000000012525e824 */ /* 0x000fe200078e0a0a */
[----:B------:R-:W-:Y:S01]  /*20b0*/  ISETP.GE.AND P6, PT, R40, RZ, PT ;  /* 0x000000ff2800720c */ /* 0x000fe20003fc6270 */
[----:B------:R-:W-:Y:S01]  /*20c0*/  IMAD.HI.U32 R35, R20, R45, RZ ;  /* 0x0000002d14237227 */ /* 0x000fe200078e00ff */
[----:B------:R-:W-:-:S02]  /*20d0*/  IABS R43, R46 ;  /* 0x0000002e002b7213 */ /* 0x000fc40000000000 */
[----:B------:R-:W-:Y:S01]  /*20e0*/  IABS R65, R64 ;  /* 0x0000004000417213 */ /* 0x000fe20000000000 */
[----:B------:R-:W-:Y:S01]  /*20f0*/  @!P5 IMAD.IADD R36, R36, 0x1, -R10 ;  /* 0x000000012424d824 */ /* 0x000fe200078e0a0a */
[----:B------:R-:W-:Y:S01]  /*2100*/  IADD3 R40, PT, PT, -R35, RZ, RZ ;  /* 0x000000ff23287210 */ /* 0x000fe20007ffe1ff */
[----:B------:R-:W-:Y:S01]  /*2110*/  IMAD.MOV.U32 R35, RZ, RZ, R37 ;  /* 0x000000ffff237224 */ /* 0x000fe200078e0025 */
[----:B------:R-:W-:Y:S01]  /*2120*/  ISETP.GT.U32.AND P5, PT, R10, R38, PT ;  /* 0x000000260a00720c */ /* 0x000fe20003fa4070 */
[----:B------:R-:W-:-:S04]  /*2130*/  IMAD.HI.U32 R37, R20, R43, RZ ;  /* 0x0000002b14257227 */ /* 0x000fc800078e00ff */
[----:B------:R-:W-:Y:S01]  /*2140*/  @!P3 IMAD.MOV R35, RZ, RZ, -R35 ;  /* 0x000000ffff23b224 */ /* 0x000fe200078e0a23 */
[----:B------:R-:W-:Y:S01]  /*2150*/  ISETP.GT.U32.AND P3, PT, R10, R41, PT ;  /* 0x000000290a00720c */ /* 0x000fe20003f64070 */
[----:B------:R-:W-:Y:S01]  /*2160*/  @!P4 IMAD.IADD R39, R39, 0x1, -R10 ;  /* 0x000000012727c824 */ /* 0x000fe200078e0a0a */
[----:B------:R-:W-:Y:S01]  /*2170*/  ISETP.GE.AND P4, PT, R42, RZ, PT ;  /* 0x000000ff2a00720c */ /* 0x000fe20003f86270 */
[----:B------:R-:W-:Y:S01]  /*2180*/  IMAD R40, R10, R40, R45 ;  /* 0x000000280a287224 */ /* 0x000fe200078e022d */
[----:B------:R-:W-:Y:S01]  /*2190*/  IABS R42, R49 ;  /* 0x00000031002a7213 */ /* 0x000fe20000000000 */
[----:B------:R-:W-:Y:S01]  /*21a0*/  @!P0 IMAD.MOV R36, RZ, RZ, -R36 ;  /* 0x000000ffff248224 */ /* 0x000fe200078e0a24 */
[----:B------:R-:W-:Y:S01]  /*21b0*/  ISETP.GE.AND P0, PT, R44, RZ, PT ;  /* 0x000000ff2c00720c */ /* 0x000fe20003f06270 */
[----:B------:R-:W-:Y:S01]  /*21c0*/  @!P5 IMAD.IADD R38, R38, 0x1, -R10 ;  /* 0x000000012626d824 */ /* 0x000fe200078e0a0a */
[----:B------:R-:W-:Y:S01]  /*21d0*/  ISETP.GT.U32.AND P5, PT, R10, R39, PT ;  /* 0x000000270a00720c */ /* 0x000fe20003fa4070 */
[----:B------:R-:W-:Y:S01]  /*21e0*/  IMAD.MOV R44, RZ, RZ, -R37 ;  /* 0x000000ffff2c7224 */ /* 0x000fe200078e0a25 */
[----:B------:R-:W-:Y:S01]  /*21f0*/  MOV R45, R42 ;  /* 0x0000002a002d7202 */ /* 0x000fe20000000f00 */
[----:B------:R-:W-:Y:S01]  /*2200*/  IMAD.HI.U32 R42, R20, R47, RZ ;  /* 0x0000002f142a7227 */ /* 0x000fe200078e00ff */
[----:B------:R-:W-:-:S02]  /*2210*/  ISETP.GT.U32.AND P1, PT, R10, R38, PT ;  /* 0x000000260a00720c */ /* 0x000fc40003f24070 */
[----:B------:R-:W-:Y:S01]  /*2220*/  @!P3 IADD3 R41, PT, PT, R41, -R10, RZ ;  /* 0x8000000a2929b210 */ /* 0x000fe20007ffe0ff */
[----:B------:R-:W-:-:S03]  /*2230*/  IMAD.HI.U32 R37, R20, R45, RZ ;  /* 0x0000002d14257227 */ /* 0x000fc600078e00ff */
[C---:B------:R-:W-:Y:S01]  /*2240*/  ISETP.GT.U32.AND P3, PT, R10.reuse, R41, PT ;  /* 0x000000290a00720c */ /* 0x040fe20003f64070 */
[----:B------:R-:W-:Y:S02]  /*2250*/  IMAD.MOV R42, RZ, RZ, -R42 ;  /* 0x000000ffff2a7224 */ /* 0x000fe400078e0a2a */
[--C-:B------:R-:W-:Y:S01]  /*2260*/  @!P5 IMAD.IADD R39, R39, 0x1, -R10.reuse ;  /* 0x000000012727d824 */ /* 0x100fe200078e0a0a */
[C---:B------:R-:W-:Y:S01]  /*2270*/  ISETP.GT.U32.AND P5, PT, R10.reuse, R40, PT ;  /* 0x000000280a00720c */ /* 0x040fe20003fa4070 */
[----:B------:R-:W-:Y:S02]  /*2280*/  IMAD R43, R10, R44, R43 ;  /* 0x0000002c0a2b7224 */ /* 0x000fe400078e022b */
[----:B------:R-:W-:Y:S01]  /*2290*/  @!P1 IMAD.IADD R38, R38, 0x1, -R10 ;  /* 0x0000000126269824 */ /* 0x000fe200078e0a0a */
[----:B------:R-:W-:Y:S01]  /*22a0*/  ISETP.GE.AND P1, PT, R46, RZ, PT ;  /* 0x000000ff2e00720c */ /* 0x000fe20003f26270 */
[----:B------:R-:W-:Y:S01]  /*22b0*/  IMAD.MOV R44, RZ, RZ, -R37 ;  /* 0x000000ffff2c7224 */ /* 0x000fe200078e0a25 */
[----:B------:R-:W-:Y:S01]  /*22c0*/  IADD3 R46, PT, PT, R82, 0x1f, RZ ;  /* 0x0000001f522e7810 */ /* 0x000fe20007ffe0ff */
[----:B------:R-:W-:-:S02]  /*22d0*/  IMAD R42, R10, R42, R47 ;  /* 0x0000002a0a2a7224 */ /* 0x000fc400078e022f */
[----:B------:R-:W-:Y:S01]  /*22e0*/  @!P3 IMAD.IADD R41, R41, 0x1, -R10 ;  /* 0x000000012929b824 */ /* 0x000fe200078e0a0a */
[----:B------:R-:W-:Y:S01]  /*22f0*/  IABS R47, R46 ;  /* 0x0000002e002f7213 */ /* 0x000fe20000000000 */
[----:B------:R-:W-:Y:S01]  /*2300*/  IMAD.MOV.U32 R37, RZ, RZ, R39 ;  /* 0x000000ffff257224 */ /* 0x000fe200078e0027 */
[C---:B------:R-:W-:Y:S01]  /*2310*/  ISETP.GT.U32.AND P3, PT, R10.reuse, R42, PT ;  /* 0x0000002a0a00720c */ /* 0x040fe20003f64070 */
[----:B------:R-:W-:Y:S01]  /*2320*/  IMAD R45, R10, R44, R45 ;  /* 0x0000002c0a2d7224 */ /* 0x000fe200078e022d */
[----:B------:R-:W-:Y:S01]  /*2330*/  MOV R39, R41 ;  /* 0x0000002900277202 */ /* 0x000fe20000000f00 */
[----:B------:R-:W-:Y:S01]  /*2340*/  @!P6 IMAD.MOV R38, RZ, RZ, -R38 ;  /* 0x000000ffff26e224 */ /* 0x000fe200078e0a26 */
[----:B------:R-:W-:Y:S01]  /*2350*/  ISETP.GE.AND P6, PT, R48, RZ, PT ;  /* 0x000000ff3000720c */ /* 0x000fe20003fc6270 */
[----:B------:R-:W-:Y:S01]  /*2360*/  IMAD.HI.U32 R44, R20, R47, RZ ;  /* 0x0000002f142c7227 */ /* 0x000fe200078e00ff */
[----:B------:R-:W-:Y:S02]  /*2370*/  @!P5 IADD3 R40, PT, PT, R40, -R10, RZ ;  /* 0x8000000a2828d210 */ /* 0x000fe40007ffe0ff */
[C---:B------:R-:W-:Y:S01]  /*2380*/  ISETP.GT.U32.AND P5, PT, R10.reuse, R43, PT ;  /* 0x0000002b0a00720c */ /* 0x040fe20003fa4070 */
[----:B------:R-:W-:Y:S01]  /*2390*/  @!P4 IMAD.MOV R39, RZ, RZ, -R39 ;  /* 0x000000ffff27c224 */ /* 0x000fe200078e0a27 */
[----:B------:R-:W-:Y:S01]  /*23a0*/  ISETP.GT.U32.AND P4, PT, R10, R45, PT ;  /* 0x0000002d0a00720c */ /* 0x000fe20003f84070 */
[----:B------:R-:W-:Y:S01]  /*23b0*/  VIADD R48, R82, 0x20 ;  /* 0x0000002052307836 */ /* 0x000fe20000000000 */
[----:B------:R-:W-:Y:S01]  /*23c0*/  IADD3 R44, PT, PT, -R44, RZ, RZ ;  /* 0x000000ff2c2c7210 */ /* 0x000fe20007ffe1ff */
[----:B------:R-:W-:-:S02]  /*23d0*/  @!P3 IMAD.IADD R42, R42, 0x1, -R10 ;  /* 0x000000012a2ab824 */ /* 0x000fc400078e0a0a */
[----:B------:R-:W-:Y:S01]  /*23e0*/  @!P2 IMAD.MOV R37, RZ, RZ, -R37 ;  /* 0x000000ffff25a224 */ /* 0x000fe200078e0a25 */
[----:B------:R-:W-:Y:S01]  /*23f0*/  IABS R41, R48 ;  /* 0x0000003000297213 */ /* 0x000fe20000000000 */
[C---:B------:R-:W-:Y:S01]  /*2400*/  IMAD R44, R10.reuse, R44, R47 ;  /* 0x0000002c0a2c7224 */ /* 0x040fe200078e022f */
[----:B------:R-:W-:Y:S01]  /*2410*/  ISETP.GT.U32.AND P2, PT, R10, R40, PT ;  /* 0x000000280a00720c */ /* 0x000fe20003f44070 */
[----:B------:R-:W-:Y:S02]  /*2420*/  VIADD R66, R82, 0x34 ;  /* 0x0000003452427836 */ /* 0x000fe40000000000 */
[----:B------:R-:W-:Y:S01]  /*2430*/  IMAD.MOV.U32 R47, RZ, RZ, R41 ;  /* 0x000000ffff2f7224 */ /* 0x000fe200078e0029 */
[----:B------:R-:W-:Y:S01]  /*2440*/  @!P5 IADD3 R43, PT, PT, R43, -R10, RZ ;  /* 0x8000000a2b2bd210 */ /* 0x000fe20007ffe0ff */
[----:B------:R-:W-:Y:S01]  /*2450*/  @!P4 IMAD.IADD R45, R45, 0x1, -R10 ;  /* 0x000000012d2dc824 */ /* 0x000fe200078e0a0a */
[----:B------:R-:W-:Y:S01]  /*2460*/  ISETP.GT.U32.AND P4, PT, R10, R42, PT ;  /* 0x0000002a0a00720c */ /* 0x000fe20003f84070 */
[----:B------:R-:W-:Y:S01]  /*2470*/  IMAD.HI.U32 R41, R20, R47, RZ ;  /* 0x0000002f14297227 */ /* 0x000fe200078e00ff */
[----:B------:R-:W-:-:S02]  /*2480*/  ISETP.GT.U32.AND P3, PT, R10, R43, PT ;  /* 0x0000002b0a00720c */ /* 0x000fc40003f64070 */
[----:B------:R-:W-:Y:S01]  /*2490*/  ISETP.GE.AND P5, PT, R46, RZ, PT ;  /* 0x000000ff2e00720c */ /* 0x000fe20003fa6270 */
[----:B------:R-:W-:Y:S01]  /*24a0*/  IMAD.MOV R41, RZ, RZ, -R41 ;  /* 0x000000ffff297224 */ /* 0x000fe200078e0a29 */
[----:B------:R-:W-:Y:S01]  /*24b0*/  IABS R75, R66 ;  /* 0x00000042004b7213 */ /* 0x000fe20000000000 */
[----:B------:R-:W-:Y:S01]  /*24c0*/  @!P2 IMAD.IADD R40, R40, 0x1, -R10 ;  /* 0x000000012828a824 */ /* 0x000fe200078e0a0a */
[----:B------:R-:W-:Y:S01]  /*24d0*/  ISETP.GE.AND P2, PT, R49, RZ, PT ;  /* 0x000000ff3100720c */ /* 0x000fe20003f46270 */
[C---:B------:R-:W-:Y:S01]  /*24e0*/  IMAD R47, R10.reuse, R41, R47 ;  /* 0x000000290a2f7224 */ /* 0x040fe200078e022f */
[----:B------:R-:W-:Y:S01]  /*24f0*/  IABS R49, R50 ;  /* 0x0000003200317213 */ /* 0x000fe20000000000 */
[----:B------:R-:W-:Y:S01]  /*2500*/  @!P0 IMAD.MOV R40, RZ, RZ, -R40 ;  /* 0x000000ffff288224 */ /* 0x000fe200078e0a28 */
[----:B------:R-:W-:Y:S01]  /*2510*/  ISETP.GT.U32.AND P0, PT, R10, R45, PT ;  /* 0x0000002d0a00720c */ /* 0x000fe20003f04070 */
[----:B------:R-:W-:Y:S01]  /*2520*/  @!P4 IMAD.IADD R42, R42, 0x1, -R10 ;  /* 0x000000012a2ac824 */ /* 0x000fe200078e0a0a */
[----:B------:R-:W-:Y:S01]  /*2530*/  ISETP.GT.U32.AND P4, PT, R10, R47, PT ;  /* 0x0000002f0a00720c */ /* 0x000fe20003f84070 */
[----:B------:R-:W-:Y:S01]  /*2540*/  IMAD.HI.U32 R46, R20, R49, RZ ;  /* 0x00000031142e7227 */ /* 0x000fe200078e00ff */
[----:B------:R-:W-:-:S02]  /*2550*/  @!P3 IADD3 R43, PT, PT, R43, -R10, RZ ;  /* 0x8000000a2b2bb210 */ /* 0x000fc40007ffe0ff */
[----:B------:R-:W-:Y:S01]  /*2560*/  ISETP.GT.U32.AND P3, PT, R10, R44, PT ;  /* 0x0000002c0a00720c */ /* 0x000fe20003f64070 */
[----:B------:R-:W-:Y:S01]  /*2570*/  IMAD.MOV R46, RZ, RZ, -R46 ;  /* 0x000000ffff2e7224 */ /* 0x000fe200078e0a2e */
[----:B------:R-:W-:Y:S01]  /*2580*/  MOV R41, R43 ;  /* 0x0000002b00297202 */ /* 0x000fe20000000f00 */
[----:B------:R-:W-:-:S03]  /*2590*/  IMAD.HI.U32 R43, R20, R51, RZ ;  /* 0x00000033142b7227 */ /* 0x000fc600078e00ff */
[----:B------:R-:W-:Y:S01]  /*25a0*/  @!P1 IADD3 R41, PT, PT, -R41, RZ, RZ ;  /* 0x000000ff29299210 */ /* 0x000fe20007ffe1ff */
[C---:B------:R-:W-:Y:S02]  /*25b0*/  IMAD R46, R10.reuse, R46, R49 ;  /* 0x0000002e0a2e7224 */ /* 0x040fe400078e0231 */
[----:B------:R-:W-:Y:S02]  /*25c0*/  @!P4 IMAD.IADD R47, R47, 0x1, -R10 ;  /* 0x000000012f2fc824 */ /* 0x000fe400078e0a0a */
[----:B------:R-:W-:Y:S01]  /*25d0*/  @!P6 IMAD.MOV R42, RZ, RZ, -R42 ;  /* 0x000000ffff2ae224 */ /* 0x000fe200078e0a2a */
[----:B------:R-:W-:Y:S01]  /*25e0*/  ISETP.GT.U32.AND P6, PT, R10, R46, PT ;  /* 0x0000002e0a00720c */ /* 0x000fe20003fc4070 */
[--C-:B------:R-:W-:Y:S01]  /*25f0*/  @!P3 IMAD.IADD R44, R44, 0x1, -R10.reuse ;  /* 0x000000012c2cb824 */ /* 0x100fe200078e0a0a */
[----:B------:R-:W-:Y:S01]  /*2600*/  ISETP.GT.U32.AND P4, PT, R10, R47, PT ;  /* 0x0000002f0a00720c */ /* 0x000fe20003f84070 */
[----:B------:R-:W-:Y:S01]  /*2610*/  IMAD.MOV R49, RZ, RZ, -R43 ;  /* 0x000000ffff317224 */ /* 0x000fe200078e0a2b */
[----:B------:R-:W-:Y:S01]  /*2620*/  ISETP.GE.AND P3, PT, R50, RZ, PT ;  /* 0x000000ff3200720c */ /* 0x000fe20003f66270 */
[----:B------:R-:W-:Y:S01]  /*2630*/  @!P0 IMAD.IADD R45, R45, 0x1, -R10 ;  /* 0x000000012d2d8824 */ /* 0x000fe200078e0a0a */
[C---:B------:R-:W-:Y:S01]  /*2640*/  ISETP.GT.U32.AND P1, PT, R10.reuse, R44, PT ;  /* 0x0000002c0a00720c */ /* 0x040fe20003f24070 */
[----:B------:R-:W-:Y:S01]  /*2650*/  IMAD R49, R10, R49, R51 ;  /* 0x000000310a317224 */ /* 0x000fe200078e0233 */
[----:B------:R-:W-:Y:S01]  /*2660*/  ISETP.GE.AND P0, PT, R48, RZ, PT ;  /* 0x000000ff3000720c */ /* 0x000fe20003f06270 */
[----:B------:R-:W-:Y:S01]  /*2670*/  IMAD.HI.U32 R48, R20, R53, RZ ;  /* 0x0000003514307227 */ /* 0x000fe200078e00ff */
[----:B------:R-:W-:-:S03]  /*2680*/  MOV R43, R45 ;  /* 0x0000002d002b7202 */ /* 0x000fc60000000f00 */
[----:B------:R-:W-:Y:S01]  /*2690*/  VIADD R50, R82, 0x24 ;  /* 0x0000002452327836 */ /* 0x000fe20000000000 */
[----:B------:R-:W-:Y:S01]  /*26a0*/  IADD3 R48, PT, PT, -R48, RZ, RZ ;  /* 0x000000ff30307210 */ /* 0x000fe20007ffe1ff */
[--C-:B------:R-:W-:Y:S01]  /*26b0*/  @!P4 IMAD.IADD R47, R47, 0x1, -R10.reuse ;  /* 0x000000012f2fc824 */ /* 0x100fe200078e0a0a */
[----:B------:R-:W-:Y:S01]  /*26c0*/  ISETP.GT.U32.AND P4, PT, R10, R49, PT ;  /* 0x000000310a00720c */ /* 0x000fe20003f84070 */
[----:B------:R-:W-:Y:S01]  /*26d0*/  @!P2 IMAD.MOV R43, RZ, RZ, -R43 ;  /* 0x000000ffff2ba224 */ /* 0x000fe200078e0a2b */
[----:B------:R-:W-:Y:S01]  /*26e0*/  @!P6 IADD3 R46, PT, PT, R46, -R10, RZ ;  /* 0x8000000a2e2ee210 */ /* 0x000fe20007ffe0ff */
[----:B------:R-:W-:Y:S01]  /*26f0*/  @!P1 IMAD.IADD R44, R44, 0x1, -R10 ;  /* 0x000000012c2c9824 */ /* 0x000fe200078e0a0a */
[----:B------:R-:W-:Y:S01]  /*2700*/  IABS R51, R50 ;  /* 0x0000003200337213 */ /* 0x000fe20000000000 */
[C---:B------:R-:W-:Y:S01]  /*2710*/  IMAD R48, R10.reuse, R48, R53 ;  /* 0x000000300a307224 */ /* 0x040fe200078e0235 */
[----:B------:R-:W-:Y:S01]  /*2720*/  ISETP.GT.U32.AND P6, PT, R10, R46, PT ;  /* 0x0000002e0a00720c */ /* 0x000fe20003fc4070 */
[----:B------:R-:W-:Y:S01]  /*2730*/  @!P5 IMAD.MOV R44, RZ, RZ, -R44 ;  /* 0x000000ffff2cd224 */ /* 0x000fe200078e0a2c */
[----:B------:R-:W-:Y:S01]  /*2740*/  ISETP.GE.AND P1, PT, R54, RZ, PT ;  /* 0x000000ff3600720c */ /* 0x000fe20003f26270 */
[----:B------:R-:W-:Y:S01]  /*2750*/  IMAD.MOV.U32 R45, RZ, RZ, R47 ;  /* 0x000000ffff2d7224 */ /* 0x000fe200078e002f */
[----:B------:R-:W-:Y:S01]  /*2760*/  ISETP.GT.U32.AND P5, PT, R10, R48, PT ;  /* 0x000000300a00720c */ /* 0x000fe20003fa4070 */
[----:B------:R-:W-:Y:S01]  /*2770*/  IMAD.HI.U32 R47, R20, R51, RZ ;  /* 0x00000033142f7227 */ /* 0x000fe200078e00ff */
[----:B------:R-:W-:-:S02]  /*2780*/  ISETP.GE.AND P2, PT, R52, RZ, PT ;  /* 0x000000ff3400720c */ /* 0x000fc40003f46270 */
[C---:B------:R-:W-:Y:S01]  /*2790*/  IADD3 R52, PT, PT, R82.reuse, 0x25, RZ ;  /* 0x0000002552347810 */ /* 0x040fe20007ffe0ff */
[--C-:B------:R-:W-:Y:S01]  /*27a0*/  @!P4 IMAD.IADD R49, R49, 0x1, -R10.reuse ;  /* 0x000000013131c824 */ /* 0x100fe200078e0a0a */
[----:B------:R-:W-:Y:S01]  /*27b0*/  @!P0 IADD3 R45, PT, PT, -R45, RZ, RZ ;  /* 0x000000ff2d2d8210 */ /* 0x000fe20007ffe1ff */
[----:B------:R-:W-:Y:S01]  /*27c0*/  VIADD R54, R82, 0x26 ;  /* 0x0000002652367836 */ /* 0x000fe20000000000 */
[----:B------:R-:W-:Y:S01]  /*27d0*/  IABS R53, R52 ;  /* 0x0000003400357213 */ /* 0x000fe20000000000 */
[----:B------:R-:W-:Y:S01]  /*27e0*/  IMAD.MOV R47, RZ, RZ, -R47 ;  /* 0x000000ffff2f7224 */ /* 0x000fe200078e0a2f */
[----:B------:R-:W-:Y:S01]  /*27f0*/  ISETP.GT.U32.AND P4, PT, R10, R49, PT ;  /* 0x000000310a00720c */ /* 0x000fe20003f84070 */
[----:B------:R-:W-:Y:S01]  /*2800*/  VIADD R70, R82, 0x37 ;  /* 0x0000003752467836 */ /* 0x000fe20000000000 */
[----:B------:R-:W-:Y:S01]  /*2810*/  @!P6 IADD3 R46, PT, PT, R46, -R10, RZ ;  /* 0x8000000a2e2ee210 */ /* 0x000fe20007ffe0ff */
[----:B------:R-:W-:Y:S01]  /*2820*/  IMAD R51, R10, R47, R51 ;  /* 0x0000002f0a337224 */ /* 0x000fe200078e0233 */
[----:B------:R-:W-:Y:S01]  /*2830*/  IABS R55, R54 ;  /* 0x0000003600377213 */ /* 0x000fe20000000000 */
[----:B------:R-:W-:Y:S01]  /*2840*/  @!P5 IMAD.IADD R48, R48, 0x1, -R10 ;  /* 0x000000013030d824 */ /* 0x000fe200078e0a0a */
[----:B------:R-:W-:Y:S01]  /*2850*/  ISETP.GE.AND P0, PT, R50, RZ, PT ;  /* 0x000000ff3200720c */ /* 0x000fe20003f06270 */
[----:B------:R-:W-:Y:S01]  /*2860*/  @!P3 IMAD.MOV R46, RZ, RZ, -R46 ;  /* 0x000000ffff2eb224 */ /* 0x000fe200078e0a2e */
[----:B------:R-:W-:Y:S01]  /*2870*/  ISETP.GT.U32.AND P3, PT, R10, R51, PT ;  /* 0x000000330a00720c */ /* 0x000fe20003f64070 */
[----:B------:R-:W-:Y:S01]  /*2880*/  IMAD.HI.U32 R47, R20, R53, RZ ;  /* 0x00000035142f7227 */ /* 0x000fe200078e00ff */
[----:B------:R-:W-:-:S02]  /*2890*/  ISETP.GT.U32.AND P5, PT, R10, R48, PT ;  /* 0x000000300a00720c */ /* 0x000fc40003fa4070 */
[----:B------:R-:W-:Y:S01]  /*28a0*/  ISETP.GE.AND P6, PT, R52, RZ, PT ;  /* 0x000000ff3400720c */ /* 0x000fe20003fc6270 */
[----:B------:R-:W-:Y:S01]  /*28b0*/  IMAD.HI.U32 R50, R20, R55, RZ ;  /* 0x0000003714327227 */ /* 0x000fe200078e00ff */
[----:B------:R-:W-:-:S03]  /*28c0*/  IABS R81, R70 ;  /* 0x0000004600517213 */ /* 0x000fc60000000000 */
[----:B------:R-:W-:Y:S01]  /*28d0*/  IMAD.MOV R47, RZ, RZ, -R47 ;  /* 0x000000ffff2f7224 */ /* 0x000fe200078e0a2f */
[----:B------:R-:W-:Y:S01]  /*28e0*/  IADD3 R52, PT, PT, -R50, RZ, RZ ;  /* 0x000000ff32347210 */ /* 0x000fe20007ffe1ff */
[--C-:B------:R-:W-:Y:S01]  /*28f0*/  @!P4 IMAD.IADD R49, R49, 0x1, -R10.reuse ;  /* 0x000000013131c824 */ /* 0x100fe200078e0a0a */
[----:B------:R-:W-:Y:S01]  /*2900*/  ISETP.GE.AND P4, PT, R54, RZ, PT ;  /* 0x000000ff3600720c */ /* 0x000fe20003f86270 */
[----:B------:R-:W-:Y:S01]  /*2910*/  IMAD R50, R10, R47, R53 ;  /* 0x0000002f0a327224 */ /* 0x000fe200078e0235 */
[----:B------:R-:W-:Y:S01]  /*2920*/  IADD3 R54, PT, PT, R82, 0x27, RZ ;  /* 0x0000002752367810 */ /* 0x000fe20007ffe0ff */
[----:B------:R-:W-:Y:S01]  /*2930*/  IMAD R53, R10, R52, R55 ;  /* 0x000000340a357224 */ /* 0x000fe200078e0237 */
[----:B------:R-:W-:Y:S01]  /*2940*/  MOV R47, R49 ;  /* 0x00000031002f7202 */ /* 0x000fe20000000f00 */
[--C-:B------:R-:W-:Y:S01]  /*2950*/  @!P3 IMAD.IADD R51, R51, 0x1, -R10.reuse ;  /* 0x000000013333b824 */ /* 0x100fe200078e0a0a */
[----:B------:R-:W-:Y:S01]  /*2960*/  IABS R55, R54 ;  /* 0x0000003600377213 */ /* 0x000fe20000000000 */
[----:B------:R-:W-:Y:S01]  /*2970*/  @!P5 IMAD.IADD R48, R48, 0x1, -R10 ;  /* 0x000000013030d824 */ /* 0x000fe200078e0a0a */
[C---:B------:R-:W-:Y:S01]  /*2980*/  ISETP.GT.U32.AND P5, PT, R10.reuse, R50, PT ;  /* 0x000000320a00720c */ /* 0x040fe20003fa4070 */
[----:B------:R-:W-:Y:S01]  /*2990*/  @!P2 IMAD.MOV R47, RZ, RZ, -R47 ;  /* 0x000000ffff2fa224 */ /* 0x000fe200078e0a2f */
[----:B------:R-:W-:Y:S01]  /*29a0*/  ISETP.GT.U32.AND P2, PT, R10, R53, PT ;  /* 0x000000350a00720c */ /* 0x000fe20003f44070 */
[----:B------:R-:W-:Y:S01]  /*29b0*/  IMAD.HI.U32 R49, R20, R55, RZ ;  /* 0x0000003714317227 */ /* 0x000fe200078e00ff */
[----:B------:R-:W-:-:S03]  /*29c0*/  ISETP.GT.U32.AND P3, PT, R10, R51, PT ;  /* 0x000000330a00720c */ /* 0x000fc60003f64070 */
[----:B------:R-:W-:-:S04]  /*29d0*/  IMAD.HI.U32 R52, R20, R57, RZ ;  /* 0x0000003914347227 */ /* 0x000fc800078e00ff */
[----:B------:R-:W-:Y:S02]  /*29e0*/  IMAD.MOV R49, RZ, RZ, -R49 ;  /* 0x000000ffff317224 */ /* 0x000fe400078e0a31 */
[----:B------:R-:W-:Y:S01]  /*29f0*/  @!P5 IADD3 R50, PT, PT, R50, -R10, RZ ;  /* 0x8000000a3232d210 */ /* 0x000fe20007ffe0ff */
[----:B------:R-:W-:Y:S01]  /*2a00*/  @!P1 IMAD.MOV R48, RZ, RZ, -R48 ;  /* 0x000000ffff309224 */ /* 0x000fe200078e0a30 */
[----:B------:R-:W-:Y:S01]  /*2a10*/  ISETP.GE.AND P5, PT, R54, RZ, PT ;  /* 0x000000ff3600720c */ /* 0x000fe20003fa6270 */
[--C-:B------:R-:W-:Y:S01]  /*2a20*/  @!P2 IMAD.IADD R53, R53, 0x1, -R10.reuse ;  /* 0x000000013535a824 */ /* 0x100fe200078e0a0a */
[----:B------:R-:W-:Y:S01]  /*2a30*/  IADD3 R54, PT, PT, -R52, RZ, RZ ;  /* 0x000000ff34367210 */ /* 0x000fe20007ffe1ff */
[----:B------:R-:W-:Y:S01]  /*2a40*/  @!P3 IMAD.IADD R51, R51, 0x1, -R10 ;  /* 0x000000013333b824 */ /* 0x000fe200078e0a0a */
[C---:B------:R-:W-:Y:S01]  /*2a50*/  ISETP.GT.U32.AND P1, PT, R10.reuse, R50, PT ;  /* 0x000000320a00720c */ /* 0x040fe20003f24070 */
[C---:B------:R-:W-:Y:S01]  /*2a60*/  IMAD R52, R10.reuse, R49, R55 ;  /* 0x000000310a347224 */ /* 0x040fe200078e0237 */
[----:B------:R-:W-:Y:S01]  /*2a70*/  ISETP.GT.U32.AND P2, PT, R10, R53, PT ;  /* 0x000000350a00720c */ /* 0x000fe20003f44070 */
[----:B------:R-:W-:Y:S01]  /*2a80*/  IMAD.MOV.U32 R49, RZ, RZ, R51 ;  /* 0x000000ffff317224 */ /* 0x000fe200078e0033 */
[----:B------:R-:W-:Y:S01]  /*2a90*/  ISETP.GE.AND P3, PT, R56, RZ, PT ;  /* 0x000000ff3800720c */ /* 0x000fe20003f66270 */
[----:B------:R-:W-:Y:S01]  /*2aa0*/  IMAD R55, R10, R54, R57 ;  /* 0x000000360a377224 */ /* 0x000fe200078e0239 */
[----:B------:R-:W-:Y:S01]  /*2ab0*/  IADD3 R54, PT, PT, R82, 0x29, RZ ;  /* 0x0000002952367810 */ /* 0x000fe20007ffe0ff */
[----:B------:R-:W-:Y:S01]  /*2ac0*/  @!P0 IMAD.MOV R49, RZ, RZ, -R49 ;  /* 0x000000ffff318224 */ /* 0x000fe200078e0a31 */
[----:B------:R-:W-:Y:S01]  /*2ad0*/  ISETP.GT.U32.AND P0, PT, R10, R52, PT ;  /* 0x000000340a00720c */ /* 0x000fe20003f04070 */
[C---:B------:R-:W-:Y:S01]  /*2ae0*/  VIADD R56, R82.reuse, 0x2a ;  /* 0x0000002a52387836 */ /* 0x040fe20000000000 */
[----:B------:R-:W-:Y:S01]  /*2af0*/  IABS R57, R54 ;  /* 0x0000003600397213 */ /* 0x000fe20000000000 */
[----:B------:R-:W-:-:S02]  /*2b00*/  VIADD R72, R82, 0x38 ;  /* 0x0000003852487836 */ /* 0x000fc40000000000 */
[--C-:B------:R-:W-:Y:S01]  /*2b10*/  @!P1 IMAD.IADD R50, R50, 0x1, -R10.reuse ;  /* 0x0000000132329824 */ /* 0x100fe200078e0a0a */
[----:B------:R-:W-:Y:S01]  /*2b20*/  IABS R59, R56 ;  /* 0x00000038003b7213 */ /* 0x000fe20000000000 */
[--C-:B------:R-:W-:Y:S01]  /*2b30*/  @!P2 IMAD.IADD R53, R53, 0x1, -R10.reuse ;  /* 0x000000013535a824 */ /* 0x100fe200078e0a0a */
[----:B------:R-:W-:Y:S01]  /*2b40*/  ISETP.GE.AND P1, PT, R54, RZ, PT ;  /* 0x000000ff3600720c */ /* 0x000fe20003f26270 */
[----:B------:R-:W-:Y:S01]  /*2b50*/  VIADD R74, R82, 0x39 ;  /* 0x00000039524a7836 */ /* 0x000fe20000000000 */
[----:B------:R-:W-:Y:S01]  /*2b60*/  @!P6 IADD3 R50, PT, PT, -R50, RZ, RZ ;  /* 0x000000ff3232e210 */ /* 0x000fe20007ffe1ff */
[----:B------:R-:W-:Y:S01]  /*2b70*/  IMAD.MOV.U32 R51, RZ, RZ, R53 ;  /* 0x000000ffff337224 */ /* 0x000fe200078e0035 */
[----:B------:R-:W-:Y:S01]  /*2b80*/  ISETP.GE.AND P6, PT, R56, RZ, PT ;  /* 0x000000ff3800720c */ /* 0x000fe20003fc6270 */
[----:B------:R-:W-:Y:S01]  /*2b90*/  @!P0 IMAD.IADD R52, R52, 0x1, -R10 ;  /* 0x0000000134348824 */ /* 0x000fe200078e0a0a */
[----:B------:R-:W-:Y:S01]  /*2ba0*/  ISETP.GE.AND P2, PT, R58, RZ, PT ;  /* 0x000000ff3a00720c */ /* 0x000fe20003f46270 */
[----:B------:R-:W-:Y:S01]  /*2bb0*/  IMAD.HI.U32 R53, R20, R57, RZ ;  /* 0x0000003914357227 */ /* 0x000fe200078e00ff */
[----:B------:R-:W-:-:S02]  /*2bc0*/  @!P4 IADD3 R51, PT, PT, -R51, RZ, RZ ;  /* 0x000000ff3333c210 */ /* 0x000fc40007ffe1ff */
[----:B------:R-:W-:Y:S01]  /*2bd0*/  ISETP.GT.U32.AND P4, PT, R10, R55, PT ;  /* 0x000000370a00720c */ /* 0x000fe20003f84070 */
[----:B------:R-:W-:Y:S01]  /*2be0*/  IMAD.HI.U32 R54, R20, R59, RZ ;  /* 0x0000003b14367227 */ /* 0x000fe200078e00ff */
[----:B------:R-:W-:Y:S02]  /*2bf0*/  ISETP.GT.U32.AND P0, PT, R10, R52, PT ;  /* 0x000000340a00720c */ /* 0x000fe40003f04070 */
[----:B------:R-:W-:Y:S01]  /*2c00*/  IABS R83, R72 ;  /* 0x0000004800537213 */ /* 0x000fe20000000000 */
[----:B------:R-:W-:Y:S01]  /*2c10*/  IMAD.MOV R53, RZ, RZ, -R53 ;  /* 0x000000ffff357224 */ /* 0x000fe200078e0a35 */
[----:B------:R-:W-:Y:S01]  /*2c20*/  IADD3 R56, PT, PT, -R54, RZ, RZ ;  /* 0x000000ff36387210 */ /* 0x000fe20007ffe1ff */
[----:B------:R-:W-:Y:S01]  /*2c30*/  VIADD R58, R82, 0x2c ;  /* 0x0000002c523a7836 */ /* 0x000fe20000000000 */
[----:B------:R-:W-:Y:S01]  /*2c40*/  IABS R85, R74 ;  /* 0x0000004a00557213 */ /* 0x000fe20000000000 */
[C---:B------:R-:W-:Y:S02]  /*2c50*/  IMAD R54, R10.reuse, R53, R57 ;  /* 0x000000350a367224 */ /* 0x040fe400078e0239 */
[----:B------:R-:W-:Y:S01]  /*2c60*/  IMAD R57, R10, R56, R59 ;  /* 0x000000380a397224 */ /* 0x000fe200078e023b */
[----:B------:R-:W-:Y:S01]  /*2c70*/  IABS R59, R58 ;  /* 0x0000003a003b7213 */ /* 0x000fe20000000000 */
[----:B------:R-:W-:-:S02]  /*2c80*/  @!P4 IMAD.IADD R55, R55, 0x1, -R10 ;  /* 0x000000013737c824 */ /* 0x000fc400078e0a0a */
[----:B------:R-:W-:Y:S01]  /*2c90*/  @!P0 IMAD.IADD R52, R52, 0x1, -R10 ;  /* 0x0000000134348824 */ /* 0x000fe200078e0a0a */
[----:B------:R-:W-:Y:S01]  /*2ca0*/  ISETP.GT.U32.AND P0, PT, R10, R54, PT ;  /* 0x000000360a00720c */ /* 0x000fe20003f04070 */
[----:B------:R-:W-:Y:S01]  /*2cb0*/  IMAD.HI.U32 R53, R20, R61, RZ ;  /* 0x0000003d14357227 */ /* 0x000fe200078e00ff */
[----:B------:R-:W-:-:S03]  /*2cc0*/  ISETP.GT.U32.AND P4, PT, R10, R55, PT ;  /* 0x000000370a00720c */ /* 0x000fc60003f84070 */
[----:B------:R-:W-:Y:S01]  /*2cd0*/  @!P5 IMAD.MOV R52, RZ, RZ, -R52 ;  /* 0x000000ffff34d224 */ /* 0x000fe200078e0a34 */
[----:B------:R-:W-:Y:S01]  /*2ce0*/  ISETP.GT.U32.AND P5, PT, R10, R57, PT ;  /* 0x000000390a00720c */ /* 0x000fe20003fa4070 */
[C---:B------:R-:W-:Y:S01]  /*2cf0*/  VIADD R76, R82.reuse, 0x3a ;  /* 0x0000003a524c7836 */ /* 0x040fe20000000000 */
[----:B------:R-:W-:Y:S01]  /*2d00*/  IADD3 R53, PT, PT, -R53, RZ, RZ ;  /* 0x000000ff35357210 */ /* 0x000fe20007ffe1ff */
[----:B------:R-:W-:-:S03]  /*2d10*/  VIADD R80, R82, 0x3c ;  /* 0x0000003c52507836 */ /* 0x000fc60000000000 */
[----:B------:R-:W-:Y:S01]  /*2d20*/  IABS R87, R76 ;  /* 0x0000004c00577213 */ /* 0x000fe20000000000 */
[----:B------:R-:W-:Y:S01]  /*2d30*/  IMAD R56, R10, R53, R61 ;  /* 0x000000350a387224 */ /* 0x000fe200078e023d */
[----:B------:R-:W-:Y:S01]  /*2d40*/  @!P0 IADD3 R54, PT, PT, R54, -R10, RZ ;  /* 0x8000000a36368210 */ /* 0x000fe20007ffe0ff */
[----:B------:R-:W-:Y:S01]  /*2d50*/  IMAD.HI.U32 R53, R20, R59, RZ ;  /* 0x0000003b14357227 */ /* 0x000fe200078e00ff */
[----:B------:R-:W-:Y:S02]  /*2d60*/  IABS R61, R60 ;  /* 0x0000003c003d7213 */ /* 0x000fe40000000000 */
[----:B------:R-:W-:Y:S01]  /*2d70*/  ISETP.GE.AND P0, PT, R58, RZ, PT ;  /* 0x000000ff3a00720c */ /* 0x000fe20003f06270 */
[--C-:B------:R-:W-:Y:S01]  /*2d80*/  @!P4 IMAD.IADD R55, R55, 0x1, -R10.reuse ;  /* 0x000000013737c824 */ /* 0x100fe200078e0a0a */
[C---:B------:R-:W-:Y:S01]  /*2d90*/  ISETP.GT.U32.AND P4, PT, R10.reuse, R56, PT ;  /* 0x000000380a00720c */ /* 0x040fe20003f84070 */
[----:B------:R-:W-:Y:S01]  /*2da0*/  IMAD.MOV R53, RZ, RZ, -R53 ;  /* 0x000000ffff357224 */ /* 0x000fe200078e0a35 */
[----:B------:R-:W-:Y:S01]  /*2db0*/  IABS R91, R80 ;  /* 0x00000050005b7213 */ /* 0x000fe20000000000 */
[----:B------:R-:W-:Y:S01]  /*2dc0*/  @!P5 IMAD.IADD R57, R57, 0x1, -R10 ;  /* 0x000000013939d824 */ /* 0x000fe200078e0a0a */
[C---:B------:R-:W-:Y:S01]  /*2dd0*/  ISETP.GT.U32.AND P5, PT, R10.reuse, R54, PT ;  /* 0x000000360a00720c */ /* 0x040fe20003fa4070 */
[----:B------:R-:W-:-:S02]  /*2de0*/  IMAD R59, R10, R53, R59 ;  /* 0x000000350a3b7224 */ /* 0x000fc400078e023b */
[----:B------:R-:W-:Y:S02]  /*2df0*/  IMAD.MOV.U32 R53, RZ, RZ, R55 ;  /* 0x000000ffff357224 */ /* 0x000fe400078e0037 */
[----:B------:R-:W-:-:S04]  /*2e00*/  IMAD.HI.U32 R55, R20, R61, RZ ;  /* 0x0000003d14377227 */ /* 0x000fc800078e00ff */
[----:B------:R-:W-:Y:S01]  /*2e10*/  @!P3 IMAD.MOV R53, RZ, RZ, -R53 ;  /* 0x000000ffff35b224 */ /* 0x000fe200078e0a35 */
[----:B------:R-:W-:Y:S01]  /*2e20*/  ISETP.GT.U32.AND P3, PT, R10, R57, PT ;  /* 0x000000390a00720c */ /* 0x000fe20003f64070 */
[--C-:B------:R-:W-:Y:S01]  /*2e30*/  @!P4 IMAD.IADD R56, R56, 0x1, -R10.reuse ;  /* 0x000000013838c824 */ /* 0x100fe200078e0a0a */
[----:B------:R-:W-:Y:S01]  /*2e40*/  IADD3 R55, PT, PT, -R55, RZ, RZ ;  /* 0x000000ff37377210 */ /* 0x000fe20007ffe1ff */
[----:B------:R-:W-:Y:S01]  /*2e50*/  @!P5 IMAD.IADD R54, R54, 0x1, -R10 ;  /* 0x000000013636d824 */ /* 0x000fe200078e0a0a */
[----:B------:R-:W-:Y:S01]  /*2e60*/  ISETP.GT.U32.AND P5, PT, R10, R59, PT ;  /* 0x0000003b0a00720c */ /* 0x000fe20003fa4070 */
[----:B------:R-:W-:Y:S01]  /*2e70*/  IMAD.HI.U32 R68, R20, R91, RZ ;  /* 0x0000005b14447227 */ /* 0x000fe200078e00ff */
[----:B------:R-:W-:-:S03]  /*2e80*/  ISETP.GT.U32.AND P4, PT, R10, R56, PT ;  /* 0x000000380a00720c */ /* 0x000fc60003f84070 */
[----:B------:R-:W-:Y:S02]  /*2e90*/  IMAD R58, R10, R55, R61 ;  /* 0x000000370a3a7224 */ /* 0x000fe400078e023d */
[----:B------:R-:W-:Y:S02]  /*2ea0*/  IMAD.HI.U32 R55, R20, R63, RZ ;  /* 0x0000003f14377227 */ /* 0x000fe400078e00ff */
[----:B------:R-:W-:Y:S02]  /*2eb0*/  @!P3 IADD3 R57, PT, PT, R57, -R10, RZ ;  /* 0x8000000a3939b210 */ /* 0x000fe40007ffe0ff */
[----:B------:R-:W-:Y:S01]  /*2ec0*/  ISETP.GT.U32.AND P3, PT, R10, R58, PT ;  /* 0x0000003a0a00720c */ /* 0x000fe20003f64070 */
[----:B------:R-:W-:Y:S01]  /*2ed0*/  IMAD.MOV R55, RZ, RZ, -R55 ;  /* 0x000000ffff377224 */ /* 0x000fe200078e0a37 */
[----:B------:R-:W-:Y:S01]  /*2ee0*/  @!P5 IADD3 R59, PT, PT, R59, -R10, RZ ;  /* 0x8000000a3b3bd210 */ /* 0x000fe20007ffe0ff */
[----:B------:R-:W-:Y:S01]  /*2ef0*/  @!P1 IMAD.MOV R54, RZ, RZ, -R54 ;  /* 0x000000ffff369224 */ /* 0x000fe200078e0a36 */
[----:B------:R-:W-:Y:S01]  /*2f00*/  ISETP.GE.AND P5, PT, R62, RZ, PT ;  /* 0x000000ff3e00720c */ /* 0x000fe20003fa6270 */
[--C-:B------:R-:W-:Y:S01]  /*2f10*/  @!P4 IMAD.IADD R56, R56, 0x1, -R10.reuse ;  /* 0x000000013838c824 */ /* 0x100fe200078e0a0a */
[C---:B------:R-:W-:Y:S01]  /*2f20*/  ISETP.GT.U32.AND P1, PT, R10.reuse, R59, PT ;  /* 0x0000003b0a00720c */ /* 0x040fe20003f24070 */
[----:B------:R-:W-:Y:S01]  /*2f30*/  IMAD R61, R10, R55, R63 ;  /* 0x000000370a3d7224 */ /* 0x000fe200078e023f */
[----:B------:R-:W-:Y:S01]  /*2f40*/  MOV R55, R57 ;  /* 0x0000003900377202 */ /* 0x000fe20000000f00 */
[----:B------:R-:W-:Y:S01]  /*2f50*/  VIADD R57, R82, 0x30 ;  /* 0x0000003052397836 */ /* 0x000fe20000000000 */
[----:B------:R-:W-:Y:S01]  /*2f60*/  @!P2 IADD3 R56, PT, PT, -R56, RZ, RZ ;  /* 0x000000ff3838a210 */ /* 0x000fe20007ffe1ff */
[----:B------:R-:W-:Y:S01]  /*2f70*/  VIADD R62, R82, 0x31 ;  /* 0x00000031523e7836 */ /* 0x000fe20000000000 */
[----:B------:R-:W-:Y:S01]  /*2f80*/  ISETP.GT.U32.AND P2, PT, R10, R61, PT ;  /* 0x0000003d0a00720c */ /* 0x000fe20003f44070 */
[----:B------:R-:W-:Y:S01]  /*2f90*/  @!P3 IMAD.IADD R58, R58, 0x1, -R10 ;  /* 0x000000013a3ab824 */ /* 0x000fe200078e0a0a */
[----:B------:R-:W-:Y:S01]  /*2fa0*/  ISETP.GE.AND P4, PT, R60, RZ, PT ;  /* 0x000000ff3c00720c */ /* 0x000fe20003f86270 */
[----:B------:R-:W-:Y:S01]  /*2fb0*/  IMAD.HI.U32 R60, R20, R65, RZ ;  /* 0x00000041143c7227 */ /* 0x000fe200078e00ff */
[----:B------:R-:W-:-:S02]  /*2fc0*/  IABS R63, R57 ;  /* 0x00000039003f7213 */ /* 0x000fc40000000000 */
[C---:B------:R-:W-:Y:S01]  /*2fd0*/  ISETP.GT.U32.AND P3, PT, R10.reuse, R58, PT ;  /* 0x0000003a0a00720c */ /* 0x040fe20003f64070 */
[----:B------:R-:W-:Y:S01]  /*2fe0*/  IMAD.MOV R60, RZ, RZ, -R60 ;  /* 0x000000ffff3c7224 */ /* 0x000fe200078e0a3c */
[----:B------:R-:W-:Y:S01]  /*2ff0*/  @!P1 IADD3 R59, PT, PT, R59, -R10, RZ ;  /* 0x8000000a3b3b9210 */ /* 0x000fe20007ffe0ff */
[----:B------:R-:W-:Y:S01]  /*3000*/  @!P6 IMAD.MOV R55, RZ, RZ, -R55 ;  /* 0x000000ffff37e224 */ /* 0x000fe200078e0a37 */
[----:B------:R-:W-:Y:S01]  /*3010*/  ISETP.GE.AND P1, PT, R57, RZ, PT ;  /* 0x000000ff3900720c */ /* 0x000fe20003f26270 */
[----:B------:R-:W-:Y:S01]  /*3020*/  IMAD R60, R10, R60, R65 ;  /* 0x0000003c0a3c7224 */ /* 0x000fe200078e0241 */
[----:B------:R-:W-:Y:S01]  /*3030*/  MOV R57, R59 ;  /* 0x0000003b00397202 */ /* 0x000fe20000000f00 */
[----:B------:R-:W-:Y:S01]  /*3040*/  @!P2 IMAD.IADD R61, R61, 0x1, -R10 ;  /* 0x000000013d3da824 */ /* 0x000fe200078e0a0a */
[----:B------:R-:W-:Y:S01]  /*3050*/  ISETP.GE.AND P6, PT, R64, RZ, PT ;  /* 0x000000ff4000720c */ /* 0x000fe20003fc6270 */
[----:B------:R-:W-:Y:S01]  /*3060*/  IMAD.HI.U32 R59, R20, R63, RZ ;  /* 0x0000003f143b7227 */ /* 0x000fe200078e00ff */
[----:B------:R-:W-:-:S02]  /*3070*/  IABS R65, R62 ;  /* 0x0000003e00417213 */ /* 0x000fc40000000000 */
[----:B------:R-:W-:Y:S01]  /*3080*/  ISETP.GT.U32.AND P2, PT, R10, R60, PT ;  /* 0x0000003c0a00720c */ /* 0x000fe20003f44070 */
[----:B------:R-:W-:Y:S02]  /*3090*/  VIADD R64, R82, 0x32 ;  /* 0x0000003252407836 */ /* 0x000fe40000000000 */
[----:B------:R-:W-:Y:S01]  /*30a0*/  @!P0 IMAD.MOV R57, RZ, RZ, -R57 ;  /* 0x000000ffff398224 */ /* 0x000fe200078e0a39 */
[----:B------:R-:W-:Y:S01]  /*30b0*/  ISETP.GT.U32.AND P0, PT, R10, R61, PT ;  /* 0x0000003d0a00720c */ /* 0x000fe20003f04070 */
[----:B------:R-:W-:Y:S01]  /*30c0*/  @!P3 IMAD.IADD R58, R58, 0x1, -R10 ;  /* 0x000000013a3ab824 */ /* 0x000fe200078e0a0a */
[----:B------:R-:W-:Y:S01]  /*30d0*/  ISETP.GE.AND P3, PT, R62, RZ, PT ;  /* 0x000000ff3e00720c */ /* 0x000fe20003f66270 */
[----:B------:R-:W-:Y:S01]  /*30e0*/  IMAD.MOV R68, RZ, RZ, -R68 ;  /* 0x000000ffff447224 */ /* 0x000fe200078e0a44 */
[----:B------:R-:W-:Y:S01]  /*30f0*/  IADD3 R62, PT, PT, -R59, RZ, RZ ;  /* 0x000000ff3b3e7210 */ /* 0x000fe20007ffe1ff */
[----:B------:R-:W-:Y:S01]  /*3100*/  IMAD.HI.U32 R59, R20, R65, RZ ;  /* 0x00000041143b7227 */ /* 0x000fe200078e00ff */
[----:B------:R-:W-:-:S03]  /*3110*/  IABS R71, R64 ;  /* 0x0000004000477213 */ /* 0x000fc60000000000 */
[----:B------:R-:W-:Y:S02]  /*3120*/  IMAD R63, R10, R62, R63 ;  /* 0x0000003e0a3f7224 */ /* 0x000fe400078e023f */
[----:B------:R-:W-:Y:S02]  /*3130*/  IMAD.MOV R62, RZ, RZ, -R59 ;  /* 0x000000ffff3e7224 */ /* 0x000fe400078e0a3b */
[----:B------:R-:W-:Y:S01]  /*3140*/  IMAD.HI.U32 R59, R20, R71, RZ ;  /* 0x00000047143b7227 */ /* 0x000fe200078e00ff */
[----:B------:R-:W-:Y:S02]  /*3150*/  @!P0 IADD3 R61, PT, PT, R61, -R10, RZ ;  /* 0x8000000a3d3d8210 */ /* 0x000fe40007ffe0ff */
[----:B------:R-:W-:Y:S01]  /*3160*/  ISETP.GT.U32.AND P0, PT, R10, R63, PT ;  /* 0x0000003f0a00720c */ /* 0x000fe20003f04070 */
[----:B------:R-:W-:Y:S02]  /*3170*/  IMAD.MOV R59, RZ, RZ, -R59 ;  /* 0x000000ffff3b7224 */ /* 0x000fe400078e0a3b */
[----:B------:R-:W-:-:S02]  /*3180*/  @!P2 IMAD.IADD R60, R60, 0x1, -R10 ;  /* 0x000000013c3ca824 */ /* 0x000fc400078e0a0a */
[C---:B------:R-:W-:Y:S02]  /*3190*/  IMAD R71, R10.reuse, R59, R71 ;  /* 0x0000003b0a477224 */ /* 0x040fe400078e0247 */
[----:B------:R-:W-:Y:S01]  /*31a0*/  IMAD.MOV.U32 R59, RZ, RZ, R61 ;  /* 0x000000ffff3b7224 */ /* 0x000fe200078e003d */
[----:B------:R-:W-:Y:S01]  /*31b0*/  ISETP.GT.U32.AND P2, PT, R10, R60, PT ;  /* 0x0000003c0a00720c */ /* 0x000fe20003f44070 */
[----:B------:R-:W-:Y:S01]  /*31c0*/  @!P4 IMAD.MOV R58, RZ, RZ, -R58 ;  /* 0x000000ffff3ac224 */ /* 0x000fe200078e0a3a */
[----:B------:R-:W-:Y:S01]  /*31d0*/  ISETP.GE.AND P4, PT, R64, RZ, PT ;  /* 0x000000ff4000720c */ /* 0x000fe20003f86270 */
[----:B------:R-:W-:Y:S01]  /*31e0*/  @!P5 IMAD.MOV R59, RZ, RZ, -R59 ;  /* 0x000000ffff3bd224 */ /* 0x000fe200078e0a3b */
[C---:B------:R-:W-:Y:S01]  /*31f0*/  ISETP.GT.U32.AND P5, PT, R10.reuse, R71, PT ;  /* 0x000000470a00720c */ /* 0x040fe20003fa4070 */
[----:B------:R-:W-:Y:S01]  /*3200*/  IMAD R65, R10, R62, R65 ;  /* 0x0000003e0a417224 */ /* 0x000fe200078e0241 */
[----:B------:R-:W-:Y:S01]  /*3210*/  IADD3 R64, PT, PT, R82, 0x33, RZ ;  /* 0x0000003352407810 */ /* 0x000fe20007ffe0ff */
[----:B------:R-:W-:-:S03]  /*3220*/  IMAD.HI.U32 R61, R20, R75, RZ ;  /* 0x0000004b143d7227 */ /* 0x000fc600078e00ff */
[----:B------:R-:W-:Y:S01]  /*3230*/  IABS R67, R64 ;  /* 0x0000004000437213 */ /* 0x000fe20000000000 */
[--C-:B------:R-:W-:Y:S02]  /*3240*/  @!P0 IMAD.IADD R63, R63, 0x1, -R10.reuse ;  /* 0x000000013f3f8824 */ /* 0x100fe400078e0a0a */
[----:B------:R-:W-:Y:S01]  /*3250*/  @!P2 IADD3 R60, PT, PT, R60, -R10, RZ ;  /* 0x8000000a3c3ca210 */ /* 0x000fe20007ffe0ff */
[C---:B------:R-:W-:Y:S01]  /*3260*/  IMAD R91, R10.reuse, R68, R91 ;  /* 0x000000440a5b7224 */ /* 0x040fe200078e025b */
[----:B------:R-:W-:Y:S01]  /*3270*/  ISETP.GT.U32.AND P2, PT, R10, R65, PT ;  /* 0x000000410a00720c */ /* 0x000fe20003f44070 */
[----:B------:R-:W-:Y:S01]  /*3280*/  IMAD.HI.U32 R62, R20, R67, RZ ;  /* 0x00000043143e7227 */ /* 0x000fe200078e00ff */
[----:B------:R-:W-:Y:S02]  /*3290*/  @!P6 IADD3 R60, PT, PT, -R60, RZ, RZ ;  /* 0x000000ff3c3ce210 */ /* 0x000fe40007ffe1ff */
[----:B------:R-:W-:Y:S01]  /*32a0*/  ISETP.GE.AND P6, PT, R64, RZ, PT ;  /* 0x000000ff4000720c */ /* 0x000fe20003fc6270 */
[----:B------:R-:W-:Y:S01]  /*32b0*/  @!P5 IMAD.IADD R71, R71, 0x1, -R10 ;  /* 0x000000014747d824 */ /* 0x000fe200078e0a0a */
[C---:B------:R-:W-:Y:S01]  /*32c0*/  ISETP.GT.U32.AND P0, PT, R10.reuse, R63, PT ;  /* 0x0000003f0a00720c */ /* 0x040fe20003f04070 */
[----:B------:R-:W-:Y:S01]  /*32d0*/  IMAD.MOV R62, RZ, RZ, -R62 ;  /* 0x000000ffff3e7224 */ /* 0x000fe200078e0a3e */
[----:B------:R-:W-:Y:S01]  /*32e0*/  IABS R68, R123 ;  /* 0x0000007b00447213 */ /* 0x000fe20000000000 */
[----:B------:R-:W-:Y:S01]  /*32f0*/  IMAD.MOV R64, RZ, RZ, -R61 ;  /* 0x000000ffff407224 */ /* 0x000fe200078e0a3d */
[C---:B------:R-:W-:Y:S01]  /*3300*/  ISETP.GT.U32.AND P5, PT, R10.reuse, R71, PT ;  /* 0x000000470a00720c */ /* 0x040fe20003fa4070 */
[----:B------:R-:W-:-:S02]  /*3310*/  IMAD R61, R10, R62, R67 ;  /* 0x0000003e0a3d7224 */ /* 0x000fc400078e0243 */
[--C-:B------:R-:W-:Y:S02]  /*3320*/  @!P2 IMAD.IADD R65, R65, 0x1, -R10.reuse ;  /* 0x000000014141a824 */ /* 0x100fe400078e0a0a */
[----:B------:R-:W-:Y:S02]  /*3330*/  VIADD R62, R82, 0x35 ;  /* 0x00000035523e7836 */ /* 0x000fe40000000000 */
[C---:B------:R-:W-:Y:S01]  /*3340*/  IMAD R75, R10.reuse, R64, R75 ;  /* 0x000000400a4b7224 */ /* 0x040fe200078e024b */
[----:B------:R-:W-:Y:S02]  /*3350*/  ISETP.GT.U32.AND P2, PT, R10, R65, PT ;  /* 0x000000410a00720c */ /* 0x000fe40003f44070 */
[----:B------:R-:W-:Y:S02]  /*3360*/  @!P0 IADD3 R63, PT, PT, R63, -R10, RZ ;  /* 0x8000000a3f3f8210 */ /* 0x000fe40007ffe0ff */
[----:B------:R-:W-:Y:S01]  /*3370*/  ISETP.GE.AND P0, PT, R66, RZ, PT ;  /* 0x000000ff4200720c */ /* 0x000fe20003f06270 */
[----:B------:R-:W-:Y:S01]  /*3380*/  @!P5 IMAD.IADD R71, R71, 0x1, -R10 ;  /* 0x000000014747d824 */ /* 0x000fe200078e0a0a */
[----:B------:R-:W-:Y:S01]  /*3390*/  ISETP.GT.U32.AND P5, PT, R10, R61, PT ;  /* 0x0000003d0a00720c */ /* 0x000fe20003fa4070 */
[----:B------:R-:W-:Y:S01]  /*33a0*/  IMAD.HI.U32 R66, R20, R83, RZ ;  /* 0x0000005314427227 */ /* 0x000fe200078e00ff */
[----:B------:R-:W-:-:S02]  /*33b0*/  MOV R67, R63 ;  /* 0x0000003f00437202 */ /* 0x000fc40000000f00 */
[----:B------:R-:W-:Y:S01]  /*33c0*/  IABS R63, R62 ;  /* 0x0000003e003f7213 */ /* 0x000fe20000000000 */
[----:B------:R-:W-:Y:S01]  /*33d0*/  @!P4 IMAD.MOV R71, RZ, RZ, -R71 ;  /* 0x000000ffff47c224 */ /* 0x000fe200078e0a47 */
[----:B------:R-:W-:Y:S01]  /*33e0*/  IADD3 R66, PT, PT, -R66, RZ, RZ ;  /* 0x000000ff42427210 */ /* 0x000fe20007ffe1ff */
[----:B------:R-:W-:Y:S01]  /*33f0*/  @!P1 IMAD.MOV R67, RZ, RZ, -R67 ;  /* 0x000000ffff439224 */ /* 0x000fe200078e0a43 */
[----:B------:R-:W-:Y:S02]  /*3400*/  ISETP.GE.AND P1, PT, R62, RZ, PT ;  /* 0x000000ff3e00720c */ /* 0x000fe40003f26270 */
[----:B------:R-:W-:Y:S01]  /*3410*/  IADD3 R62, PT, PT, R82, 0x36, RZ ;  /* 0x00000036523e7810 */ /* 0x000fe20007ffe0ff */
[----:B------:R-:W-:Y:S01]  /*3420*/  IMAD R83, R10, R66, R83 ;  /* 0x000000420a537224 */ /* 0x000fe200078e0253 */
[----:B------:R-:W-:Y:S01]  /*3430*/  @!P2 IADD3 R65, PT, PT, R65, -R10, RZ ;  /* 0x8000000a4141a210 */ /* 0x000fe20007ffe0ff */
[----:B------:R-:W-:Y:S01]  /*3440*/  @!P5 IMAD.IADD R61, R61, 0x1, -R10 ;  /* 0x000000013d3dd824 */ /* 0x000fe200078e0a0a */
[----:B------:R-:W-:Y:S01]  /*3450*/  ISETP.GE.AND P2, PT, R62, RZ, PT ;  /* 0x000000ff3e00720c */ /* 0x000fe20003f46270 */
[----:B------:R-:W-:Y:S01]  /*3460*/  IMAD.HI.U32 R66, R20, R89, RZ ;  /* 0x0000005914427227 */ /* 0x000fe200078e00ff */
[----:B------:R-:W-:-:S02]  /*3470*/  IABS R79, R62 ;  /* 0x0000003e004f7213 */ /* 0x000fc40000000000 */
[----:B------:R-:W-:Y:S01]  /*3480*/  ISETP.GT.U32.AND P5, PT, R10, R61, PT ;  /* 0x0000003d0a00720c */ /* 0x000fe20003fa4070 */
[----:B------:R-:W-:Y:S01]  /*3490*/  IMAD.HI.U32 R62, R20, R63, RZ ;  /* 0x0000003f143e7227 */ /* 0x000fe200078e00ff */
[----:B------:R-:W-:Y:S02]  /*34a0*/  MOV R69, R65 ;  /* 0x0000004100457202 */ /* 0x000fe40000000f00 */
[----:B------:R-:W-:Y:S01]  /*34b0*/  IADD3 R66, PT, PT, -R66, RZ, RZ ;  /* 0x000000ff42427210 */ /* 0x000fe20007ffe1ff */
[----:B------:R-:W-:Y:S01]  /*34c0*/  IMAD.MOV R64, RZ, RZ, -R62 ;  /* 0x000000ffff407224 */ /* 0x000fe200078e0a3e */
[----:B------:R-:W-:Y:S01]  /*34d0*/  IABS R65, R82 ;  /* 0x0000005200417213 */ /* 0x000fe20000000000 */
[----:B------:R-:W-:-:S04]  /*34e0*/  IMAD.HI.U32 R62, R20, R79, RZ ;  /* 0x0000004f143e7227 */ /* 0x000fc800078e00ff */
[----:B------:R-:W-:Y:S01]  /*34f0*/  IMAD R63, R10, R64, R63 ;  /* 0x000000400a3f7224 */ /* 0x000fe200078e023f */
[----:B------:R-:W-:Y:S01]  /*3500*/  IADD3 R62, PT, PT, -R62, RZ, RZ ;  /* 0x000000ff3e3e7210 */ /* 0x000fe20007ffe1ff */
[----:B------:R-:W-:Y:S01]  /*3510*/  @!P5 IMAD.IADD R61, R61, 0x1, -R10 ;  /* 0x000000013d3dd824 */ /* 0x000fe200078e0a0a */
[----:B------:R-:W-:Y:S01]  /*3520*/  ISETP.GT.U32.AND P5, PT, R10, R75, PT ;  /* 0x0000004b0a00720c */ /* 0x000fe20003fa4070 */
[----:B------:R-:W-:-:S04]  /*3530*/  IMAD.HI.U32 R64, R20, R81, RZ ;  /* 0x0000005114407227 */ /* 0x000fc800078e00ff */
[----:B------:R-:W-:Y:S02]  /*3540*/  @!P3 IMAD.MOV R69, RZ, RZ, -R69 ;  /* 0x000000ffff45b224 */ /* 0x000fe400078e0a45 */
[----:B------:R-:W-:Y:S02]  /*3550*/  IMAD.MOV R64, RZ, RZ, -R64 ;  /* 0x000000ffff407224 */ /* 0x000fe400078e0a40 */
[----:B------:R-:W-:Y:S02]  /*3560*/  IMAD R79, R10, R62, R79 ;  /* 0x0000003e0a4f7224 */ /* 0x000fe400078e024f */
[----:B------:R-:W-:-:S04]  /*3570*/  IMAD.HI.U32 R62, R20, R85, RZ ;  /* 0x00000055143e7227 */ /* 0x000fc800078e00ff */
[----:B------:R-:W-:Y:S01]  /*3580*/  @!P5 IMAD.IADD R75, R75, 0x1, -R10 ;  /* 0x000000014b4bd824 */ /* 0x000fe200078e0a0a */
[----:B------:R-:W-:Y:S01]  /*3590*/  ISETP.GT.U32.AND P5, PT, R10, R63, PT ;  /* 0x0000003f0a00720c */ /* 0x000fe20003fa4070 */
[----:B------:R-:W-:Y:S01]  /*35a0*/  IMAD.MOV.U32 R73, RZ, RZ, R61 ;  /* 0x000000ffff497224 */ /* 0x000fe200078e003d */
[----:B------:R-:W-:Y:S01]  /*35b0*/  IADD3 R62, PT, PT, -R62, RZ, RZ ;  /* 0x000000ff3e3e7210 */ /* 0x000fe20007ffe1ff */
[C---:B------:R-:W-:Y:S01]  /*35c0*/  IMAD R81, R10.reuse, R64, R81 ;  /* 0x000000400a517224 */ /* 0x040fe200078e0251 */
[----:B------:R-:W-:Y:S01]  /*35d0*/  ISETP.GT.U32.AND P3, PT, R10, R75, PT ;  /* 0x0000004b0a00720c */ /* 0x000fe20003f64070 */
[----:B------:R-:W-:Y:S01]  /*35e0*/  IMAD.HI.U32 R64, R20, R87, RZ ;  /* 0x0000005714407227 */ /* 0x000fe200078e00ff */
[----:B------:R-:W-:Y:S02]  /*35f0*/  @!P6 IADD3 R73, PT, PT, -R73, RZ, RZ ;  /* 0x000000ff4949e210 */ /* 0x000fe40007ffe1ff */
[C---:B------:R-:W-:Y:S01]  /*3600*/  ISETP.GT.U32.AND P6, PT, R10.reuse, R81, PT ;  /* 0x000000510a00720c */ /* 0x040fe20003fc4070 */
[----:B------:R-:W-:-:S02]  /*3610*/  IMAD R85, R10, R62, R85 ;  /* 0x0000003e0a557224 */ /* 0x000fc400078e0255 */
[----:B------:R-:W-:Y:S02]  /*3620*/  IMAD.MOV R64, RZ, RZ, -R64 ;  /* 0x000000ffff407224 */ /* 0x000fe400078e0a40 */
[--C-:B------:R-:W-:Y:S01]  /*3630*/  @!P5 IMAD.IADD R63, R63, 0x1, -R10.reuse ;  /* 0x000000013f3fd824 */ /* 0x100fe200078e0a0a */
[C---:B------:R-:W-:Y:S01]  /*3640*/  ISETP.GT.U32.AND P5, PT, R10.reuse, R79, PT ;  /* 0x0000004f0a00720c */ /* 0x040fe20003fa4070 */
[C---:B------:R-:W-:Y:S02]  /*3650*/  IMAD R87, R10.reuse, R64, R87 ;  /* 0x000000400a577224 */ /* 0x040fe400078e0257 */
[--C-:B------:R-:W-:Y:S01]  /*3660*/  @!P3 IMAD.IADD R75, R75, 0x1, -R10.reuse ;  /* 0x000000014b4bb824 */ /* 0x100fe200078e0a0a */
[----:B------:R-:W-:Y:S01]  /*3670*/  ISETP.GT.U32.AND P4, PT, R10, R63, PT ;  /* 0x0000003f0a00720c */ /* 0x000fe20003f84070 */
[----:B------:R-:W-:Y:S01]  /*3680*/  VIADD R64, R82, 0x3d ;  /* 0x0000003d52407836 */ /* 0x000fe20000000000 */
[----:B------:R-:W-:Y:S01]  /*3690*/  ISETP.GT.U32.AND P3, PT, R10, R83, PT ;  /* 0x000000530a00720c */ /* 0x000fe20003f64070 */
[----:B------:R-:W-:-:S02]  /*36a0*/  @!P6 IMAD.IADD R81, R81, 0x1, -R10 ;  /* 0x000000015151e824 */ /* 0x000fc400078e0a0a */
[----:B------:R-:W-:Y:S01]  /*36b0*/  IMAD R89, R10, R66, R89 ;  /* 0x000000420a597224 */ /* 0x000fe200078e0259 */
[----:B------:R-:W-:Y:S01]  /*36c0*/  IABS R93, R64 ;  /* 0x00000040005d7213 */ /* 0x000fe20000000000 */
[----:B------:R-:W-:Y:S01]  /*36d0*/  @!P0 IMAD.MOV R75, RZ, RZ, -R75 ;  /* 0x000000ffff4b8224 */ /* 0x000fe200078e0a4b */
[----:B------:R-:W-:Y:S01]  /*36e0*/  IADD3 R66, PT, PT, R82, 0x3e, RZ ;  /* 0x0000003e52427810 */ /* 0x000fe20007ffe0ff */
[--C-:B------:R-:W-:Y:S01]  /*36f0*/  @!P5 IMAD.IADD R79, R79, 0x1, -R10.reuse ;  /* 0x000000014f4fd824 */ /* 0x100fe200078e0a0a */
[----:B------:R-:W-:Y:S01]  /*3700*/  ISETP.GT.U32.AND P5, PT, R10, R87, PT ;  /* 0x000000570a00720c */ /* 0x000fe20003fa4070 */
[----:B------:R-:W-:Y:S01]  /*3710*/  IMAD.HI.U32 R61, R20, R93, RZ ;  /* 0x0000005d143d7227 */ /* 0x000fe200078e00ff */
[----:B------:R-:W-:Y:S02]  /*3720*/  IABS R95, R66 ;  /* 0x00000042005f7213 */ /* 0x000fe40000000000 */
[----:B------:R-:W-:Y:S01]  /*3730*/  @!P4 IADD3 R63, PT, PT, R63, -R10, RZ ;  /* 0x8000000a3f3fc210 */ /* 0x000fe20007ffe0ff */
[----:B------:R-:W-:Y:S01]  /*3740*/  @!P3 IMAD.IADD R83, R83, 0x1, -R10 ;  /* 0x000000015353b824 */ /* 0x000fe200078e0a0a */
[C---:B------:R-:W-:Y:S01]  /*3750*/  ISETP.GT.U32.AND P4, PT, R10.reuse, R85, PT ;  /* 0x000000550a00720c */ /* 0x040fe20003f84070 */
[----:B------:R-:W-:Y:S01]  /*3760*/  IMAD.MOV R62, RZ, RZ, -R61 ;  /* 0x000000ffff3e7224 */ /* 0x000fe200078e0a3d */
[----:B------:R-:W-:Y:S01]  /*3770*/  ISETP.GT.U32.AND P3, PT, R10, R81, PT ;  /* 0x000000510a00720c */ /* 0x000fe20003f64070 */
[----:B------:R-:W-:Y:S01]  /*3780*/  IMAD.HI.U32 R61, R20, R95, RZ ;  /* 0x0000005f143d7227 */ /* 0x000fe200078e00ff */
[----:B------:R-:W-:-:S03]  /*3790*/  ISETP.GT.U32.AND P6, PT, R10, R79, PT ;  /* 0x0000004f0a00720c */ /* 0x000fc60003fc4070 */
[----:B------:R-:W-:Y:S01]  /*37a0*/  @!P5 IADD3 R87, PT, PT, R87, -R10, RZ ;  /* 0x8000000a5757d210 */ /* 0x000fe20007ffe0ff */
[----:B------:R-:W-:Y:S01]  /*37b0*/  IMAD R93, R10, R62, R93 ;  /* 0x0000003e0a5d7224 */ /* 0x000fe200078e025d */
[----:B------:R-:W-:Y:S01]  /*37c0*/  IADD3 R61, PT, PT, -R61, RZ, RZ ;  /* 0x000000ff3d3d7210 */ /* 0x000fe20007ffe1ff */
[----:B------:R-:W-:Y:S01]  /*37d0*/  IMAD.HI.U32 R20, R20, R65, RZ ;  /* 0x0000004114147227 */ /* 0x000fe200078e00ff */
[C---:B------:R-:W-:Y:S02]  /*37e0*/  ISETP.GT.U32.AND P5, PT, R10.reuse, R87, PT ;  /* 0x000000570a00720c */ /* 0x040fe40003fa4070 */
[----:B------:R-:W-:Y:S01]  /*37f0*/  IABS R62, R126 ;  /* 0x0000007e003e7213 */ /* 0x000fe20000000000 */
[----:B------:R-:W-:Y:S01]  /*3800*/  @!P4 IMAD.IADD R85, R85, 0x1, -R10 ;  /* 0x000000015555c824 */ /* 0x000fe200078e0a0a */
[C---:B------:R-:W-:Y:S01]  /*3810*/  ISETP.GT.U32.AND P4, PT, R10.reuse, R83, PT ;  /* 0x000000530a00720c */ /* 0x040fe20003f84070 */
[----:B------:R-:W-:Y:S01]  /*3820*/  IMAD.MOV R20, RZ, RZ, -R20 ;  /* 0x000000ffff147224 */ /* 0x000fe200078e0a14 */
[----:B------:R-:W-:Y:S01]  /*3830*/  @!P3 IADD3 R81, PT, PT, R81, -R10, RZ ;  /* 0x8000000a5151b210 */ /* 0x000fe20007ffe0ff */
[--C-:B------:R-:W-:Y:S01]  /*3840*/  @!P6 IMAD.IADD R79, R79, 0x1, -R10.reuse ;  /* 0x000000014f4fe824 */ /* 0x100fe200078e0a0a */
[C---:B------:R-:W-:Y:S01]  /*3850*/  ISETP.GT.U32.AND P3, PT, R10.reuse, R91, PT ;  /* 0x0000005b0a00720c */ /* 0x040fe20003f64070 */
[C---:B------:R-:W-:Y:S01]  /*3860*/  IMAD R95, R10.reuse, R61, R95 ;  /* 0x0000003d0a5f7224 */ /* 0x040fe200078e025f */
[C---:B------:R-:W-:Y:S01]  /*3870*/  ISETP.GT.U32.AND P0, PT, R10.reuse, R85, PT ;  /* 0x000000550a00720c */ /* 0x040fe20003f04070 */
[C---:B------:R-:W-:Y:S01]  /*3880*/  IMAD R65, R10.reuse, R20, R65 ;  /* 0x000000140a417224 */ /* 0x040fe200078e0241 */
[C---:B------:R-:W-:Y:S01]  /*3890*/  ISETP.GT.U32.AND P6, PT, R10.reuse, R89, PT ;  /* 0x000000590a00720c */ /* 0x040fe20003fc4070 */
[----:B------:R-:W-:Y:S01]  /*38a0*/  @!P5 IMAD.IADD R87, R87, 0x1, -R10 ;  /* 0x000000015757d824 */ /* 0x000fe200078e0a0a */
[----:B------:R-:W-:Y:S01]  /*38b0*/  ISETP.GT.U32.AND P5, PT, R10, R95, PT ;  /* 0x0000005f0a00720c */ /* 0x000fe20003fa4070 */
[----:B------:R-:W-:-:S02]  /*38c0*/  @!P2 IMAD.MOV R79, RZ, RZ, -R79 ;  /* 0x000000ffff4fa224 */ /* 0x000fc400078e0a4f */
[--C-:B------:R-:W-:Y:S01]  /*38d0*/  @!P4 IMAD.IADD R83, R83, 0x1, -R10.reuse ;  /* 0x000000015353c824 */ /* 0x100fe200078e0a0a */
[C---:B------:R-:W-:Y:S01]  /*38e0*/  ISETP.GT.U32.AND P4, PT, R10.reuse, R93, PT ;  /* 0x0000005d0a00720c */ /* 0x040fe20003f84070 */
[----:B------:R-:W-:Y:S02]  /*38f0*/  IMAD.MOV.U32 R77, RZ, RZ, R63 ;  /* 0x000000ffff4d7224 */ /* 0x000fe400078e003f */
[----:B------:R-:W-:Y:S01]  /*3900*/  @!P3 IADD3 R91, PT, PT, R91, -R10, RZ ;  /* 0x8000000a5b5bb210 */ /* 0x000fe20007ffe0ff */
[----:B------:R-:W-:Y:S01]  /*3910*/  IMAD.HI.U32 R61, R11, R68, RZ ;  /* 0x000000440b3d7227 */ /* 0x000fe200078e00ff */
[----:B------:R-:W-:Y:S02]  /*3920*/  ISETP.GT.U32.AND P3, PT, R10, R65, PT ;  /* 0x000000410a00720c */ /* 0x000fe40003f64070 */
[----:B------:R-:W-:Y:S01]  /*3930*/  @!P0 IADD3 R85, PT, PT, R85, -R10, RZ ;  /* 0x8000000a55558210 */ /* 0x000fe20007ffe0ff */
[----:B------:R-:W-:Y:S01]  /*3940*/  @!P6 IMAD.IADD R89, R89, 0x1, -R10 ;  /* 0x000000015959e824 */ /* 0x000fe200078e0a0a */
[----:B------:R-:W-:Y:S01]  /*3950*/  ISETP.GE.AND P0, PT, R70, RZ, PT ;  /* 0x000000ff4600720c */ /* 0x000fe20003f06270 */
[----:B------:R-:W-:Y:S01]  /*3960*/  @!P1 IMAD.MOV R77, RZ, RZ, -R77 ;  /* 0x000000ffff4d9224 */ /* 0x000fe200078e0a4d */
[----:B------:R-:W-:-:S02]  /*3970*/  ISETP.GE.AND P6, PT, R72, RZ, PT ;  /* 0x000000ff4800720c */ /* 0x000fc40003fc6270 */
[----:B------:R-:W-:Y:S01]  /*3980*/  @!P4 IMAD.IADD R93, R93, 0x1, -R10 ;  /* 0x000000015d5dc824 */ /* 0x000fe200078e0a0a */
[-C--:B------:R-:W-:Y:S02]  /*3990*/  @!P5 IADD3 R95, PT, PT, R95, -R10.reuse, RZ ;  /* 0x8000000a5f5fd210 */ /* 0x080fe40007ffe0ff */
[C---:B------:R-:W-:Y:S02]  /*39a0*/  ISETP.GT.U32.AND P1, PT, R10.reuse, R89, PT ;  /* 0x000000590a00720c */ /* 0x040fe40003f24070 */
[C---:B------:R-:W-:Y:S02]  /*39b0*/  ISETP.GT.U32.AND P2, PT, R10.reuse, R93, PT ;  /* 0x0000005d0a00720c */ /* 0x040fe40003f44070 */
[----:B------:R-:W-:Y:S02]  /*39c0*/  @!P3 IADD3 R65, PT, PT, R65, -R10, RZ ;  /* 0x8000000a4141b210 */ /* 0x000fe40007ffe0ff */
[----:B------:R-:W-:Y:S01]  /*39d0*/  @!P0 IMAD.MOV R81, RZ, RZ, -R81 ;  /* 0x000000ffff518224 */ /* 0x000fe200078e0a51 */
[C---:B------:R-:W-:Y:S01]  /*39e0*/  ISETP.GT.U32.AND P5, PT, R10.reuse, R91, PT ;  /* 0x0000005b0a00720c */ /* 0x040fe20003fa4070 */
[----:B------:R-:W-:Y:S01]  /*39f0*/  @!P6 IMAD.MOV R83, RZ, RZ, -R83 ;  /* 0x000000ffff53e224 */ /* 0x000fe200078e0a53 */
[----:B------:R-:W-:-:S02]  /*3a00*/  ISETP.GT.U32.AND P0, PT, R10, R95, PT ;  /* 0x0000005f0a00720c */ /* 0x000fc40003f04070 */
[----:B------:R-:W-:Y:S02]  /*3a10*/  ISETP.GT.U32.AND P6, PT, R10, R65, PT ;  /* 0x000000410a00720c */ /* 0x000fe40003fc4070 */
[----:B------:R-:W-:Y:S02]  /*3a20*/  ISETP.GE.AND P4, PT, R74, RZ, PT ;  /* 0x000000ff4a00720c */ /* 0x000fe40003f86270 */
[--C-:B------:R-:W-:Y:S01]  /*3a30*/  @!P2 IMAD.IADD R93, R93, 0x1, -R10.reuse ;  /* 0x000000015d5da824 */ /* 0x100fe200078e0a0a */
[----:B------:R-:W-:Y:S02]  /*3a40*/  ISETP.GE.AND P2, PT, R64, RZ, PT ;  /* 0x000000ff4000720c */ /* 0x000fe40003f46270 */
[----:B------:R-:W-:Y:S02]  /*3a50*/  IABS R64, R125 ;  /* 0x0000007d00407213 */ /* 0x000fe40000000000 */
[----:B------:R-:W-:Y:S01]  /*3a60*/  @!P1 IADD3 R89, PT, PT, R89, -R10, RZ ;  /* 0x8000000a59599210 */ /* 0x000fe20007ffe0ff */
[----:B------:R-:W-:Y:S01]  /*3a70*/  @!P5 IMAD.IADD R91, R91, 0x1, -R10 ;  /* 0x000000015b5bd824 */ /* 0x000fe200078e0a0a */
[----:B------:R-:W-:Y:S01]  /*3a80*/  IADD3 R61, PT, PT, -R61, RZ, RZ ;  /* 0x000000ff3d3d7210 */ /* 0x000fe20007ffe1ff */
[----:B------:R-:W-:Y:S01]  /*3a90*/  IMAD.HI.U32 R20, R11, R64, RZ ;  /* 0x000000400b147227 */ /* 0x000fe200078e00ff */
[----:B------:R-:W-:-:S02]  /*3aa0*/  ISETP.GE.AND P1, PT, R78, RZ, PT ;  /* 0x000000ff4e00720c */ /* 0x000fc40003f26270 */
[----:B------:R-:W-:Y:S01]  /*3ab0*/  IABS R70, R3 ;  /* 0x0000000300467213 */ /* 0x000fe20000000000 */
[--C-:B------:R-:W-:Y:S01]  /*3ac0*/  @!P0 IMAD.IADD R95, R95, 0x1, -R10.reuse ;  /* 0x000000015f5f8824 */ /* 0x100fe200078e0a0a */
[----:B------:R-:W-:Y:S01]  /*3ad0*/  ISETP.GE.AND P0, PT, R66, RZ, PT ;  /* 0x000000ff4200720c */ /* 0x000fe20003f06270 */
[----:B------:R-:W-:Y:S01]  /*3ae0*/  @!P6 IMAD.IADD R65, R65, 0x1, -R10 ;  /* 0x000000014141e824 */ /* 0x000fe200078e0a0a */
[----:B------:R-:W-:Y:S01]  /*3af0*/  IABS R66, R124 ;  /* 0x0000007c00427213 */ /* 0x000fe20000000000 */
[C---:B------:R-:W-:Y:S01]  /*3b00*/  IMAD.HI.U32 R10, R11.reuse, R62, RZ ;  /* 0x0000003e0b0a7227 */ /* 0x040fe200078e00ff */
[----:B------:R-:W-:Y:S02]  /*3b10*/  ISETP.GE.AND P3, PT, R76, RZ, PT ;  /* 0x000000ff4c00720c */ /* 0x000fe40003f66270 */
[----:B------:R-:W-:Y:S01]  /*3b20*/  IABS R72, R2 ;  /* 0x0000000200487213 */ /* 0x000fe20000000000 */
[----:B------:R-:W-:Y:S01]  /*3b30*/  IMAD.MOV R20, RZ, RZ, -R20 ;  /* 0x000000ffff147224 */ /* 0x000fe200078e0a14 */
[----:B------:R-:W-:Y:S01]  /*3b40*/  IADD3 R10, PT, PT, -R10, RZ, RZ ;  /* 0x000000ff0a0a7210 */ /* 0x000fe20007ffe1ff */
[----:B------:R-:W-:Y:S01]  /*3b50*/  IMAD.HI.U32 R22, R11, R66, RZ ;  /* 0x000000420b167227 */ /* 0x000fe200078e00ff */
[----:B------:R-:W-:-:S03]  /*3b60*/  ISETP.GE.AND P5, PT, R80, RZ, PT ;  /* 0x000000ff5000720c */ /* 0x000fc60003fa6270 */
[C---:B------:R-:W-:Y:S01]  /*3b70*/  IMAD R20, R5.reuse, R20, R64 ;  /* 0x0000001405147224 */ /* 0x040fe200078e0240 */
[----:B------:R-:W-:Y:S01]  /*3b80*/  IABS R64, R122 ;  /* 0x0000007a00407213 */ /* 0x000fe20000000000 */
[C---:B------:R-:W-:Y:S02]  /*3b90*/  IMAD R10, R5.reuse, R10, R62 ;  /* 0x0000000a050a7224 */ /* 0x040fe400078e023e */
[----:B------:R-:W-:Y:S01]  /*3ba0*/  IMAD.MOV R22, RZ, RZ, -R22 ;  /* 0x000000ffff167224 */ /* 0x000fe200078e0a16 */
[C---:B------:R-:W-:Y:S01]  /*3bb0*/  ISETP.GT.U32.AND P6, PT, R5.reuse, R20, PT ;  /* 0x000000140500720c */ /* 0x040fe20003fc4070 */
[----:B------:R-:W-:Y:S01]  /*3bc0*/  IMAD R62, R5, R61, R68 ;  /* 0x0000003d053e7224 */ /* 0x000fe200078e0244 */
[----:B------:R-:W-:Y:S01]  /*3bd0*/  IABS R68, R121 ;  /* 0x0000007900447213 */ /* 0x000fe20000000000 */
[----:B------:R-:W-:Y:S01]  /*3be0*/  @!P4 IMAD.MOV R85, RZ, RZ, -R85 ;  /* 0x000000ffff55c224 */ /* 0x000fe200078e0a55 */
[----:B------:R-:W-:Y:S01]  /*3bf0*/  ISETP.GE.AND P4, PT, R82, RZ, PT ;  /* 0x000000ff5200720c */ /* 0x000fe20003f86270 */
[----:B------:R-:W-:Y:S01]  /*3c00*/  IMAD.HI.U32 R61, R11, R64, RZ ;  /* 0x000000400b3d7227 */ /* 0x000fe200078e00ff */
[----:B------:R-:W-:-:S02]  /*3c10*/  @!P3 IADD3 R87, PT, PT, -R87, RZ, RZ ;  /* 0x000000ff5757b210 */ /* 0x000fc40007ffe1ff */
[----:B------:R-:W-:Y:S01]  /*3c20*/  ISETP.NE.AND P3, PT, R7, RZ, PT ;  /* 0x000000ff0700720c */ /* 0x000fe20003f65270 */
[----:B------:R-:W-:Y:S01]  /*3c30*/  IMAD R22, R5, R22, R66 ;  /* 0x0000001605167224 */ /* 0x000fe200078e0242 */
[----:B------:R-:W-:Y:S01]  /*3c40*/  @!P5 IADD3 R91, PT, PT, -R91, RZ, RZ ;  /* 0x000000ff5b5bd210 */ /* 0x000fe20007ffe1ff */
[----:B------:R-:W-:Y:S02]  /*3c50*/  IMAD.MOV R66, RZ, RZ, -R61 ;  /* 0x000000ffff427224 */ /* 0x000fe400078e0a3d */
[----:B------:R-:W-:-:S04]  /*3c60*/  IMAD.HI.U32 R61, R11, R70, RZ ;  /* 0x000000460b3d7227 */ /* 0x000fc800078e00ff */
[----:B------:R-:W-:Y:S01]  /*3c70*/  IMAD.HI.U32 R63, R11, R68, RZ ;  /* 0x000000440b3f7227 */ /* 0x000fe200078e00ff */
[----:B------:R-:W-:-:S03]  /*3c80*/  IADD3 R61, PT, PT, -R61, RZ, RZ ;  /* 0x000000ff3d3d7210 */ /* 0x000fc60007ffe1ff */
[----:B------:R-:W-:-:S04]  /*3c90*/  IMAD.HI.U32 R11, R11, R72, RZ ;  /* 0x000000480b0b7227 */ /* 0x000fc800078e00ff */
[----:B------:R-:W-:Y:S01]  /*3ca0*/  @!P1 IMAD.MOV R89, RZ, RZ, -R89 ;  /* 0x000000ffff599224 */ /* 0x000fe200078e0a59 */
[C---:B------:R-:W-:Y:S01]  /*3cb0*/  ISETP.GT.U32.AND P1, PT, R5.reuse, R10, PT ;  /* 0x0000000a0500720c */ /* 0x040fe20003f24070 */
[----:B------:R-:W-:Y:S02]  /*3cc0*/  IMAD.MOV R63, RZ, RZ, -R63 ;  /* 0x000000ffff3f7224 */ /* 0x000fe400078e0a3f */
[----:B------:R-:W-:Y:S02]  /*3cd0*/  IMAD.MOV R11, RZ, RZ, -R11 ;  /* 0x000000ffff0b7224 */ /* 0x000fe400078e0a0b */
[C---:B------:R-:W-:Y:S02]  /*3ce0*/  IMAD R64, R5.reuse, R66, R64 ;  /* 0x0000004205407224 */ /* 0x040fe400078e0240 */
[----:B------:R-:W-:Y:S01]  /*3cf0*/  @!P4 IMAD.MOV R65, RZ, RZ, -R65 ;  /* 0x000000ffff41c224 */ /* 0x000fe200078e0a41 */
[C---:B------:R-:W-:Y:S01]  /*3d00*/  ISETP.GT.U32.AND P4, PT, R5.reuse, R22, PT ;  /* 0x000000160500720c */ /* 0x040fe20003f84070 */
[----:B------:R-:W-:-:S02]  /*3d10*/  IMAD R66, R5, R63, R68 ;  /* 0x0000003f05427224 */ /* 0x000fc400078e0244 */
[----:B------:R-:W-:Y:S01]  /*3d20*/  @!P2 IMAD.MOV R93, RZ, RZ, -R93 ;  /* 0x000000ffff5da224 */ /* 0x000fe200078e0a5d */
[C---:B------:R-:W-:Y:S01]  /*3d30*/  ISETP.GT.U32.AND P2, PT, R5.reuse, R62, PT ;  /* 0x0000003e0500720c */ /* 0x040fe20003f44070 */
[C---:B------:R-:W-:Y:S02]  /*3d40*/  IMAD R68, R5.reuse, R61, R70 ;  /* 0x0000003d05447224 */ /* 0x040fe400078e0246 */
[----:B------:R-:W-:Y:S01]  /*3d50*/  IMAD R70, R5, R11, R72 ;  /* 0x0000000b05467224 */ /* 0x000fe200078e0248 */
[----:B------:R-:W-:Y:S01]  /*3d60*/  LOP3.LUT R72, RZ, R7, RZ, 0x33, !PT ;  /* 0x00000007ff487212 */ /* 0x000fe200078e33ff */
[----:B------:R-:W-:Y:S01]  /*3d70*/  @!P0 IMAD.MOV R95, RZ, RZ, -R95 ;  /* 0x000000ffff5f8224 */ /* 0x000fe200078e0a5f */
[C---:B------:R-:W-:Y:S01]  /*3d80*/  ISETP.GE.AND P0, PT, R167.reuse, UR9, PT ;  /* 0x00000009a7007c0c */ /* 0x040fe2000bf06270 */
[--C-:B------:R-:W-:Y:S01]  /*3d90*/  @!P1 IMAD.IADD R10, R10, 0x1, -R5.reuse ;  /* 0x000000010a0a9824 */ /* 0x100fe200078e0a05 */
[----:B------:R-:W-:Y:S01]  /*3da0*/  SEL R109, R72, R65, !P3 ;  /* 0x00000041486d7207 */ /* 0x000fe20005800000 */
[--C-:B------:R-:W-:Y:S01]  /*3db0*/  @!P6 IMAD.IADD R20, R20, 0x1, -R5.reuse ;  /* 0x000000011414e824 */ /* 0x100fe200078e0a05 */
[C---:B------:R-:W-:Y:S01]  /*3dc0*/  SEL R76, R72.reuse, R16, !P3 ;  /* 0x00000010484c7207 */ /* 0x040fe20005800000 */
[----:B------:R-:W-:Y:S01]  /*3dd0*/  IMAD R11, R167, UR68, RZ ;  /* 0x00000044a70b7c24 */ /* 0x000fe2000f8e02ff */
[----:B------:R-:W-:Y:S01]  /*3de0*/  SEL R99, R72, R29, !P3 ;  /* 0x0000001d48637207 */ /* 0x000fe20005800000 */
[----:B------:R-:W-:Y:S01]  /*3df0*/  @!P2 IMAD.IADD R62, R62, 0x1, -R5 ;  /* 0x000000013e3ea824 */ /* 0x000fe200078e0a05 */
[C---:B------:R-:W-:Y:S01]  /*3e00*/  SEL R103, R72.reuse, R37, !P3 ;  /* 0x0000002548677207 */ /* 0x040fe20005800000 */
[----:B------:R-:W-:Y:S01]  /*3e10*/  IMAD R109, R109, UR4, RZ ;  /* 0x000000046d6d7c24 */ /* 0x000fe2000f8e02ff */
[C---:B------:R-:W-:Y:S01]  /*3e20*/  SEL R111, R72.reuse, R67, !P3 ;  /* 0x00000043486f7207 */ /* 0x040fe20005800000 */
[----:B------:R-:W-:Y:S01]  /*3e30*/  IMAD R99, R99, UR52, RZ ;  /* 0x0000003463637c24 */ /* 0x000fe2000f8e02ff */
[C---:B------:R-:W-:Y:S01]  /*3e40*/  SEL R61, R72.reuse, R12, !P3 ;  /* 0x0000000c483d7207 */ /* 0x040fe20005800000 */
[----:B------:R-:W-:Y:S01]  /*3e50*/  IMAD R103, R103, UR44, RZ ;  /* 0x0000002c67677c24 */ /* 0x000fe2000f8e02ff */
[C---:B------:R-:W-:Y:S01]  /*3e60*/  SEL R63, R72.reuse, R13, !P3 ;  /* 0x0000000d483f7207 */ /* 0x040fe20005800000 */
[----:B------:R-:W-:Y:S01]  /*3e70*/  IMAD R111, R111, UR20, RZ ;  /* 0x000000146f6f7c24 */ /* 0x000fe2000f8e02ff */
[C---:B------:R-:W-:Y:S01]  /*3e80*/  SEL R65, R72.reuse, R14, !P3 ;  /* 0x0000000e48417207 */ /* 0x040fe20005800000 */
[----:B------:R-:W2:Y:S01]  /*3e90*/  LDCU UR68, c[0x0][0x3b0] ;  /* 0x00007600ff4477ac */ /* 0x000ea20008000800 */
[----:B------:R-:W-:-:S02]  /*3ea0*/  SEL R74, R72, R15, !P3 ;  /* 0x0000000f484a7207 */ /* 0x000fc40005800000 */
[C---:B------:R-:W-:Y:S01]  /*3eb0*/  SEL R78, R72.reuse, R17, !P3 ;  /* 0x00000011484e7207 */ /* 0x040fe20005800000 */
[----:B------:R-:W-:Y:S01]  /*3ec0*/  IMAD R65, R65, UR65, RZ ;  /* 0x0000004141417c24 */ /* 0x000fe2000f8e02ff */
[C---:B------:R-:W-:Y:S02]  /*3ed0*/  SEL R80, R72.reuse, R18, !P3 ;  /* 0x0000001248507207 */ /* 0x040fe40005800000 */
[C---:B------:R-:W-:Y:S02]  /*3ee0*/  SEL R82, R72.reuse, R19, !P3 ;  /* 0x0000001348527207 */ /* 0x040fe40005800000 */
[C---:B------:R-:W-:Y:S01]  /*3ef0*/  SEL R21, R72.reuse, R21, !P3 ;  /* 0x0000001548157207 */ /* 0x040fe20005800000 */
[----:B------:R-:W1:Y:S01]  /*3f00*/  LDC.64 R18, c[0x0][0x3a0] ;  /* 0x0000e800ff127b82 */ /* 0x000e620000000a00 */
[C---:B------:R-:W-:Y:S02]  /*3f10*/  SEL R23, R72.reuse, R23, !P3 ;  /* 0x0000001748177207 */ /* 0x040fe40005800000 */
[----:B------:R-:W-:-:S02]  /*3f20*/  SEL R24, R72, R24, !P3 ;  /* 0x0000001848187207 */ /* 0x000fc40005800000 */
[C---:B------:R-:W-:Y:S02]  /*3f30*/  SEL R25, R72.reuse, R25, !P3 ;  /* 0x0000001948197207 */ /* 0x040fe40005800000 */
[C---:B------:R-:W-:Y:S02]  /*3f40*/  SEL R26, R72.reuse, R26, !P3 ;  /* 0x0000001a481a7207 */ /* 0x040fe40005800000 */
[C---:B------:R-:W-:Y:S02]  /*3f50*/  SEL R27, R72.reuse, R27, !P3 ;  /* 0x0000001b481b7207 */ /* 0x040fe40005800000 */
[C---:B------:R-:W-:Y:S02]  /*3f60*/  SEL R28, R72.reuse, R28, !P3 ;  /* 0x0000001c481c7207 */ /* 0x040fe40005800000 */
        /* <DEDUP_REMOVED lines=10> */
[----:B------:R-:W-:Y:S01]  /*4010*/  SEL R29, R72, R41, !P3 ;  /* 0x00000029481d7207 */ /* 0x000fe20005800000 */
[----:B------:R-:W-:Y:S01]  /*4020*/  IMAD R41, R36, UR45, RZ ;  /* 0x0000002d24297c24 */ /* 0x000fe2000f8e02ff */
[----:B------:R-:W-:Y:S01]  /*4030*/  SEL R37, R72, R42, !P3 ;  /* 0x0000002a48257207 */ /* 0x000fe20005800000 */
[----:B------:R-:W-:Y:S01]  /*4040*/  IMAD R40, R40, UR41, RZ ;  /* 0x0000002928287c24 */ /* 0x000fe2000f8e02ff */
[C---:B------:R-:W-:Y:S01]  /*4050*/  SEL R84, R72.reuse, R43, !P3 ;  /* 0x0000002b48547207 */ /* 0x040fe20005800000 */
[----:B------:R-:W1:Y:S01]  /*4060*/  LDC R42, c[0x0][0x3ac] ;  /* 0x0000eb00ff2a7b82 */ /* 0x000e620000000800 */
[C---:B------:R-:W-:Y:S01]  /*4070*/  SEL R86, R72.reuse, R44, !P3 ;  /* 0x0000002c48567207 */ /* 0x040fe20005800000 */
[----:B------:R-:W-:Y:S01]  /*4080*/  IMAD R44, R33, UR48, RZ ;  /* 0x00000030212c7c24 */ /* 0x000fe2000f8e02ff */
[----:B------:R-:W-:Y:S01]  /*4090*/  SEL R105, R72, R45, !P3 ;  /* 0x0000002d48697207 */ /* 0x000fe20005800000 */
[----:B------:R-:W-:Y:S01]  /*40a0*/  IMAD R43, R34, UR47, RZ ;  /* 0x0000002f222b7c24 */ /* 0x000fe2000f8e02ff */
[----:B------:R-:W-:Y:S01]  /*40b0*/  SEL R97, R72, R46, !P3 ;  /* 0x0000002e48617207 */ /* 0x000fe20005800000 */
[----:B------:R-:W-:Y:S01]  /*40c0*/  IMAD R46, R32, UR49, RZ ;  /* 0x00000031202e7c24 */ /* 0x000fe2000f8e02ff */
[C---:B------:R-:W-:Y:S01]  /*40d0*/  SEL R88, R72.reuse, R47, !P3 ;  /* 0x0000002f48587207 */ /* 0x040fe20005800000 */
[----:B------:R-:W-:Y:S01]  /*40e0*/  IMAD R105, R105, UR36, RZ ;  /* 0x0000002469697c24 */ /* 0x000fe2000f8e02ff */
[C---:B------:R-:W-:Y:S01]  /*40f0*/  SEL R90, R72.reuse, R48, !P3 ;  /* 0x00000030485a7207 */ /* 0x040fe20005800000 */
[----:B------:R-:W-:Y:S01]  /*4100*/  IMAD R97, R97, UR35, RZ ;  /* 0x0000002361617c24 */ /* 0x000fe2000f8e02ff */
[C---:B------:R-:W-:Y:S01]  /*4110*/  SEL R92, R72.reuse, R49, !P3 ;  /* 0x00000031485c7207 */ /* 0x040fe20005800000 */
[----:B------:R-:W-:Y:S01]  /*4120*/  IMAD R49, R27, UR54, RZ ;  /* 0x000000361b317c24 */ /* 0x000fe2000f8e02ff */
[----:B------:R-:W-:Y:S01]  /*4130*/  SEL R94, R72, R50, !P3 ;  /* 0x00000032485e7207 */ /* 0x000fe20005800000 */
[----:B------:R-:W-:Y:S01]  /*4140*/  IMAD R50, R26, UR55, RZ ;  /* 0x000000371a327c24 */ /* 0x000fe2000f8e02ff */
[C---:B------:R-:W-:Y:S01]  /*4150*/  SEL R96, R72.reuse, R51, !P3 ;  /* 0x0000003348607207 */ /* 0x040fe20005800000 */
[----:B------:R-:W-:Y:S01]  /*4160*/  IMAD R51, R25, UR56, RZ ;  /* 0x0000003819337c24 */ /* 0x000fe2000f8e02ff */
[----:B------:R-:W-:Y:S01]  /*4170*/  SEL R98, R72, R52, !P3 ;  /* 0x0000003448627207 */ /* 0x000fe20005800000 */
[----:B------:R-:W-:Y:S01]  /*4180*/  IMAD R47, R28, UR53, RZ ;  /* 0x000000351c2f7c24 */ /* 0x000fe2000f8e02ff */
[----:B------:R-:W-:Y:S01]  /*4190*/  SEL R107, R72, R53, !P3 ;  /* 0x00000035486b7207 */ /* 0x000fe20005800000 */
[----:B------:R-:W-:Y:S01]  /*41a0*/  IMAD R36, R86, UR37, RZ ;  /* 0x0000002556247c24 */ /* 0x000fe2000f8e02ff */
[----:B------:R-:W-:Y:S01]  /*41b0*/  SEL R101, R72, R54, !P3 ;  /* 0x0000003648657207 */ /* 0x000fe20005800000 */
[----:B------:R-:W-:Y:S01]  /*41c0*/  IMAD R34, R92, UR32, RZ ;  /* 0x000000205c227c24 */ /* 0x000fe2000f8e02ff */
[----:B------:R-:W-:Y:S01]  /*41d0*/  SEL R100, R72, R55, !P3 ;  /* 0x0000003748647207 */ /* 0x000fe20005800000 */
[----:B-1----:R-:W-:Y:S01]  /*41e0*/  IMAD R17, R42, 0x40, R11 ;  /* 0x000000402a117824 */ /* 0x002fe200078e020b */
[C---:B------:R-:W-:Y:S01]  /*41f0*/  SEL R102, R72.reuse, R56, !P3 ;  /* 0x0000003848667207 */ /* 0x040fe20005800000 */
        /* <DEDUP_REMOVED lines=32> */
[----:B----4-:R-:W-:Y:S01]  /*4400*/  IMAD R67, R116, UR69, RZ ;  /* 0x0000004574437c24 */ /* 0x010fe2000f8e02ff */
[----:B------:R-:W-:Y:S01]  /*4410*/  SEL R119, R72, R93, !P3 ;  /* 0x0000005d48777207 */ /* 0x000fe20005800000 */
[----:B------:R-:W-:Y:S01]  /*4420*/  IMAD R21, R114, UR13, RZ ;  /* 0x0000000d72157c24 */ /* 0x000fe2000f8e02ff */
[----:B------:R-:W-:Y:S01]  /*4430*/  SEL R120, R72, R95, !P3 ;  /* 0x0000005f48787207 */ /* 0x000fe20005800000 */
[----:B------:R-:W-:Y:S01]  /*4440*/  IMAD R95, R82, UR60, RZ ;  /* 0x0000003c525f7c24 */ /* 0x000fe2000f8e02ff */
[----:B------:R-:W-:Y:S01]  /*4450*/  SEL R16, R72, R9, !P3 ;  /* 0x0000000948107207 */ /* 0x000fe20005800000 */
[----:B------:R-:W-:Y:S01]  /*4460*/  IMAD R87, R61, UR6, RZ ;  /* 0x000000063d577c24 */ /* 0x000fe2000f8e02ff */
[C---:B------:R-:W-:Y:S01]  /*4470*/  ISETP.GT.U32.AND P3, PT, R5.reuse, R64, PT ;  /* 0x000000400500720c */ /* 0x040fe20003f64070 */
[----:B------:R-:W-:Y:S01]  /*4480*/  IMAD R91, R30, UR51, RZ ;  /* 0x000000331e5b7c24 */ /* 0x000fe2000f8e02ff */
[C---:B------:R-:W-:Y:S01]  /*4490*/  ISETP.GT.U32.AND P1, PT, R5.reuse, R70, PT ;  /* 0x000000460500720c */ /* 0x040fe20003f24070 */
[----:B------:R-:W-:Y:S01]  /*44a0*/  IMAD R93, R38, UR43, RZ ;  /* 0x0000002b265d7c24 */ /* 0x000fe2000f8e02ff */
[C---:B------:R-:W-:Y:S01]  /*44b0*/  ISETP.GT.U32.AND P6, PT, R5.reuse, R66, PT ;  /* 0x000000420500720c */ /* 0x040fe20003fc4070 */
[----:B------:R-:W-:Y:S01]  /*44c0*/  IMAD R63, R74, UR64, RZ ;  /* 0x000000404a3f7c24 */ /* 0x000fe2000f8e02ff */
[-C--:B------:R-:W-:Y:S01]  /*44d0*/  @!P4 IADD3 R22, PT, PT, R22, -R5.reuse, RZ ;  /* 0x800000051616c210 */ /* 0x080fe20007ffe0ff */
[----:B------:R-:W-:Y:S01]  /*44e0*/  IMAD R61, R76, UR63, RZ ;  /* 0x0000003f4c3d7c24 */ /* 0x000fe2000f8e02ff */
[----:B------:R-:W-:Y:S01]  /*44f0*/  ISETP.GT.U32.AND P4, PT, R5, R10, PT ;  /* 0x0000000a0500720c */ /* 0x000fe20003f84070 */
[----:B------:R-:W-:Y:S01]  /*4500*/  IMAD R39, R29, UR40, RZ ;  /* 0x000000281d277c24 */ /* 0x000fe2000f8e02ff */
[----:B------:R-:W-:Y:S01]  /*4510*/  ISETP.GT.U32.AND P2, PT, R5, R20, PT ;  /* 0x000000140500720c */ /* 0x000fe20003f44070 */
[----:B------:R-:W-:Y:S01]  /*4520*/  IMAD R38, R37, UR39, RZ ;  /* 0x0000002725267c24 */ /* 0x000fe2000f8e02ff */
[----:B------:R-:W-:Y:S01]  /*4530*/  MOV R7, UR8 ;  /* 0x0000000800077c02 */ /* 0x000fe20008000f00 */
[--C-:B------:R-:W-:Y:S01]  /*4540*/  @!P3 IMAD.IADD R64, R64, 0x1, -R5.reuse ;  /* 0x000000014040b824 */ /* 0x100fe200078e0a05 */
[----:B------:R-:W-:Y:S01]  /*4550*/  ISETP.GE.AND P3, PT, R151, UR10, PT ;  /* 0x0000000a97007c0c */ /* 0x000fe2000bf66270 */
[--C-:B------:R-:W-:Y:S01]  /*4560*/  @!P1 IMAD.IADD R70, R70, 0x1, -R5.reuse ;  /* 0x0000000146469824 */ /* 0x100fe200078e0a05 */
[----:B------:R-:W-:Y:S01]  /*4570*/  ISETP.GT.U32.AND P5, PT, R5, R68, PT ;  /* 0x000000440500720c */ /* 0x000fe20003fa4070 */
[----:B------:R-:W1:Y:S01]  /*4580*/  LDCU.64 UR8, c[0x0][0x388] ;  /* 0x00007100ff0877ac */ /* 0x000e620008000a00 */
[-C--:B------:R-:W-:Y:S01]  /*4590*/  @!P6 IADD3 R66, PT, PT, R66, -R5.reuse, RZ ;  /* 0x800000054242e210 */ /* 0x080fe20007ffe0ff */
[----:B------:R-:W-:Y:S01]  /*45a0*/  IMAD R37, R84, UR38, RZ ;  /* 0x0000002654257c24 */ /* 0x000fe2000f8e02ff */
[C---:B------:R-:W-:Y:S01]  /*45b0*/  SEL R9, R7.reuse, RZ, !P0 ;  /* 0x000000ff07097207 */ /* 0x040fe20004000000 */
[----:B------:R-:W4:Y:S01]  /*45c0*/  LDCU.64 UR10, c[0x0][0x388] ;  /* 0x00007100ff0a77ac */ /* 0x000f220008000a00 */
[----:B------:R-:W-:Y:S01]  /*45d0*/  SEL R7, R7, RZ, !P3 ;  /* 0x000000ff07077207 */ /* 0x000fe20005800000 */
[--C-:B------:R-:W-:Y:S01]  /*45e0*/  @!P2 IMAD.IADD R20, R20, 0x1, -R5.reuse ;  /* 0x000000011414a824 */ /* 0x100fe200078e0a05 */
[-C--:B------:R-:W-:Y:S01]  /*45f0*/  @!P4 IADD3 R10, PT, PT, R10, -R5.reuse, RZ ;  /* 0x800000050a0ac210 */ /* 0x080fe20007ffe0ff */
[----:B------:R-:W-:Y:S01]  /*4600*/  IMAD R35, R90, UR33, RZ ;  /* 0x000000215a237c24 */ /* 0x000fe2000f8e02ff */
[C---:B------:R-:W-:Y:S01]  /*4610*/  ISETP.GT.U32.AND P3, PT, R5.reuse, R64, PT ;  /* 0x000000400500720c */ /* 0x040fe20003f64070 */
[----:B---3--:R-:W-:Y:S01]  /*4620*/  IMAD R33, R94, UR31, RZ ;  /* 0x0000001f5e217c24 */ /* 0x008fe2000f8e02ff */
[C---:B------:R-:W-:Y:S01]  /*4630*/  ISETP.GT.U32.AND P4, PT, R5.reuse, R70, PT ;  /* 0x000000460500720c */ /* 0x040fe20003f84070 */
[--C-:B------:R-:W-:Y:S01]  /*4640*/  @!P5 IMAD.IADD R68, R68, 0x1, -R5.reuse ;  /* 0x000000014444d824 */ /* 0x100fe200078e0a05 */
[C---:B------:R-:W-:Y:S01]  /*4650*/  ISETP.GT.U32.AND P2, PT, R5.reuse, R66, PT ;  /* 0x000000420500720c */ /* 0x040fe20003f44070 */
[----:B------:R-:W-:Y:S01]  /*4660*/  IMAD R32, R96, UR30, RZ ;  /* 0x0000001e60207c24 */ /* 0x000fe2000f8e02ff */
[C---:B------:R-:W-:Y:S01]  /*4670*/  ISETP.GT.U32.AND P0, PT, R5.reuse, R22, PT ;  /* 0x000000160500720c */ /* 0x040fe20003f04070 */
[----:B------:R-:W-:Y:S01]  /*4680*/  IMAD R31, R98, UR29, RZ ;  /* 0x0000001d621f7c24 */ /* 0x000fe2000f8e02ff */
[C---:B------:R-:W-:Y:S01]  /*4690*/  ISETP.GT.U32.AND P1, PT, R5.reuse, R62, PT ;  /* 0x0000003e0500720c */ /* 0x040fe20003f24070 */
[----:B------:R-:W-:Y:S01]  /*46a0*/  IMAD R30, R102, UR25, RZ ;  /* 0x00000019661e7c24 */ /* 0x000fe2000f8e02ff */
[----:B------:R-:W-:Y:S01]  /*46b0*/  ISETP.GT.U32.AND P5, PT, R5, R68, PT ;  /* 0x000000440500720c */ /* 0x000fe20003fa4070 */
[----:B------:R-:W-:Y:S01]  /*46c0*/  IMAD R29, R104, UR24, RZ ;  /* 0x00000018681d7c24 */ /* 0x000fe2000f8e02ff */
[----:B------:R-:W-:Y:S01]  /*46d0*/  ISETP.NE.U32.AND P6, PT, R9, RZ, PT ;  /* 0x000000ff0900720c */ /* 0x000fe20003fc5070 */
[--C-:B------:R-:W-:Y:S01]  /*46e0*/  @!P3 IMAD.IADD R64, R64, 0x1, -R5.reuse ;  /* 0x000000014040b824 */ /* 0x100fe200078e0a05 */
[----:B------:R-:W-:Y:S01]  /*46f0*/  ISETP.GE.AND P3, PT, R125, RZ, PT ;  /* 0x000000ff7d00720c */ /* 0x000fe20003f66270 */
[--C-:B------:R-:W-:Y:S01]  /*4700*/  @!P4 IMAD.IADD R70, R70, 0x1, -R5.reuse ;  /* 0x000000014646c824 */ /* 0x100fe200078e0a05 */
[----:B------:R-:W-:Y:S01]  /*4710*/  ISETP.GE.AND P4, PT, R124, RZ, PT ;  /* 0x000000ff7c00720c */ /* 0x000fe20003f86270 */
[--C-:B------:R-:W-:Y:S01]  /*4720*/  @!P2 IMAD.IADD R66, R66, 0x1, -R5.reuse ;  /* 0x000000014242a824 */ /* 0x100fe200078e0a05 */
[----:B------:R-:W-:Y:S01]  /*4730*/  ISETP.GE.AND P2, PT, R123, RZ, PT ;  /* 0x000000ff7b00720c */ /* 0x000fe20003f46270 */
[----:B------:R-:W-:Y:S01]  /*4740*/  @!P0 IMAD.IADD R22, R22, 0x1, -R5 ;  /* 0x0000000116168824 */ /* 0x000fe200078e0a05 */
[----:B------:R-:W-:Y:S01]  /*4750*/  ISETP.NE.U32.AND P0, PT, R7, RZ, PT ;  /* 0x000000ff0700720c */ /* 0x000fe20003f05070 */
[----:B------:R-:W-:Y:S01]  /*4760*/  IMAD R28, R58, UR23, RZ ;  /* 0x000000173a1c7c24 */ /* 0x000fe2000f8e02ff */
[-C--:B------:R-:W-:Y:S01]  /*4770*/  @!P1 IADD3 R62, PT, PT, R62, -R5.reuse, RZ ;  /* 0x800000053e3e9210 */ /* 0x080fe20007ffe0ff */
[----:B------:R-:W-:Y:S01]  /*4780*/  IMAD R27, R106, UR22, RZ ;  /* 0x000000166a1b7c24 */ /* 0x000fe2000f8e02ff */
[----:B------:R-:W-:Y:S01]  /*4790*/  @!P5 IADD3 R68, PT, PT, R68, -R5, RZ ;  /* 0x800000054444d210 */ /* 0x000fe20007ffe0ff */
[----:B------:R-:W-:Y:S01]  /*47a0*/  IMAD R26, R60, UR21, RZ ;  /* 0x000000153c1a7c24 */ /* 0x000fe2000f8e02ff */
[----:B------:R-:W-:Y:S01]  /*47b0*/  ISETP.GE.AND P1, PT, R126, RZ, PT ;  /* 0x000000ff7e00720c */ /* 0x000fe20003f26270 */
[----:B------:R-:W-:Y:S01]  /*47c0*/  IMAD R24, R110, UR16, RZ ;  /* 0x000000106e187c24 */ /* 0x000fe2000f8e02ff */
[----:B------:R-:W-:Y:S01]  /*47d0*/  @!P3 IADD3 R20, PT, PT, -R20, RZ, RZ ;  /* 0x000000ff1414b210 */ /* 0x000fe20007ffe1ff */
[----:B------:R-:W-:Y:S01]  /*47e0*/  @!P4 IMAD.MOV R22, RZ, RZ, -R22 ;  /* 0x000000ffff16c224 */ /* 0x000fe200078e0a16 */
[----:B------:R-:W-:Y:S01]  /*47f0*/  ISETP.GE.AND P3, PT, R122, RZ, PT ;  /* 0x000000ff7a00720c */ /* 0x000fe20003f66270 */
[----:B------:R-:W-:Y:S01]  /*4800*/  @!P2 IMAD.MOV R62, RZ, RZ, -R62 ;  /* 0x000000ffff3ea224 */ /* 0x000fe200078e0a3e */
[----:B------:R-:W-:Y:S01]  /*4810*/  ISETP.GE.AND P4, PT, R121, RZ, PT ;  /* 0x000000ff7900720c */ /* 0x000fe20003f86270 */
[----:B------:R-:W-:Y:S01]  /*4820*/  IMAD R23, R112, UR15, RZ ;  /* 0x0000000f70177c24 */ /* 0x000fe2000f8e02ff */
[----:B------:R-:W-:Y:S01]  /*4830*/  ISETP.GE.AND P5, PT, R2, RZ, PT ;  /* 0x000000ff0200720c */ /* 0x000fe20003fa6270 */
[----:B------:R-:W3:Y:S01]  /*4840*/  LDC R45, c[0x0][0x3a0] ;  /* 0x0000e800ff2d7b82 */ /* 0x000ee20000000800 */
[----:B------:R-:W-:Y:S01]  /*4850*/  ISETP.GE.AND P2, PT, R3, RZ, PT ;  /* 0x000000ff0300720c */ /* 0x000fe20003f46270 */
[----:B------:R-:W-:Y:S01]  /*4860*/  IMAD R102, R222, 0x5b, RZ ;  /* 0x0000005bde667824 */ /* 0x000fe200078e02ff */
[----:B------:R-:W-:Y:S01]  /*4870*/  LOP3.LUT R5, RZ, R6, RZ, 0x33, !PT ;  /* 0x00000006ff057212 */ /* 0x000fe200078e33ff */
[----:B------:R-:W-:Y:S01]  /*4880*/  @!P1 IMAD.MOV R10, RZ, RZ, -R10 ;  /* 0x000000ffff0a9224 */ /* 0x000fe200078e0a0a */
[----:B------:R-:W-:-:S02]  /*4890*/  ISETP.NE.AND P1, PT, R6, RZ, PT ;  /* 0x000000ff0600720c */ /* 0x000fc40003f25270 */
[----:B------:R-:W-:Y:S01]  /*48a0*/  IADD3 R6, PT, PT, R18, -0x22, RZ ;  /* 0xffffffde12067810 */ /* 0x000fe20007ffe0ff */
[----:B------:R-:W-:Y:S01]  /*48b0*/  @!P3 IMAD.MOV R64, RZ, RZ, -R64 ;  /* 0x000000ffff40b224 */ /* 0x000fe200078e0a40 */
[C---:B------:R-:W-:Y:S01]  /*48c0*/  SEL R12, R5.reuse, R10, !P1 ;  /* 0x0000000a050c7207 */ /* 0x040fe20004800000 */
[----:B------:R-:W-:Y:S01]  /*48d0*/  @!P4 IMAD.MOV R66, RZ, RZ, -R66 ;  /* 0x000000ffff42c224 */ /* 0x000fe200078e0a42 */
[C---:B------:R-:W-:Y:S01]  /*48e0*/  SEL R14, R5.reuse, R20, !P1 ;  /* 0x00000014050e7207 */ /* 0x040fe20004800000 */
[----:B------:R-:W-:Y:S01]  /*48f0*/  @!P5 IMAD.MOV R70, RZ, RZ, -R70 ;  /* 0x000000ffff46d224 */ /* 0x000fe200078e0a46 */
[----:B------:R-:W-:Y:S01]  /*4900*/  SEL R22, R5, R22, !P1 ;  /* 0x0000001605167207 */ /* 0x000fe20004800000 */
[----:B------:R-:W-:Y:S01]  /*4910*/  IMAD R20, R117, UR70, RZ ;  /* 0x0000004675147c24 */ /* 0x000fe2000f8e02ff */
[----:B------:R-:W-:Y:S01]  /*4920*/  @!P2 IADD3 R68, PT, PT, -R68, RZ, RZ ;  /* 0x000000ff4444a210 */ /* 0x000fe20007ffe1ff */
[-C--:B------:R-:W-:Y:S01]  /*4930*/  IMAD R15, R12, R19.reuse, RZ ;  /* 0x000000130c0f7224 */ /* 0x080fe200078e02ff */
[C---:B------:R-:W-:Y:S01]  /*4940*/  SEL R62, R5.reuse, R62, !P1 ;  /* 0x0000003e053e7207 */ /* 0x040fe20004800000 */
[-C--:B------:R-:W-:Y:S01]  /*4950*/  IMAD R13, R22, R19.reuse, RZ ;  /* 0x00000013160d7224 */ /* 0x080fe200078e02ff */
[----:B------:R-:W-:Y:S01]  /*4960*/  SEL R64, R5, R64, !P1 ;  /* 0x0000004005407207 */ /* 0x000fe20004800000 */
[----:B------:R-:W-:Y:S01]  /*4970*/  IMAD R22, R113, UR14, RZ ;  /* 0x0000000e71167c24 */ /* 0x000fe2000f8e02ff */
[----:B------:R-:W-:Y:S01]  /*4980*/  SEL R66, R5, R66, !P1 ;  /* 0x0000004205427207 */ /* 0x000fe20004800000 */
[----:B-----5:R-:W-:Y:S01]  /*4990*/  IMAD R113, R83, UR12, RZ ;  /* 0x0000000c53717c24 */ /* 0x020fe2000f8e02ff */
[----:B------:R-:W-:Y:S01]  /*49a0*/  SEL R68, R5, R68, !P1 ;  /* 0x0000004405447207 */ /* 0x000fe20004800000 */
[----:B------:R-:W-:Y:S01]  /*49b0*/  IMAD R83, R115, UR67, RZ ;  /* 0x0000004373537c24 */ /* 0x000fe2000f8e02ff */
[----:B------:R-:W-:Y:S01]  /*49c0*/  SEL R70, R5, R70, !P1 ;  /* 0x0000004605467207 */ /* 0x000fe20004800000 */
[-C--:B------:R-:W-:Y:S01]  /*49d0*/  IMAD R14, R14, R19.reuse, RZ ;  /* 0x000000130e0e7224 */ /* 0x080fe200078e02ff */
[----:B-1----:R-:W-:Y:S01]  /*49e0*/  LEA R52, P1, R11, UR8, 0x2 ;  /* 0x000000080b347c11 */ /* 0x002fe2000f8210ff */
[-C--:B------:R-:W-:Y:S01]  /*49f0*/  IMAD R12, R62, R19.reuse, RZ ;  /* 0x000000133e0c7224 */ /* 0x080fe200078e02ff */
[----:B----4-:R-:W-:Y:S01]  /*4a00*/  LEA R10, P2, R17, UR10, 0x2 ;  /* 0x0000000a110a7c11 */ /* 0x010fe2000f8410ff */
[----:B------:R-:W1:Y:S01]  /*4a10*/  LDCU UR10, c[0x0][0x3b0] ;  /* 0x00007600ff0a77ac */ /* 0x000e620008000800 */
[----:B------:R-:W-:Y:S01]  /*4a20*/  LEA.HI.X.SX32 R53, R11, UR9, 0x2, P1 ;  /* 0x000000090b357c11 */ /* 0x000fe200088f16ff */
[-C--:B------:R-:W-:Y:S01]  /*4a30*/  IMAD R9, R64, R19.reuse, RZ ;  /* 0x0000001340097224 */ /* 0x080fe200078e02ff */
[----:B------:R-:W-:Y:S01]  /*4a40*/  LEA.HI.X.SX32 R11, R17, UR11, 0x2, P2 ;  /* 0x0000000b110b7c11 */ /* 0x000fe200090f16ff */
[-C--:B------:R-:W-:Y:S01]  /*4a50*/  IMAD R7, R66, R19.reuse, RZ ;  /* 0x0000001342077224 */ /* 0x080fe200078e02ff */
[----:B------:R-:W-:Y:S01]  /*4a60*/  ISETP.GE.U32.AND P5, PT, R6, 0x7fffff5f, PT ;  /* 0x7fffff5f0600780c */ /* 0x000fe20003fa6070 */
[----:B------:R-:W-:Y:S01]  /*4a70*/  IMAD.WIDE R116, R109, 0x4, R52 ;  /* 0x000000046d747825 */ /* 0x000fe200078e0234 */
[----:B------:R-:W4:Y:S01]  /*4a80*/  LDCU.64 UR8, c[0x0][0x380] ;  /* 0x00007000ff0877ac */ /* 0x000f220008000a00 */
[----:B------:R-:W5:Y:S01]  /*4a90*/  LDC R48, c[0x0][0x3a0] ;  /* 0x0000e800ff307b82 */ /* 0x000f620000000800 */
[----:B---3--:R-:W-:Y:S01]  /*4aa0*/  IADD3 R45, PT, PT, R45, -0x1, RZ ;  /* 0xffffffff2d2d7810 */ /* 0x008fe20007ffe0ff */
[----:B------:R-:W-:Y:S01]  /*4ab0*/  IMAD.WIDE R2, R109, 0x4, R10 ;  /* 0x000000046d027825 */ /* 0x000fe200078e020a */
[----:B------:R-:W-:Y:S01]  /*4ac0*/  STL.64 [R1+0x2990], R116 ;  /* 0x0029907401007387 */ /* 0x000fe20000100a00 */
[----:B------:R-:W3:Y:S01]  /*4ad0*/  LDCU.64 UR14, c[0x0][0x358] ;  /* 0x00006b00ff0e77ac */ /* 0x000ee20008000a00 */
[----:B------:R-:W-:Y:S01]  /*4ae0*/  ISETP.GE.U32.AND P1, PT, R45, 0x7fffff80, PT ;  /* 0x7fffff802d00780c */ /* 0x000fe20003f26070 */
[--C-:B------:R-:W-:Y:S01]  /*4af0*/  IMAD.WIDE R114, R95, 0x4, R52.reuse ;  /* 0x000000045f727825 */ /* 0x100fe200078e0234 */
[----:B------:R1:W-:Y:S01]  /*4b00*/  STL.64 [R1+0x2988], R2 ;  /* 0x0029880201007387 */ /* 0x0003e20000100a00 */
[----:B------:R-:W3:Y:S02]  /*4b10*/  LDC R54, c[0x0][0x3a0] ;  /* 0x0000e800ff367b82 */ /* 0x000ee40000000800 */
[--C-:B------:R-:W-:Y:S01]  /*4b20*/  IMAD.WIDE R108, R99, 0x4, R52.reuse ;  /* 0x00000004636c7825 */ /* 0x100fe200078e0234 */
[----:B------:R2:W-:Y:S03]  /*4b30*/  STL.64 [R1+0x2910], R114 ;  /* 0x0029107201007387 */ /* 0x0005e60000100a00 */
[-C--:B------:R-:W-:Y:S01]  /*4b40*/  IMAD R5, R68, R19.reuse, RZ ;  /* 0x0000001344057224 */ /* 0x080fe200078e02ff */
[----:B------:R2:W-:Y:S01]  /*4b50*/  STL.64 [R1+0x2890], R108 ;  /* 0x0028906c01007387 */ /* 0x0005e20000100a00 */
[----:B------:R-:W-:Y:S01]  /*4b60*/  IMAD R6, R70, R19, RZ ;  /* 0x0000001346067224 */ /* 0x000fe200078e02ff */
[----:B------:R-:W3:Y:S01]  /*4b70*/  LDC R56, c[0x0][0x3a0] ;  /* 0x0000e800ff387b82 */ /* 0x000ee20000000800 */
[----:B------:R-:W-:Y:S01]  /*4b80*/  IMAD R19, R118, UR71, RZ ;  /* 0x0000004776137c24 */ /* 0x000fe2000f8e02ff */
[----:B----4-:R-:W-:Y:S01]  /*4b90*/  LEA R230, P3, R15, UR8, 0x2 ;  /* 0x000000080fe67c11 */ /* 0x010fe2000f8610ff */
[----:B-1----:R-:W-:Y:S01]  /*4ba0*/  IMAD.WIDE R2, R103, 0x4, R52 ;  /* 0x0000000467027825 */ /* 0x002fe200078e0234 */
[----:B------:R-:W-:-:S02]  /*4bb0*/  LEA R244, P4, R14, UR8, 0x2 ;  /* 0x000000080ef47c11 */ /* 0x000fc4000f8810ff */
[----:B------:R-:W-:Y:S01]  /*4bc0*/  LEA.HI.X.SX32 R231, R15, UR9, 0x2, P3 ;  /* 0x000000090fe77c11 */ /* 0x000fe200098f16ff */
[--C-:B--2---:R-:W-:Y:S01]  /*4bd0*/  IMAD.WIDE R114, R105, 0x4, R52.reuse ;  /* 0x0000000469727825 */ /* 0x104fe200078e0234 */
[----:B------:R1:W-:Y:S01]  /*4be0*/  STL.64 [R1+0x2810], R2 ;  /* 0x0028100201007387 */ /* 0x0003e20000100a00 */
[----:B------:R-:W-:Y:S02]  /*4bf0*/  LEA R232, P3, R13, UR8, 0x2 ;  /* 0x000000080de87c11 */ /* 0x000fe4000f8610ff */
[--C-:B------:R-:W-:Y:S01]  /*4c00*/  IMAD.WIDE R108, R107, 0x4, R52.reuse ;  /* 0x000000046b6c7825 */ /* 0x100fe200078e0234 */
[----:B------:R2:W-:Y:S01]  /*4c10*/  STL.64 [R1+0x2790], R114 ;  /* 0x0027907201007387 */ /* 0x0005e20000100a00 */
[----:B------:R-:W-:Y:S02]  /*4c20*/  LEA.HI.X.SX32 R245, R14, UR9, 0x2, P4 ;  /* 0x000000090ef57c11 */ /* 0x000fe4000a0f16ff */
[----:B------:R-:W-:Y:S01]  /*4c30*/  IMAD R18, R119, UR72, RZ ;  /* 0x0000004877127c24 */ /* 0x000fe2000f8e02ff */
[----:B------:R4:W-:Y:S01]  /*4c40*/  STL.64 [R1+0x2710], R108 ;  /* 0x0027106c01007387 */ /* 0x0009e20000100a00 */
[----:B------:R-:W-:Y:S01]  /*4c50*/  IMAD R17, R120, UR68, RZ ;  /* 0x0000004478117c24 */ /* 0x000fe2000f8e02ff */
[----:B------:R-:W-:Y:S01]  /*4c60*/  LEA.HI.X.SX32 R233, R13, UR9, 0x2, P3 ;  /* 0x000000090de97c11 */ /* 0x000fe200098f16ff */
[----:B------:R-:W-:Y:S01]  /*4c70*/  IMAD R16, R16, UR10, RZ ;  /* 0x0000000a10107c24 */ /* 0x000fe2000f8e02ff */
[C---:B------:R-:W-:Y:S01]  /*4c80*/  LEA R234, P4, R12.reuse, UR8, 0x2 ;  /* 0x000000080cea7c11 */ /* 0x040fe2000f8810ff */
[--C-:B-1----:R-:W-:Y:S01]  /*4c90*/  IMAD.WIDE R2, R111, 0x4, R52.reuse ;  /* 0x000000046f027825 */ /* 0x102fe200078e0234 */
[----:B------:R-:W-:Y:S01]  /*4ca0*/  LEA R236, P3, R9, UR8, 0x2 ;  /* 0x0000000809ec7c11 */ /* 0x000fe2000f8610ff */
[----:B------:R-:W1:Y:S01]  /*4cb0*/  LDC R119, c[0x0][0x3a0] ;  /* 0x0000e800ff777b82 */ /* 0x000e620000000800 */
[----:B------:R-:W-:Y:S01]  /*4cc0*/  LEA.HI.X.SX32 R235, R12, UR9, 0x2, P4 ;  /* 0x000000090ceb7c11 */ /* 0x000fe2000a0f16ff */
[----:B--2---:R-:W-:Y:S01]  /*4cd0*/  IMAD.WIDE R114, R113, 0x4, R52 ;  /* 0x0000000471727825 */ /* 0x004fe200078e0234 */
[----:B------:R2:W-:Y:S01]  /*4ce0*/  STL.64 [R1+0x2690], R2 ;  /* 0x0026900201007387 */ /* 0x0005e20000100a00 */
[----:B------:R-:W-:-:S02]  /*4cf0*/  LEA.HI.X.SX32 R237, R9, UR9, 0x2, P3 ;  /* 0x0000000909ed7c11 */ /* 0x000fc400098f16ff */
[----:B----4-:R-:W-:Y:S01]  /*4d00*/  IMAD.WIDE R108, R87, 0x4, R52 ;  /* 0x00000004576c7825 */ /* 0x010fe200078e0234 */
[----:B------:R4:W-:Y:S01]  /*4d10*/  STL.64 [R1+0x2600], R114 ;  /* 0x0026007201007387 */ /* 0x0009e20000100a00 */
[----:B------:R-:W-:Y:S01]  /*4d20*/  LEA R238, P4, R7, UR8, 0x2 ;  /* 0x0000000807ee7c11 */ /* 0x000fe2000f8810ff */
[----:B------:R-:W1:Y:S01]  /*4d30*/  LDC R9, c[0x0][0x3a0] ;  /* 0x0000e800ff097b82 */ /* 0x000e620000000800 */
[----:B------:R-:W-:Y:S01]  /*4d40*/  IMAD.WIDE R86, R87, 0x4, R10 ;  /* 0x0000000457567825 */ /* 0x000fe200078e020a */
[----:B------:R5:W-:Y:S01]  /*4d50*/  STL.64 [R1+0x2980], R108 ;  /* 0x0029806c01007387 */ /* 0x000be20000100a00 */
[----:B------:R-:W-:Y:S02]  /*4d60*/  LEA R240, P3, R5, UR8, 0x2 ;  /* 0x0000000805f07c11 */ /* 0x000fe4000f8610ff */
[----:B------:R-:W-:Y:S01]  /*4d70*/  LEA.HI.X.SX32 R239, R7, UR9, 0x2, P4 ;  /* 0x0000000907ef7c11 */ /* 0x000fe2000a0f16ff */
[--C-:B--2---:R-:W-:Y:S01]  /*4d80*/  IMAD.WIDE R2, R89, 0x4, R52.reuse ;  /* 0x0000000459027825 */ /* 0x104fe200078e0234 */
[----:B------:R-:W-:Y:S01]  /*4d90*/  LEA.HI.X.SX32 R241, R5, UR9, 0x2, P3 ;  /* 0x0000000905f17c11 */ /* 0x000fe200098f16ff */
[----:B------:R-:W2:Y:S01]  /*4da0*/  LDC R12, c[0x0][0x3a0] ;  /* 0x0000e800ff0c7b82 */ /* 0x000ea20000000800 */
[----:B------:R-:W-:Y:S01]  /*4db0*/  LEA R242, P4, R6, UR8, 0x2 ;  /* 0x0000000806f27c11 */ /* 0x000fe2000f8810ff */
[--C-:B----4-:R-:W-:Y:S01]  /*4dc0*/  IMAD.WIDE R114, R91, 0x4, R52.reuse ;  /* 0x000000045b727825 */ /* 0x110fe200078e0234 */
[----:B------:R4:W-:Y:S01]  /*4dd0*/  STL.64 [R1+0x2900], R2 ;  /* 0x0029000201007387 */ /* 0x0009e20000100a00 */
[----:B------:R-:W-:Y:S01]  /*4de0*/  IADD3 R5, PT, PT, R8, UR5, RZ ;  /* 0x0000000508057c10 */ /* 0x000fe2000fffe0ff */
[----:B------:R-:W4:Y:S01]  /*4df0*/  LDCU UR8, c[0x0][0x3a8] ;  /* 0x00007500ff0877ac */ /* 0x000f220008000800 */
[----:B-----5:R-:W-:Y:S01]  /*4e00*/  IMAD.WIDE R108, R93, 0x4, R52 ;  /* 0x000000045d6c7825 */ /* 0x020fe200078e0234 */
[----:B------:R5:W-:Y:S01]  /*4e10*/  STL.64 [R1+0x2880], R114 ;  /* 0x0028807201007387 */ /* 0x000be20000100a00 */
[----:B---3--:R-:W-:-:S02]  /*4e20*/  IADD3 R7, PT, PT, R56, -0xd, RZ ;  /* 0xfffffff338077810 */ /* 0x008fc40007ffe0ff */
[----:B------:R-:W-:Y:S01]  /*4e30*/  LEA.HI.X.SX32 R243, R6, UR9, 0x2, P4 ;  /* 0x0000000906f37c11 */ /* 0x000fe2000a0f16ff */
[----:B------:R3:W-:Y:S01]  /*4e40*/  STL.64 [R1+0x2800], R108 ;  /* 0x0028006c01007387 */ /* 0x0007e20000100a00 */
[----:B------:R-:W-:Y:S01]  /*4e50*/  ISETP.GE.U32.AND P4, PT, R7, 0x7fffff74, PT ;  /* 0x7fffff740700780c */ /* 0x000fe20003f86070 */
[----:B------:R-:W-:Y:S01]  /*4e60*/  IMAD.SHL.U32 R7, R222, 0x4, RZ ;  /* 0x00000004de077824 */ /* 0x000fe200078e00ff */
[----:B------:R-:W-:Y:S01]  /*4e70*/  IADD3 R252, PT, PT, R5, 0x100000, RZ ;  /* 0x0010000005fc7810 */ /* 0x000fe20007ffe0ff */
[--C-:B----4-:R-:W-:Y:S01]  /*4e80*/  IMAD.WIDE R2, R97, 0x4, R52.reuse ;  /* 0x0000000461027825 */ /* 0x110fe200078e0234 */
[----:B------:R-:W-:Y:S01]  /*4e90*/  @!PT LDS RZ, [RZ] ;  /* 0x00000000fffff984 */ /* 0x000fe20000000800 */
[----:B------:R-:W-:Y:S01]  /*4ea0*/  @!PT LDS RZ, [RZ] ;  /* 0x00000000fffff984 */ /* 0x000fe20000000800 */
[----:B------:R-:W-:Y:S01]  /*4eb0*/  @!PT LDS RZ, [RZ] ;  /* 0x00000000fffff984 */ /* 0x000fe20000000800 */
[----:B------:R-:W-:Y:S01]  /*4ec0*/  LDGSTS.E [R5], desc[UR14][R230.64], !P1 ;  /* 0x00000000e6057fae */ /* 0x000fe2000c9a100e */
[----:B------:R-:W4:Y:S02]  /*4ed0*/  LDCU UR9, c[0x0][0x3ac] ;  /* 0x00007580ff0977ac */ /* 0x000f240008000800 */
[--C-:B-----5:R-:W-:Y:S01]  /*4ee0*/  IMAD.WIDE R114, R101, 0x4, R52.reuse ;  /* 0x0000000465727825 */ /* 0x120fe200078e0234 */
[----:B------:R5:W-:Y:S03]  /*4ef0*/  STL.64 [R1+0x2780], R2 ;  /* 0x0027800201007387 */ /* 0x000be60000100a00 */
[----:B---3--:R-:W-:Y:S01]  /*4f00*/  IMAD.WIDE R108, R85, 0x4, R52 ;  /* 0x00000004556c7825 */ /* 0x008fe200078e0234 */
[----:B------:R3:W-:Y:S01]  /*4f10*/  STL.64 [R1+0x2700], R114 ;  /* 0x0027007201007387 */ /* 0x0007e20000100a00 */
[----:B------:R-:W-:-:S02]  /*4f20*/  USHF.L.U32 UR8, UR8, 0x7, URZ ;  /* 0x0000000708087899 */ /* 0x000fc400080006ff */
[----:B------:R-:W-:Y:S01]  /*4f30*/  IMAD.WIDE R84, R85, 0x4, R10 ;  /* 0x0000000455547825 */ /* 0x000fe200078e020a */
[----:B------:R1:W-:Y:S03]  /*4f40*/  STL.64 [R1+0x2680], R108 ;  /* 0x0026806c01007387 */ /* 0x0003e60000100a00 */
[----:B-1----:R-:W-:Y:S01]  /*4f50*/  VIADD R9, R9, 0xffffffeb ;  /* 0xffffffeb09097836 */ /* 0x002fe20000000000 */
[----:B------:R-:W-:Y:S01]  /*4f60*/  LDGSTS.E [R5+0x100], desc[UR14][R244.64], !P1 ;  /* 0x00100000f4057fae */ /* 0x000fe2000c9a100e */
[----:B-----5:R-:W-:-:S03]  /*4f70*/  IMAD.WIDE R2, R83, 0x4, R52 ;  /* 0x0000000453027825 */ /* 0x020fc600078e0234 */
[----:B------:R-:W-:Y:S01]  /*4f80*/  LDGSTS.E [R5+0x200], desc[UR14][R232.64], !P1 ;  /* 0x00200000e8057fae */ /* 0x000fe2000c9a100e */
[----:B---3--:R-:W-:-:S03]  /*4f90*/  IMAD.WIDE R114, R81, 0x4, R52 ;  /* 0x0000000451727825 */ /* 0x008fc600078e0234 */
[----:B------:R1:W-:Y:S01]  /*4fa0*/  STL.64 [R1+0x25f0], R2 ;  /* 0x0025f00201007387 */ /* 0x0003e20000100a00 */
[----:B------:R-:W-:-:S03]  /*4fb0*/  IMAD.WIDE R108, R79, 0x4, R52 ;  /* 0x000000044f6c7825 */ /* 0x000fc600078e0234 */
[----:B------:R3:W-:Y:S01]  /*4fc0*/  STL.64 [R1+0x2970], R114 ;  /* 0x0029707201007387 */ /* 0x0007e20000100a00 */
[----:B------:R-:W-:-:S03]  /*4fd0*/  IMAD.WIDE R78, R79, 0x4, R10 ;  /* 0x000000044f4e7825 */ /* 0x000fc600078e020a */
[----:B------:R5:W-:Y:S01]  /*4fe0*/  STL.64 [R1+0x28f0], R108 ;  /* 0x0028f06c01007387 */ /* 0x000be20000100a00 */
[----:B------:R-:W-:-:S03]  /*4ff0*/  IMAD.WIDE R120, R102, 0x4, R232 ;  /* 0x0000000466787825 */ /* 0x000fc600078e02e8 */
[----:B------:R-:W-:Y:S01]  /*5000*/  LDGSTS.E [R5+0x300], desc[UR14][R234.64], !P1 ;  /* 0x00300000ea057fae */ /* 0x000fe2000c9a100e */
[----:B-1----:R-:W-:-:S03]  /*5010*/  IMAD.WIDE R2, R77, 0x4, R52 ;  /* 0x000000044d027825 */ /* 0x002fc600078e0234 */
[----:B------:R-:W-:Y:S01]  /*5020*/  LDGSTS.E [R5+0x400], desc[UR14][R236.64], !P1 ;  /* 0x00400000ec057fae */ /* 0x000fe2000c9a100e */
[----:B---3--:R-:W-:-:S03]  /*5030*/  IMAD.WIDE R114, R75, 0x4, R52 ;  /* 0x000000044b727825 */ /* 0x008fc600078e0234 */
[----:B------:R1:W-:Y:S01]  /*5040*/  STL.64 [R1+0x2870], R2 ;  /* 0x0028700201007387 */ /* 0x0003e20000100a00 */
[----:B-----5:R-:W-:-:S03]  /*5050*/  IMAD.WIDE R108, R73, 0x4, R52 ;  /* 0x00000004496c7825 */ /* 0x020fc600078e0234 */
[----:B------:R3:W-:Y:S01]  /*5060*/  STL.64 [R1+0x27f0], R114 ;  /* 0x0027f07201007387 */ /* 0x0007e20000100a00 */
[----:B------:R-:W-:-:S03]  /*5070*/  IMAD.WIDE R72, R73, 0x4, R10 ;  /* 0x0000000449487825 */ /* 0x000fc600078e020a */
[----:B------:R5:W-:Y:S01]  /*5080*/  STL.64 [R1+0x2770], R108 ;  /* 0x0027706c01007387 */ /* 0x000be20000100a00 */
[----:B------:R-:W-:Y:S02]  /*5090*/  IMAD R118, R222, 0x5f, RZ ;  /* 0x0000005fde767824 */ /* 0x000fe400078e02ff */
[----:B------:R-:W-:Y:S01]  /*50a0*/  VIADD R119, R119, 0xffffff8c ;  /* 0xffffff8c77777836 */ /* 0x000fe20000000000 */
        /* <DEDUP_REMOVED lines=9> */
[----:B------:R-:W-:-:S03]  /*5140*/  IMAD.WIDE R136, R150, 0x4, R244 ;  /* 0x0000000496887825 */ /* 0x000fc600078e02f4 */
[----:B------:R-:W-:Y:S01]  /*5150*/  LDGSTS.E [R5+0x700], desc[UR14][R242.64], !P1 ;  /* 0x00700000f2057fae */ /* 0x000fe2000c9a100e */
[----:B-1----:R-:W-:-:S04]  /*5160*/  IMAD.WIDE R2, R65, 0x4, R52 ;  /* 0x0000000441027825 */ /* 0x002fc800078e0234 */
[--C-:B---3--:R-:W-:Y:S01]  /*5170*/  IMAD.WIDE R114, R63, 0x4, R52.reuse ;  /* 0x000000043f727825 */ /* 0x108fe200078e0234 */
[----:B------:R1:W-:Y:S03]  /*5180*/  STL.64 [R1+0x2960], R2 ;  /* 0x0029600201007387 */ /* 0x0003e60000100a00 */
[C---:B-----5:R-:W-:Y:S01]  /*5190*/  IMAD.WIDE R108, R61.reuse, 0x4, R52 ;  /* 0x000000043d6c7825 */ /* 0x060fe200078e0234 */
[----:B------:R3:W-:Y:S03]  /*51a0*/  STL.64 [R1+0x2950], R114 ;  /* 0x0029507201007387 */ /* 0x0007e60000100a00 */
[----:B------:R-:W-:Y:S01]  /*51b0*/  IMAD.WIDE R60, R61, 0x4, R10 ;  /* 0x000000043d3c7825 */ /* 0x000fe200078e020a */
[----:B------:R5:W-:Y:S03]  /*51c0*/  STL.64 [R1+0x2940], R108 ;  /* 0x0029406c01007387 */ /* 0x000be60000100a00 */
[----:B------:R-:W-:-:S04]  /*51d0*/  IMAD.WIDE R152, R166, 0x4, R244 ;  /* 0x00000004a6987825 */ /* 0x000fc800078e02f4 */
[----:B-1----:R-:W-:-:S04]  /*51e0*/  IMAD.WIDE R2, R59, 0x4, R52 ;  /* 0x000000043b027825 */ /* 0x002fc800078e0234 */
[--C-:B---3--:R-:W-:Y:S01]  /*51f0*/  IMAD.WIDE R114, R57, 0x4, R52.reuse ;  /* 0x0000000439727825 */ /* 0x108fe200078e0234 */
[----:B------:R1:W-:Y:S03]  /*5200*/  STL.64 [R1+0x2930], R2 ;  /* 0x0029300201007387 */ /* 0x0003e60000100a00 */
[----:B-----5:R-:W-:Y:S01]  /*5210*/  IMAD.WIDE R108, R55, 0x4, R52 ;  /* 0x00000004376c7825 */ /* 0x020fe200078e0234 */
[----:B------:R3:W-:Y:S03]  /*5220*/  STL.64 [R1+0x2920], R114 ;  /* 0x0029207201007387 */ /* 0x0007e60000100a00 */
[----:B------:R-:W-:Y:S01]  /*5230*/  IMAD.WIDE R168, R218, 0x4, R244 ;  /* 0x00000004daa87825 */ /* 0x000fe200078e02f4 */
[----:B------:R5:W-:Y:S03]  /*5240*/  STL.64 [R1+0x28e0], R108 ;  /* 0x0028e06c01007387 */ /* 0x000be60000100a00 */
[----:B------:R-:W-:-:S02]  /*5250*/  IMAD.U32 R247, RZ, RZ, UR8 ;  /* 0x00000008fff77e24 */ /* 0x000fc4000f8e00ff */
[----:B-1----:R-:W-:-:S04]  /*5260*/  IMAD.WIDE R2, R51, 0x4, R52 ;  /* 0x0000000433027825 */ /* 0x002fc800078e0234 */
[--C-:B---3--:R-:W-:Y:S01]  /*5270*/  IMAD.WIDE R114, R50, 0x4, R52.reuse ;  /* 0x0000000432727825 */ /* 0x108fe200078e0234 */
[----:B------:R1:W-:Y:S03]  /*5280*/  STL.64 [R1+0x28d0], R2 ;  /* 0x0028d00201007387 */ /* 0x0003e60000100a00 */
[--C-:B-----5:R-:W-:Y:S01]  /*5290*/  IMAD.WIDE R108, R49, 0x4, R52.reuse ;  /* 0x00000004316c7825 */ /* 0x120fe200078e0234 */
[----:B------:R3:W-:Y:S04]  /*52a0*/  STL.64 [R1+0x28c0], R114 ;  /* 0x0028c07201007387 */ /* 0x0007e80000100a00 */
[----:B------:R5:W-:Y:S01]  /*52b0*/  STL.64 [R1+0x28b0], R108 ;  /* 0x0028b06c01007387 */ /* 0x000be20000100a00 */
        /* <DEDUP_REMOVED lines=58> */
[----:B------:R-:W-:Y:S04]  /*5660*/  STL.64 [R1+0x25a0], R114 ;  /* 0x0025a07201007387 */ /* 0x000fe80000100a00 */
[----:B------:R-:W-:Y:S01]  /*5670*/  STL.64 [R1+0x2590], R108 ;  /* 0x0025906c01007387 */ /* 0x000fe20000100a00 */
[----:B-1----:R-:W-:-:S04]  /*5680*/  IMAD.WIDE R2, R16, 0x4, R52 ;  /* 0x0000000410027825 */ /* 0x002fc800078e0234 */
[--C-:B------:R-:W-:Y:S01]  /*5690*/  IMAD.WIDE R52, R95, 0x4, R10.reuse ;  /* 0x000000045f347825 */ /* 0x100fe200078e020a */
[----:B------:R1:W-:Y:S03]  /*56a0*/  STL.64 [R1+0x2570], R2 ;  /* 0x0025700201007387 */ /* 0x0003e60000100a00 */
[--C-:B------:R-:W-:Y:S01]  /*56b0*/  IMAD.WIDE R94, R99, 0x4, R10.reuse ;  /* 0x00000004635e7825 */ /* 0x100fe200078e020a */
[----:B------:R3:W-:Y:S04]  /*56c0*/  STL.64 [R1+0x2908], R52 ;  /* 0x0029083401007387 */ /* 0x0007e80000100a00 */
[----:B------:R5:W-:Y:S01]  /*56d0*/  STL.64 [R1+0x2888], R94 ;  /* 0x0028885e01007387 */ /* 0x000be20000100a00 */
[----:B-1----:R-:W-:-:S02]  /*56e0*/  IMAD.WIDE R2, R103, 0x4, R10 ;  /* 0x0000000467027825 */ /* 0x002fc400078e020a */
[----:B------:R-:W1:Y:S02]  /*56f0*/  LDC R103, c[0x0][0x3a0] ;  /* 0x0000e800ff677b82 */ /* 0x000e640000000800 */
[--C-:B---3--:R-:W-:Y:S01]  /*5700*/  IMAD.WIDE R52, R105, 0x4, R10.reuse ;  /* 0x0000000469347825 */ /* 0x108fe200078e020a */
[----:B------:R3:W-:Y:S03]  /*5710*/  STL.64 [R1+0x2808], R2 ;  /* 0x0028080201007387 */ /* 0x0007e60000100a00 */
[--C-:B-----5:R-:W-:Y:S01]  /*5720*/  IMAD.WIDE R94, R107, 0x4, R10.reuse ;  /* 0x000000046b5e7825 */ /* 0x120fe200078e020a */
[----:B------:R5:W-:Y:S04]  /*5730*/  STL.64 [R1+0x2788], R52 ;  /* 0x0027883401007387 */ /* 0x000be80000100a00 */
[----:B------:R-:W-:Y:S01]  /*5740*/  STL.64 [R1+0x2708], R94 ;  /* 0x0027085e01007387 */ /* 0x000fe20000100a00 */
[----:B---3--:R-:W-:-:S04]  /*5750*/  IMAD.WIDE R2, R111, 0x4, R10 ;  /* 0x000000046f027825 */ /* 0x008fc800078e020a */
[----:B-----5:R-:W-:Y:S01]  /*5760*/  IMAD.WIDE R52, R113, 0x4, R10 ;  /* 0x0000000471347825 */ /* 0x020fe200078e020a */
[----:B------:R3:W-:Y:S04]  /*5770*/  STL.64 [R1+0x2688], R2 ;  /* 0x0026880201007387 */ /* 0x0007e80000100a00 */
[----:B------:R5:W-:Y:S01]  /*5780*/  STL.64 [R1+0x25f8], R52 ;  /* 0x0025f83401007387 */ /* 0x000be20000100a00 */
[----:B-1----:R-:W-:-:S03]  /*5790*/  IADD3 R103, PT, PT, R103, -0x70, RZ ;  /* 0xffffff9067677810 */ /* 0x002fc60007ffe0ff */
[----:B------:R1:W-:Y:S01]  /*57a0*/  STL.64 [R1+0x2978], R86 ;  /* 0x0029785601007387 */ /* 0x0003e20000100a00 */
[----:B---3--:R-:W-:-:S04]  /*57b0*/  IMAD.WIDE R2, R89, 0x4, R10 ;  /* 0x0000000459027825 */ /* 0x008fc800078e020a */
[--C-:B-----5:R-:W-:Y:S01]  /*57c0*/  IMAD.WIDE R52, R91, 0x4, R10.reuse ;  /* 0x000000045b347825 */ /* 0x120fe200078e020a */
[----:B------:R3:W-:Y:S03]  /*57d0*/  STL.64 [R1+0x28f8], R2 ;  /* 0x0028f80201007387 */ /* 0x0007e60000100a00 */
[--C-:B-1----:R-:W-:Y:S01]  /*57e0*/  IMAD.WIDE R86, R93, 0x4, R10.reuse ;  /* 0x000000045d567825 */ /* 0x102fe200078e020a */
[----:B------:R1:W-:Y:S04]  /*57f0*/  STL.64 [R1+0x2878], R52 ;  /* 0x0028783401007387 */ /* 0x0003e80000100a00 */
[----:B------:R5:W-:Y:S01]  /*5800*/  STL.64 [R1+0x27f8], R86 ;  /* 0x0027f85601007387 */ /* 0x000be20000100a00 */
[----:B---3--:R-:W-:-:S04]  /*5810*/  IMAD.WIDE R2, R97, 0x4, R10 ;  /* 0x0000000461027825 */ /* 0x008fc800078e020a */
[----:B-1----:R-:W-:Y:S01]  /*5820*/  IMAD.WIDE R52, R101, 0x4, R10 ;  /* 0x0000000465347825 */ /* 0x002fe200078e020a */
[----:B------:R1:W-:Y:S01]  /*5830*/  STL.64 [R1+0x2778], R2 ;  /* 0x0027780201007387 */ /* 0x0003e20000100a00 */
[----:B-----5:R-:W3:Y:S03]  /*5840*/  LDC R87, c[0x0][0x3a0] ;  /* 0x0000e800ff577b82 */ /* 0x020ee60000000800 */
[----:B------:R5:W-:Y:S01]  /*5850*/  STL.64 [R1+0x26f8], R52 ;  /* 0x0026f83401007387 */ /* 0x000be20000100a00 */
[----:B------:R-:W-:-:S03]  /*5860*/  IMAD R86, R222, 0x57, RZ ;  /* 0x00000057de567824 */ /* 0x000fc600078e02ff */
[----:B------:R-:W-:Y:S01]  /*5870*/  STL.64 [R1+0x2678], R84 ;  /* 0x0026785401007387 */ /* 0x000fe20000100a00 */
[----:B-1----:R-:W-:-:S04]  /*5880*/  IMAD.WIDE R2, R83, 0x4, R10 ;  /* 0x0000000453027825 */ /* 0x002fc800078e020a */
[----:B-----5:R-:W-:Y:S01]  /*5890*/  IMAD.WIDE R52, R81, 0x4, R10 ;  /* 0x0000000451347825 */ /* 0x020fe200078e020a */
[----:B------:R1:W-:Y:S04]  /*58a0*/  STL.64 [R1+0x25e8], R2 ;  /* 0x0025e80201007387 */ /* 0x0003e80000100a00 */
[----:B------:R5:W-:Y:S04]  /*58b0*/  STL.64 [R1+0x2968], R52 ;  /* 0x0029683401007387 */ /* 0x000be80000100a00 */
[----:B------:R-:W-:Y:S01]  /*58c0*/  STL.64 [R1+0x28e8], R78 ;  /* 0x0028e84e01007387 */ /* 0x000fe20000100a00 */
[----:B---3--:R-:W-:-:S02]  /*58d0*/  VIADD R87, R87, 0xffffff94 ;  /* 0xffffff9457577836 */ /* 0x008fc40000000000 */
[----:B-1----:R-:W-:-:S04]  /*58e0*/  IMAD.WIDE R2, R77, 0x4, R10 ;  /* 0x000000044d027825 */ /* 0x002fc800078e020a */
[--C-:B-----5:R-:W-:Y:S01]  /*58f0*/  IMAD.WIDE R52, R75, 0x4, R10.reuse ;  /* 0x000000044b347825 */ /* 0x120fe200078e020a */
[----:B------:R1:W-:Y:S04]  /*5900*/  STL.64 [R1+0x2868], R2 ;  /* 0x0028680201007387 */ /* 0x0003e80000100a00 */
[----:B------:R3:W-:Y:S04]  /*5910*/  STL.64 [R1+0x27e8], R52 ;  /* 0x0027e83401007387 */ /* 0x0007e80000100a00 */
[----:B------:R-:W-:Y:S01]  /*5920*/  STL.64 [R1+0x2768], R72 ;  /* 0x0027684801007387 */ /* 0x000fe20000100a00 */
[----:B-1----:R-:W-:-:S04]  /*5930*/  IMAD.WIDE R2, R71, 0x4, R10 ;  /* 0x0000000447027825 */ /* 0x002fc800078e020a */
[--C-:B---3--:R-:W-:Y:S01]  /*5940*/  IMAD.WIDE R52, R69, 0x4, R10.reuse ;  /* 0x0000000445347825 */ /* 0x108fe200078e020a */
        /* <DEDUP_REMOVED lines=10> */
[----:B------:R1:W-:Y:S03]  /*59f0*/  STL.64 [R1+0x2928], R2 ;  /* 0x0029280201007387 */ /* 0x0003e60000100a00 */
[--C-:B------:R-:W-:Y:S01]  /*5a00*/  IMAD.WIDE R58, R55, 0x4, R10.reuse ;  /* 0x00000004373a7825 */ /* 0x100fe200078e020a */
[----:B------:R3:W-:Y:S04]  /*5a10*/  STL.64 [R1+0x2918], R52 ;  /* 0x0029183401007387 */ /* 0x0007e80000100a00 */
[----:B------:R-:W-:Y:S01]  /*5a20*/  STL.64 [R1+0x28d8], R58 ;  /* 0x0028d83a01007387 */ /* 0x000fe20000100a00 */
[----:B-1----:R-:W-:-:S04]  /*5a30*/  IMAD.WIDE R2, R51, 0x4, R10 ;  /* 0x0000000433027825 */ /* 0x002fc800078e020a */
[--C-:B---3--:R-:W-:Y:S01]  /*5a40*/  IMAD.WIDE R52, R50, 0x4, R10.reuse ;  /* 0x0000000432347825 */ /* 0x108fe200078e020a */
[----:B------:R1:W-:Y:S03]  /*5a50*/  STL.64 [R1+0x28c8], R2 ;  /* 0x0028c80201007387 */ /* 0x0003e60000100a00 */
[--C-:B------:R-:W-:Y:S01]  /*5a60*/  IMAD.WIDE R50, R49, 0x4, R10.reuse ;  /* 0x0000000431327825 */ /* 0x100fe200078e020a */
[----:B------:R-:W-:Y:S04]  /*5a70*/  STL.64 [R1+0x28b8], R52 ;  /* 0x0028b83401007387 */ /* 0x000fe80000100a00 */
[----:B------:R3:W-:Y:S01]  /*5a80*/  STL.64 [R1+0x28a8], R50 ;  /* 0x0028a83201007387 */ /* 0x0007e20000100a00 */
[----:B-1----:R-:W-:-:S04]  /*5a90*/  IMAD.WIDE R2, R47, 0x4, R10 ;  /* 0x000000042f027825 */ /* 0x002fc800078e020a */
[--C-:B------:R-:W-:Y:S01]  /*5aa0*/  IMAD.WIDE R46, R46, 0x4, R10.reuse ;  /* 0x000000042e2e7825 */ /* 0x100fe200078e020a */
[----:B------:R1:W-:Y:S03]  /*5ab0*/  STL.64 [R1+0x2898], R2 ;  /* 0x0028980201007387 */ /* 0x0003e60000100a00 */
[--C-:B---3--:R-:W-:Y:S01]  /*5ac0*/  IMAD.WIDE R50, R44, 0x4, R10.reuse ;  /* 0x000000042c327825 */ /* 0x108fe200078e020a */
[----:B------:R3:W-:Y:S04]  /*5ad0*/  STL.64 [R1+0x2858], R46 ;  /* 0x0028582e01007387 */ /* 0x0007e80000100a00 */
[----:B------:R-:W-:Y:S01]  /*5ae0*/  STL.64 [R1+0x2848], R50 ;  /* 0x0028483201007387 */ /* 0x000fe20000100a00 */
[----:B-1----:R-:W-:-:S04]  /*5af0*/  IMAD.WIDE R2, R43, 0x4, R10 ;  /* 0x000000042b027825 */ /* 0x002fc800078e020a */
[--C-:B---3--:R-:W-:Y:S01]  /*5b00*/  IMAD.WIDE R46, R42, 0x4, R10.reuse ;  /* 0x000000042a2e7825 */ /* 0x108fe200078e020a */
[----:B------:R1:W-:Y:S03]  /*5b10*/  STL.64 [R1+0x2838], R2 ;  /* 0x0028380201007387 */ /* 0x0003e60000100a00 */
[--C-:B------:R-:W-:Y:S01]  /*5b20*/  IMAD.WIDE R42, R41, 0x4, R10.reuse ;  /* 0x00000004292a7825 */ /* 0x100fe200078e020a */
[----:B------:R-:W-:Y:S04]  /*5b30*/  STL.64 [R1+0x2828], R46 ;  /* 0x0028282e01007387 */ /* 0x000fe80000100a00 */
[----:B------:R-:W-:Y:S01]  /*5b40*/  STL.64 [R1+0x2818], R42 ;  /* 0x0028182a01007387 */ /* 0x000fe20000100a00 */
[----:B-1----:R-:W-:-:S04]  /*5b50*/  IMAD.WIDE R2, R40, 0x4, R10 ;  /* 0x0000000428027825 */ /* 0x002fc800078e020a */
[--C-:B------:R-:W-:Y:S01]  /*5b60*/  IMAD.WIDE R40, R39, 0x4, R10.reuse ;  /* 0x0000000427287825 */ /* 0x100fe200078e020a */
        /* <DEDUP_REMOVED lines=14> */
[----:B------:R-:W-:Y:S03]  /*5c50*/  STL.64 [R1+0x2738], R36 ;  /* 0x0027382401007387 */ /* 0x000fe60000100a00 */
[--C-:B------:R-:W-:Y:S01]  /*5c60*/  IMAD.WIDE R32, R30, 0x4, R10.reuse ;  /* 0x000000041e207825 */ /* 0x100fe200078e020a */
[----:B------:R-:W-:Y:S03]  /*5c70*/  STL.64 [R1+0x2728], R34 ;  /* 0x0027282201007387 */ /* 0x000fe60000100a00 */
[----:B-1----:R-:W-:-:S04]  /*5c80*/  IMAD.WIDE R2, R31, 0x4, R10 ;  /* 0x000000041f027825 */ /* 0x002fc800078e020a */
[--C-:B------:R-:W-:Y:S01]  /*5c90*/  IMAD.WIDE R30, R29, 0x4, R10.reuse ;  /* 0x000000041d1e7825 */ /* 0x100fe200078e020a */
[----:B------:R1:W-:Y:S04]  /*5ca0*/  STL.64 [R1+0x2718], R2 ;  /* 0x0027180201007387 */ /* 0x0003e80000100a00 */
[----:B------:R-:W-:Y:S04]  /*5cb0*/  STL.64 [R1+0x26d8], R32 ;  /* 0x0026d82001007387 */ /* 0x000fe80000100a00 */
[----:B------:R3:W-:Y:S01]  /*5cc0*/  STL.64 [R1+0x26c8], R30 ;  /* 0x0026c81e01007387 */ /* 0x0007e20000100a00 */
[----:B-1----:R-:W-:-:S04]  /*5cd0*/  IMAD.WIDE R2, R28, 0x4, R10 ;  /* 0x000000041c027825 */ /* 0x002fc800078e020a */
[--C-:B------:R-:W-:Y:S01]  /*5ce0*/  IMAD.WIDE R28, R27, 0x4, R10.reuse ;  /* 0x000000041b1c7825 */ /* 0x100fe200078e020a */
[----:B------:R1:W-:Y:S03]  /*5cf0*/  STL.64 [R1+0x26b8], R2 ;  /* 0x0026b80201007387 */ /* 0x0003e60000100a00 */
[----:B------:R-:W-:Y:S01]  /*5d00*/  IMAD.WIDE R26, R26, 0x4, R10 ;  /* 0x000000041a1a7825 */ /* 0x000fe200078e020a */
[----:B------:R-:W-:Y:S03]  /*5d10*/  STL.64 [R1+0x26a8], R28 ;  /* 0x0026a81c01007387 */ /* 0x000fe60000100a00 */
[----:B---3--:R-:W-:Y:S01]  /*5d20*/  IMAD.WIDE R30, R7, 0x4, R230 ;  /* 0x00000004071e7825 */ /* 0x008fe200078e02e6 */
[----:B------:R3:W-:Y:S03]  /*5d30*/  STL.64 [R1+0x2698], R26 ;  /* 0x0026981a01007387 */ /* 0x0007e60000100a00 */
[----:B-1----:R-:W-:-:S04]  /*5d40*/  IMAD.WIDE R2, R25, 0x4, R10 ;  /* 0x0000000419027825 */ /* 0x002fc800078e020a */
[--C-:B------:R-:W-:Y:S01]  /*5d50*/  IMAD.WIDE R24, R24, 0x4, R10.reuse ;  /* 0x0000000418187825 */ /* 0x100fe200078e020a */
[----:B------:R1:W-:Y:S03]  /*5d60*/  STL.64 [R1+0x2658], R2 ;  /* 0x0026580201007387 */ /* 0x0003e60000100a00 */
[----:B---3--:R-:W-:Y:S01]  /*5d70*/  IMAD.WIDE R26, R23, 0x4, R10 ;  /* 0x00000004171a7825 */ /* 0x008fe200078e020a */
[----:B------:R3:W-:Y:S03]  /*5d80*/  STL.64 [R1+0x2648], R24 ;  /* 0x0026481801007387 */ /* 0x0007e60000100a00 */
[----:B------:R-:W-:Y:S01]  /*5d90*/  IMAD.WIDE R28, R7, 0x4, R244 ;  /* 0x00000004071c7825 */ /* 0x000fe200078e02f4 */
[----:B------:R5:W-:Y:S03]  /*5da0*/  STL.64 [R1+0x2628], R26 ;  /* 0x0026281a01007387 */ /* 0x000be60000100a00 */
[----:B-1----:R-:W-:-:S04]  /*5db0*/  IMAD.WIDE R2, R22, 0x4, R10 ;  /* 0x0000000416027825 */ /* 0x002fc800078e020a */
[--C-:B---3--:R-:W-:Y:S01]  /*5dc0*/  IMAD.WIDE R24, R21, 0x4, R10.reuse ;  /* 0x0000000415187825 */ /* 0x108fe200078e020a */
[----:B------:R1:W-:Y:S03]  /*5dd0*/  STL.64 [R1+0x2618], R2 ;  /* 0x0026180201007387 */ /* 0x0003e60000100a00 */
[--C-:B------:R-:W-:Y:S01]  /*5de0*/  IMAD.WIDE R22, R20, 0x4, R10.reuse ;  /* 0x0000000414167825 */ /* 0x100fe200078e020a */
[----:B------:R3:W-:Y:S03]  /*5df0*/  STL.64 [R1+0x2608], R24 ;  /* 0x0026081801007387 */ /* 0x0007e60000100a00 */
[----:B------:R-:W-:Y:S01]  /*5e00*/  IMAD.WIDE R20, R18, 0x4, R10 ;  /* 0x0000000412147825 */ /* 0x000fe200078e020a */
[----:B------:R2:W-:Y:S03]  /*5e10*/  STL.64 [R1+0x25c8], R22 ;  /* 0x0025c81601007387 */ /* 0x0005e60000100a00 */
[----:B-----5:R-:W-:-:S04]  /*5e20*/  IMAD.WIDE R26, R7, 0x4, R232 ;  /* 0x00000004071a7825 */ /* 0x020fc800078e02e8 */
[----:B-1----:R-:W-:-:S04]  /*5e30*/  IMAD.WIDE R2, R19, 0x4, R10 ;  /* 0x0000000413027825 */ /* 0x002fc800078e020a */
[----:B------:R-:W-:Y:S01]  /*5e40*/  IMAD.WIDE R18, R17, 0x4, R10 ;  /* 0x0000000411127825 */ /* 0x000fe200078e020a */
[----:B------:R1:W-:Y:S03]  /*5e50*/  STL.64 [R1+0x25a8], R2 ;  /* 0x0025a80201007387 */ /* 0x0003e60000100a00 */
[C---:B---3--:R-:W-:Y:S01]  /*5e60*/  IMAD.WIDE R24, R7.reuse, 0x4, R234 ;  /* 0x0000000407187825 */ /* 0x048fe200078e02ea */
[----:B------:R3:W-:Y:S03]  /*5e70*/  STL.64 [R1+0x2598], R20 ;  /* 0x0025981401007387 */ /* 0x0007e60000100a00 */
[----:B--2---:R-:W-:Y:S01]  /*5e80*/  IMAD.WIDE R22, R7, 0x4, R236 ;  /* 0x0000000407167825 */ /* 0x004fe200078e02ec */
[----:B------:R2:W-:Y:S03]  /*5e90*/  STL.64 [R1+0x2588], R18 ;  /* 0x0025881201007387 */ /* 0x0005e60000100a00 */
[----:B-1----:R-:W-:-:S02]  /*5ea0*/  IMAD.WIDE R2, R16, 0x4, R10 ;  /* 0x0000000410027825 */ /* 0x002fc400078e020a */
[----:B------:R-:W1:Y:S02]  /*5eb0*/  LDC R11, c[0x0][0x3a0] ;  /* 0x0000e800ff0b7b82 */ /* 0x000e640000000800 */
[----:B------:R-:W-:Y:S01]  /*5ec0*/  VIADD R10, R48, 0xfffffffb ;  /* 0xfffffffb300a7836 */ /* 0x000fe20000000000 */
[----:B------:R5:W-:Y:S01]  /*5ed0*/  STL.64 [R1+0x2568], R2 ;  /* 0x0025680201007387 */ /* 0x000be20000100a00 */
[----:B---3--:R-:W-:-:S03]  /*5ee0*/  IMAD.WIDE R20, R7, 0x4, R238 ;  /* 0x0000000407147825 */ /* 0x008fc600078e02ee */
[----:B------:R-:W-:Y:S01]  /*5ef0*/  ISETP.GE.U32.AND P2, PT, R10, 0x7fffff7c, PT ;  /* 0x7fffff7c0a00780c */ /* 0x000fe20003f46070 */
[----:B------:R-:W-:Y:S01]  /*5f00*/  VIADD R10, R54, 0xfffffff7 ;  /* 0xfffffff7360a7836 */ /* 0x000fe20000000000 */
[----:B------:R-:W-:Y:S01]  /*5f10*/  STL.64 [R1+0x4c0], R30 ;  /* 0x0004c01e01007387 */ /* 0x000fe20000100a00 */
[----:B--2---:R-:W-:-:S03]  /*5f20*/  IMAD.WIDE R18, R7, 0x4, R240 ;  /* 0x0000000407127825 */ /* 0x004fc600078e02f0 */
[----:B------:R-:W-:Y:S01]  /*5f30*/  ISETP.GE.U32.AND P3, PT, R10, 0x7fffff78, PT ;  /* 0x7fffff780a00780c */ /* 0x000fe20003f66070 */
[----:B------:R-:W-:Y:S01]  /*5f40*/  STL.64 [R1+0x4b8], R28 ;  /* 0x0004b81c01007387 */ /* 0x000fe20000100a00 */
[----:B------:R-:W2:Y:S01]  /*5f50*/  LDC R10, c[0x0][0x3a0] ;  /* 0x0000e800ff0a7b82 */ /* 0x000ea20000000800 */
[----:B-----5:R-:W-:Y:S02]  /*5f60*/  IMAD.WIDE R2, R7, 0x4, R242 ;  /* 0x0000000407027825 */ /* 0x020fe400078e02f2 */
[----:B------:R3:W-:Y:S04]  /*5f70*/  STL.64 [R1+0x4b0], R26 ;  /* 0x0004b01a01007387 */ /* 0x0007e80000100a00 */
[----:B------:R-:W-:Y:S01]  /*5f80*/  LDGSTS.E [R5+0x2000], desc[UR14][R30.64], !P2 ;  /* 0x020000001e057fae */ /* 0x000fe2000d1a100e */
[----:B-1----:R-:W-:-:S03]  /*5f90*/  VIADD R6, R11, 0xffffffef ;  /* 0xffffffef0b067836 */ /* 0x002fc60000000000 */
[----:B------:R-:W-:Y:S01]  /*5fa0*/  LDGSTS.E [R5+0x2100], desc[UR14][R28.64], !P2 ;  /* 0x021000001c057fae */ /* 0x000fe2000d1a100e */
[----:B------:R-:W1:Y:S01]  /*5fb0*/  LDC R11, c[0x0][0x3a0] ;  /* 0x0000e800ff0b7b82 */ /* 0x000e620000000800 */
[----:B------:R-:W-:Y:S01]  /*5fc0*/  ISETP.GE.U32.AND P1, PT, R6, 0x7fffff70, PT ;  /* 0x7fffff700600780c */ /* 0x000fe20003f26070 */
[----:B------:R-:W-:Y:S01]  /*5fd0*/  IMAD.SHL.U32 R6, R222, 0x8, RZ ;  /* 0x00000008de067824 */ /* 0x000fe200078e00ff */
[----:B------:R3:W-:Y:S03]  /*5fe0*/  LDGSTS.E [R5+0x2200], desc[UR14][R26.64], !P2 ;  /* 0x022000001a057fae */ /* 0x0007e6000d1a100e */
[C---:B------:R-:W-:Y:S01]  /*5ff0*/  IMAD.WIDE R16, R6.reuse, 0x4, R238 ;  /* 0x0000000406107825 */ /* 0x040fe200078e02ee */
[----:B------:R5:W-:Y:S03]  /*6000*/  STL.64 [R1+0x4a8], R24 ;  /* 0x0004a81801007387 */ /* 0x000be60000100a00 */
[----:B------:R-:W-:Y:S01]  /*6010*/  IMAD.WIDE R14, R6, 0x4, R240 ;  /* 0x00000004060e7825 */ /* 0x000fe200078e02f0 */
[----:B------:R5:W-:Y:S01]  /*6020*/  LDGSTS.E [R5+0x2300], desc[UR14][R24.64], !P2 ;  /* 0x0230000018057fae */ /* 0x000be2000d1a100e */
[----:B--2---:R-:W-:-:S02]  /*6030*/  IADD3 R7, PT, PT, R10, -0x19, RZ ;  /* 0xffffffe70a077810 */ /* 0x004fc40007ffe0ff */
[----:B------:R-:W2:Y:S01]  /*6040*/  LDC R10, c[0x0][0x3a0] ;  /* 0x0000e800ff0a7b82 */ /* 0x000ea20000000800 */
[C---:B---3--:R-:W-:Y:S01]  /*6050*/  IMAD.WIDE R26, R6.reuse, 0x4, R230 ;  /* 0x00000004061a7825 */ /* 0x048fe200078e02e6 */
[----:B------:R3:W-:Y:S04]  /*6060*/  STL.64 [R1+0x4a0], R22 ;  /* 0x0004a01601007387 */ /* 0x0007e80000100a00 */
[----:B------:R3:W-:Y:S01]  /*6070*/  LDGSTS.E [R5+0x2400], desc[UR14][R22.64], !P2 ;  /* 0x0240000016057fae */ /* 0x0007e2000d1a100e */
[----:B-----5:R-:W-:-:S03]  /*6080*/  IMAD.WIDE R24, R6, 0x4, R244 ;  /* 0x0000000406187825 */ /* 0x020fc600078e02f4 */
[----:B------:R5:W-:Y:S04]  /*6090*/  STL.64 [R1+0x498], R20 ;  /* 0x0004981401007387 */ /* 0x000be80000100a00 */
[----:B------:R5:W-:Y:S01]  /*60a0*/  LDGSTS.E [R5+0x2500], desc[UR14][R20.64], !P2 ;  /* 0x0250000014057fae */ /* 0x000be2000d1a100e */
[----:B---3--:R-:W-:-:S03]  /*60b0*/  IMAD.WIDE R22, R6, 0x4, R232 ;  /* 0x0000000406167825 */ /* 0x008fc600078e02e8 */
[----:B------:R3:W-:Y:S04]  /*60c0*/  STL.64 [R1+0x490], R18 ;  /* 0x0004901201007387 */ /* 0x0007e80000100a00 */
[----:B------:R3:W-:Y:S01]  /*60d0*/  LDGSTS.E [R5+0x2600], desc[UR14][R18.64], !P2 ;  /* 0x0260000012057fae */ /* 0x0007e2000d1a100e */
[----:B-----5:R-:W-:-:S03]  /*60e0*/  IMAD.WIDE R20, R6, 0x4, R234 ;  /* 0x0000000406147825 */ /* 0x020fc600078e02ea */
[----:B------:R5:W-:Y:S01]  /*60f0*/  LDGSTS.E [R5+0x2700], desc[UR14][R2.64], !P2 ;  /* 0x0270000002057fae */ /* 0x000be2000d1a100e */
[----:B------:R-:W-:Y:S01]  /*6100*/  ISETP.GE.U32.AND P2, PT, R9, 0x7fffff6c, PT ;  /* 0x7fffff6c0900780c */ /* 0x000fe20003f46070 */
[----:B-1----:R-:W-:Y:S02]  /*6110*/  VIADD R9, R11, 0xffffffe3 ;  /* 0xffffffe30b097836 */ /* 0x002fe40000000000 */
[----:B------:R1:W-:Y:S01]  /*6120*/  LDGSTS.E [R5+0x4000], desc[UR14][R26.64], !P3 ;  /* 0x040000001a057fae */ /* 0x0003e2000d9a100e */
[----:B------:R-:W1:Y:S01]  /*6130*/  LDC R11, c[0x0][0x3a0] ;  /* 0x0000e800ff0b7b82 */ /* 0x000e620000000800 */
[C---:B---3--:R-:W-:Y:S02]  /*6140*/  IMAD.WIDE R18, R6.reuse, 0x4, R236 ;  /* 0x0000000406127825 */ /* 0x048fe400078e02ec */
[----:B------:R5:W-:Y:S04]  /*6150*/  STL.64 [R1+0x488], R2 ;  /* 0x0004880201007387 */ /* 0x000be80000100a00 */
[----:B------:R3:W-:Y:S04]  /*6160*/  LDGSTS.E [R5+0x4100], desc[UR14][R24.64], !P3 ;  /* 0x0410000018057fae */ /* 0x0007e8000d9a100e */
[----:B------:R1:W-:Y:S01]  /*6170*/  LDGSTS.E [R5+0x4200], desc[UR14][R22.64], !P3 ;  /* 0x0420000016057fae */ /* 0x0003e2000d9a100e */
[----:B-----5:R-:W-:-:S03]  /*6180*/  IMAD.WIDE R2, R6, 0x4, R242 ;  /* 0x0000000406027825 */ /* 0x020fc600078e02f2 */
[----:B------:R5:W-:Y:S01]  /*6190*/  LDGSTS.E [R5+0x4300], desc[UR14][R20.64], !P3 ;  /* 0x0430000014057fae */ /* 0x000be2000d9a100e */
[----:B------:R-:W-:-:S03]  /*61a0*/  IMAD.SHL.U32 R6, R222, 0x10, RZ ;  /* 0x00000010de067824 */ /* 0x000fc600078e00ff */
[----:B------:R1:W-:Y:S04]  /*61b0*/  LDGSTS.E [R5+0x4400], desc[UR14][R18.64], !P3 ;  /* 0x0440000012057fae */ /* 0x0003e8000d9a100e */
[----:B------:R1:W-:Y:S04]  /*61c0*/  LDGSTS.E [R5+0x4500], desc[UR14][R16.64], !P3 ;  /* 0x0450000010057fae */ /* 0x0003e8000d9a100e */
[----:B------:R1:W-:Y:S04]  /*61d0*/  LDGSTS.E [R5+0x4600], desc[UR14][R14.64], !P3 ;  /* 0x046000000e057fae */ /* 0x0003e8000d9a100e */
[----:B------:R1:W-:Y:S01]  /*61e0*/  LDGSTS.E [R5+0x4700], desc[UR14][R2.64], !P3 ;  /* 0x0470000002057fae */ /* 0x0003e2000d9a100e */
[----:B------:R-:W-:Y:S01]  /*61f0*/  ISETP.GE.U32.AND P3, PT, R7, 0x7fffff68, PT ;  /* 0x7fffff680700780c */ /* 0x000fe20003f66070 */
[----:B------:R-:W-:-:S02]  /*6200*/  IMAD R7, R222, 0xc, RZ ;  /* 0x0000000cde077824 */ /* 0x000fc400078e02ff */
[----:B------:R1:W-:Y:S04]  /*6210*/  STL.64 [R1+0x430], R26 ;  /* 0x0004301a01007387 */ /* 0x0003e80000100a00 */
[----:B------:R3:W-:Y:S04]  /*6220*/  STL.64 [R1+0x428], R24 ;  /* 0x0004281801007387 */ /* 0x0007e80000100a00 */
[----:B------:R2:W-:Y:S01]  /*6230*/  STL.64 [R1+0x5a8], R22 ;  /* 0x0005a81601007387 */ /* 0x0005e20000100a00 */
[----:B-1----:R-:W-:-:S03]  /*6240*/  IMAD.WIDE R26, R7, 0x4, R230 ;  /* 0x00000004071a7825 */ /* 0x002fc600078e02e6 */
[----:B------:R5:W-:Y:S01]  /*6250*/  STL.64 [R1+0x5b0], R20 ;  /* 0x0005b01401007387 */ /* 0x000be20000100a00 */
[----:B---3--:R-:W-:-:S03]  /*6260*/  IMAD.WIDE R24, R7, 0x4, R244 ;  /* 0x0000000407187825 */ /* 0x008fc600078e02f4 */
[----:B------:R1:W-:Y:S01]  /*6270*/  STL.64 [R1+0x5b8], R18 ;  /* 0x0005b81201007387 */ /* 0x0003e20000100a00 */
[----:B--2---:R-:W-:-:S03]  /*6280*/  IMAD.WIDE R22, R7, 0x4, R232 ;  /* 0x0000000407167825 */ /* 0x004fc600078e02e8 */
[----:B------:R2:W-:Y:S01]  /*6290*/  STL.64 [R1+0x5c0], R16 ;  /* 0x0005c01001007387 */ /* 0x0005e20000100a00 */
[----:B-----5:R-:W-:-:S03]  /*62a0*/  IMAD.WIDE R20, R7, 0x4, R234 ;  /* 0x0000000407147825 */ /* 0x020fc600078e02ea */
[----:B------:R3:W-:Y:S01]  /*62b0*/  STL.64 [R1+0x5c8], R14 ;  /* 0x0005c80e01007387 */ /* 0x0007e20000100a00 */
[----:B-1----:R-:W-:-:S03]  /*62c0*/  IMAD.WIDE R18, R7, 0x4, R236 ;  /* 0x0000000407127825 */ /* 0x002fc600078e02ec */
[----:B------:R1:W-:Y:S01]  /*62d0*/  LDGSTS.E [R5+0x6000], desc[UR14][R26.64], !P4 ;  /* 0x060000001a057fae */ /* 0x0003e2000e1a100e */
[----:B--2---:R-:W-:-:S03]  /*62e0*/  IMAD.WIDE R16, R7, 0x4, R238 ;  /* 0x0000000407107825 */ /* 0x004fc600078e02ee */
[----:B------:R2:W-:Y:S01]  /*62f0*/  STL.64 [R1+0x5d0], R2 ;  /* 0x0005d00201007387 */ /* 0x0005e20000100a00 */
[----:B---3--:R-:W-:-:S03]  /*6300*/  IMAD.WIDE R14, R7, 0x4, R240 ;  /* 0x00000004070e7825 */ /* 0x008fc600078e02f0 */
[----:B------:R3:W-:Y:S04]  /*6310*/  LDGSTS.E [R5+0x6100], desc[UR14][R24.64], !P4 ;  /* 0x0610000018057fae */ /* 0x0007e8000e1a100e */
[----:B------:R1:W-:Y:S01]  /*6320*/  STL.64 [R1+0x400], R26 ;  /* 0x0004001a01007387 */ /* 0x0003e20000100a00 */
[----:B--2---:R-:W-:-:S03]  /*6330*/  IMAD.WIDE R2, R7, 0x4, R242 ;  /* 0x0000000407027825 */ /* 0x004fc600078e02f2 */
[----:B------:R2:W-:Y:S01]  /*6340*/  LDGSTS.E [R5+0x6200], desc[UR14][R22.64], !P4 ;  /* 0x0620000016057fae */ /* 0x0005e2000e1a100e */
[----:B------:R-:W-:Y:S02]  /*6350*/  IADD3 R7, PT, PT, R12, -0x21, RZ ;  /* 0xffffffdf0c077810 */ /* 0x000fe40007ffe0ff */
[----:B------:R-:W5:Y:S01]  /*6360*/  LDC R12, c[0x0][0x3a0] ;  /* 0x0000e800ff0c7b82 */ /* 0x000f620000000800 */
[----:B------:R3:W-:Y:S04]  /*6370*/  STL.64 [R1+0x3f8], R24 ;  /* 0x0003f81801007387 */ /* 0x0007e80000100a00 */
[----:B------:R2:W-:Y:S01]  /*6380*/  LDGSTS.E [R5+0x6300], desc[UR14][R20.64], !P4 ;  /* 0x0630000014057fae */ /* 0x0005e2000e1a100e */
[----:B-1----:R-:W-:-:S03]  /*6390*/  IMAD.WIDE R26, R6, 0x4, R230 ;  /* 0x00000004061a7825 */ /* 0x002fc600078e02e6 */
[----:B------:R2:W-:Y:S04]  /*63a0*/  STL.64 [R1+0x668], R22 ;  /* 0x0006681601007387 */ /* 0x0005e80000100a00 */
[----:B------:R1:W-:Y:S01]  /*63b0*/  LDGSTS.E [R5+0x6400], desc[UR14][R18.64], !P4 ;  /* 0x0640000012057fae */ /* 0x0003e2000e1a100e */
[----:B---3--:R-:W-:-:S03]  /*63c0*/  IMAD.WIDE R24, R6, 0x4, R244 ;  /* 0x0000000406187825 */ /* 0x008fc600078e02f4 */
[----:B------:R3:W-:Y:S04]  /*63d0*/  STL.64 [R1+0x670], R20 ;  /* 0x0006701401007387 */ /* 0x0007e80000100a00 */
[----:B------:R1:W-:Y:S01]  /*63e0*/  LDGSTS.E [R5+0x6500], desc[UR14][R16.64], !P4 ;  /* 0x0650000010057fae */ /* 0x0003e2000e1a100e */
[----:B--2---:R-:W-:-:S03]  /*63f0*/  IMAD.WIDE R22, R6, 0x4, R232 ;  /* 0x0000000406167825 */ /* 0x004fc600078e02e8 */
[----:B------:R1:W-:Y:S04]  /*6400*/  STL.64 [R1+0x678], R18 ;  /* 0x0006781201007387 */ /* 0x0003e80000100a00 */
[----:B------:R2:W-:Y:S01]  /*6410*/  LDGSTS.E [R5+0x6600], desc[UR14][R14.64], !P4 ;  /* 0x066000000e057fae */ /* 0x0005e2000e1a100e */
[----:B---3--:R-:W-:-:S03]  /*6420*/  IMAD.WIDE R20, R6, 0x4, R234 ;  /* 0x0000000406147825 */ /* 0x008fc600078e02ea */
[----:B------:R3:W-:Y:S04]  /*6430*/  STL.64 [R1+0x680], R16 ;  /* 0x0006801001007387 */ /* 0x0007e80000100a00 */
[----:B------:R2:W-:Y:S01]  /*6440*/  LDGSTS.E [R5+0x6700], desc[UR14][R2.64], !P4 ;  /* 0x0670000002057fae */ /* 0x0005e2000e1a100e */
[----:B-1----:R-:W-:Y:S01]  /*6450*/  IMAD.WIDE R18, R6, 0x4, R236 ;  /* 0x0000000406127825 */ /* 0x002fe200078e02ec */
[----:B------:R-:W-:Y:S02]  /*6460*/  ISETP.GE.U32.AND P4, PT, R9, 0x7fffff64, PT ;  /* 0x7fffff640900780c */ /* 0x000fe40003f86070 */
[----:B------:R2:W-:Y:S01]  /*6470*/  STL.64 [R1+0x688], R14 ;  /* 0x0006880e01007387 */ /* 0x0005e20000100a00 */
[----:B------:R-:W-:Y:S02]  /*6480*/  VIADD R9, R10, 0xffffffdb ;  /* 0xffffffdb0a097836 */ /* 0x000fe40000000000 */
[----:B------:R-:W1:Y:S01]  /*6490*/  LDC R10, c[0x0][0x3a0] ;  /* 0x0000e800ff0a7b82 */ /* 0x000e620000000800 */
[C---:B---3--:R-:W-:Y:S01]  /*64a0*/  IMAD.WIDE R16, R6.reuse, 0x4, R238 ;  /* 0x0000000406107825 */ /* 0x048fe200078e02ee */
[----:B------:R3:W-:Y:S04]  /*64b0*/  LDGSTS.E [R5+0x8000], desc[UR14][R26.64], !P1 ;  /* 0x080000001a057fae */ /* 0x0007e8000c9a100e */
[----:B------:R3:W-:Y:S01]  /*64c0*/  STL.64 [R1+0x690], R2 ;  /* 0x0006900201007387 */ /* 0x0007e20000100a00 */
[----:B--2---:R-:W-:-:S03]  /*64d0*/  IMAD.WIDE R14, R6, 0x4, R240 ;  /* 0x00000004060e7825 */ /* 0x004fc600078e02f0 */
[----:B------:R2:W-:Y:S04]  /*64e0*/  LDGSTS.E [R5+0x8100], desc[UR14][R24.64], !P1 ;  /* 0x0810000018057fae */ /* 0x0005e8000c9a100e */
[----:B------:R1:W-:Y:S01]  /*64f0*/  LDGSTS.E [R5+0x8200], desc[UR14][R22.64], !P1 ;  /* 0x0820000016057fae */ /* 0x0003e2000c9a100e */
[----:B---3--:R-:W-:-:S03]  /*6500*/  IMAD.WIDE R2, R6, 0x4, R242 ;  /* 0x0000000406027825 */ /* 0x008fc600078e02f2 */
[----:B------:R3:W-:Y:S01]  /*6510*/  LDGSTS.E [R5+0x8300], desc[UR14][R20.64], !P1 ;  /* 0x0830000014057fae */ /* 0x0007e2000c9a100e */
[----:B------:R-:W-:-:S03]  /*6520*/  IMAD R6, R222, 0x18, RZ ;  /* 0x00000018de067824 */ /* 0x000fc600078e02ff */
        /* <DEDUP_REMOVED lines=11> */
[----:B--2---:R-:W-:-:S03]  /*65e0*/  IMAD.WIDE R24, R7, 0x4, R244 ;  /* 0x0000000407187825 */ /* 0x004fc600078e02f4 */
[----:B------:R2:W-:Y:S01]  /*65f0*/  STL.64 [R1+0x738], R18 ;  /* 0x0007381201007387 */ /* 0x0005e20000100a00 */
[----:B---3--:R-:W-:-:S03]  /*6600*/  IMAD.WIDE R22, R7, 0x4, R232 ;  /* 0x0000000407167825 */ /* 0x008fc600078e02e8 */
[----:B------:R3:W-:Y:S01]  /*6610*/  STL.64 [R1+0x740], R16 ;  /* 0x0007401001007387 */ /* 0x0007e20000100a00 */
[----:B-1----:R-:W-:-:S03]  /*6620*/  IMAD.WIDE R20, R7, 0x4, R234 ;  /* 0x0000000407147825 */ /* 0x002fc600078e02ea */
[----:B------:R1:W-:Y:S01]  /*6630*/  STL.64 [R1+0x748], R14 ;  /* 0x0007480e01007387 */ /* 0x0003e20000100a00 */
[----:B--2---:R-:W-:-:S03]  /*6640*/  IMAD.WIDE R18, R7, 0x4, R236 ;  /* 0x0000000407127825 */ /* 0x004fc600078e02ec */
[----:B------:R2:W-:Y:S01]  /*6650*/  LDGSTS.E [R5+0xa000], desc[UR14][R26.64], !P2 ;  /* 0x0a0000001a057fae */ /* 0x0005e2000d1a100e */
[----:B---3--:R-:W-:-:S03]  /*6660*/  IMAD.WIDE R16, R7, 0x4, R238 ;  /* 0x0000000407107825 */ /* 0x008fc600078e02ee */
[----:B------:R3:W-:Y:S01]  /*6670*/  STL.64 [R1+0x750], R2 ;  /* 0x0007500201007387 */ /* 0x0007e20000100a00 */
[----:B-1----:R-:W-:-:S03]  /*6680*/  IMAD.WIDE R14, R7, 0x4, R240 ;  /* 0x00000004070e7825 */ /* 0x002fc600078e02f0 */
[----:B------:R1:W-:Y:S04]  /*6690*/  LDGSTS.E [R5+0xa100], desc[UR14][R24.64], !P2 ;  /* 0x0a10000018057fae */ /* 0x0003e8000d1a100e */
[----:B------:R2:W-:Y:S01]  /*66a0*/  STL.64 [R1+0x3a0], R26 ;  /* 0x0003a01a01007387 */ /* 0x0005e20000100a00 */
[----:B---3--:R-:W-:-:S03]  /*66b0*/  IMAD.WIDE R2, R7, 0x4, R242 ;  /* 0x0000000407027825 */ /* 0x008fc600078e02f2 */
[----:B------:R3:W-:Y:S01]  /*66c0*/  LDGSTS.E [R5+0xa200], desc[UR14][R22.64], !P2 ;  /* 0x0a20000016057fae */ /* 0x0007e2000d1a100e */
[----:B------:R-:W-:-:S03]  /*66d0*/  VIADD R7, R11, 0xffffffd7 ;  /* 0xffffffd70b077836 */ /* 0x000fc60000000000 */
[----:B------:R1:W-:Y:S01]  /*66e0*/  STL.64 [R1+0x398], R24 ;  /* 0x0003981801007387 */ /* 0x0003e20000100a00 */
[----:B------:R-:W4:Y:S03]  /*66f0*/  LDC R11, c[0x0][0x3a0] ;  /* 0x0000e800ff0b7b82 */ /* 0x000f260000000800 */
[----:B------:R3:W-:Y:S01]  /*6700*/  LDGSTS.E [R5+0xa300], desc[UR14][R20.64], !P2 ;  /* 0x0a30000014057fae */ /* 0x0007e2000d1a100e */
[----:B--2---:R-:W-:-:S03]  /*6710*/  IMAD.WIDE R26, R6, 0x4, R230 ;  /* 0x00000004061a7825 */ /* 0x004fc600078e02e6 */
        /* <DEDUP_REMOVED lines=8> */
[----:B-1----:R-:W-:-:S03]  /*67a0*/  IMAD.WIDE R20, R6, 0x4, R234 ;  /* 0x0000000406147825 */ /* 0x002fc600078e02ea */
[----:B------:R1:W-:Y:S04]  /*67b0*/  STL.64 [R1+0x800], R16 ;  /* 0x0008001001007387 */ /* 0x0003e80000100a00 */
[----:B------:R3:W-:Y:S01]  /*67c0*/  LDGSTS.E [R5+0xa700], desc[UR14][R2.64], !P2 ;  /* 0x0a70000002057fae */ /* 0x0007e2000d1a100e */
[----:B--2---:R-:W-:Y:S01]  /*67d0*/  IMAD.WIDE R18, R6, 0x4, R236 ;  /* 0x0000000406127825 */ /* 0x004fe200078e02ec */
[----:B------:R-:W-:Y:S02]  /*67e0*/  ISETP.GE.U32.AND P2, PT, R9, 0x7fffff5c, PT ;  /* 0x7fffff5c0900780c */ /* 0x000fe40003f46070 */
[----:B------:R3:W-:Y:S01]  /*67f0*/  STL.64 [R1+0x808], R14 ;  /* 0x0008080e01007387 */ /* 0x0007e20000100a00 */
[----:B-----5:R-:W-:Y:S02]  /*6800*/  VIADD R9, R12, 0xffffffd3 ;  /* 0xffffffd30c097836 */ /* 0x020fe40000000000 */
[----:B------:R-:W2:Y:S01]  /*6810*/  LDC R12, c[0x0][0x3a0] ;  /* 0x0000e800ff0c7b82 */ /* 0x000ea20000000800 */
[C---:B-1----:R-:W-:Y:S01]  /*6820*/  IMAD.WIDE R16, R6.reuse, 0x4, R238 ;  /* 0x0000000406107825 */ /* 0x042fe200078e02ee */
[----:B------:R1:W-:Y:S04]  /*6830*/  LDGSTS.E [R5+0xc000], desc[UR14][R26.64], !P3 ;  /* 0x0c0000001a057fae */ /* 0x0003e8000d9a100e */
[----:B------:R5:W-:Y:S01]  /*6840*/  STL.64 [R1+0x810], R2 ;  /* 0x0008100201007387 */ /* 0x000be20000100a00 */
[----:B---3--:R-:W-:-:S03]  /*6850*/  IMAD.WIDE R14, R6, 0x4, R240 ;  /* 0x00000004060e7825 */ /* 0x008fc600078e02f0 */
[----:B------:R3:W-:Y:S04]  /*6860*/  LDGSTS.E [R5+0xc100], desc[UR14][R24.64], !P3 ;  /* 0x0c10000018057fae */ /* 0x0007e8000d9a100e */
[----:B------:R1:W-:Y:S01]  /*6870*/  LDGSTS.E [R5+0xc200], desc[UR14][R22.64], !P3 ;  /* 0x0c20000016057fae */ /* 0x0003e2000d9a100e */
[----:B-----5:R-:W-:-:S03]  /*6880*/  IMAD.WIDE R2, R6, 0x4, R242 ;  /* 0x0000000406027825 */ /* 0x020fc600078e02f2 */
[----:B------:R5:W-:Y:S01]  /*6890*/  LDGSTS.E [R5+0xc300], desc[UR14][R20.64], !P3 ;  /* 0x0c30000014057fae */ /* 0x000be2000d9a100e */
[----:B------:R-:W-:-:S03]  /*68a0*/  SHF.L.U32 R6, R222, 0x5, RZ ;  /* 0x00000005de067819 */ /* 0x000fc600000006ff */
        /* <DEDUP_REMOVED lines=26> */
[----:B------:R-:W-:-:S03]  /*6a50*/  VIADD R7, R10, 0xffffffcf ;  /* 0xffffffcf0a077836 */ /* 0x000fc60000000000 */
[----:B------:R3:W-:Y:S01]  /*6a60*/  STL.64 [R1+0x338], R24 ;  /* 0x0003381801007387 */ /* 0x0007e20000100a00 */
[----:B------:R-:W5:Y:S03]  /*6a70*/  LDC R10, c[0x0][0x3a0] ;  /* 0x0000e800ff0a7b82 */ /* 0x000f660000000800 */
        /* <DEDUP_REMOVED lines=13> */
[C---:B-1----:R-:W-:Y:S01]  /*6b50*/  IMAD.WIDE R18, R6.reuse, 0x4, R236 ;  /* 0x0000000406127825 */ /* 0x042fe200078e02ec */
[----:B------:R-:W-:Y:S02]  /*6b60*/  ISETP.GE.U32.AND P4, PT, R9, 0x7fffff54, PT ;  /* 0x7fffff540900780c */ /* 0x000fe40003f86070 */
[----:B------:R2:W-:Y:S01]  /*6b70*/  STL.64 [R1+0xe50], R14 ;  /* 0x000e500e01007387 */ /* 0x0005e20000100a00 */
[----:B----4-:R-:W-:Y:S02]  /*6b80*/  IADD3 R9, PT, PT, R11, -0x35, RZ ;  /* 0xffffffcb0b097810 */ /* 0x010fe40007ffe0ff */
[----:B------:R-:W1:Y:S01]  /*6b90*/  LDC R11, c[0x0][0x3a0] ;  /* 0x0000e800ff0b7b82 */ /* 0x000e620000000800 */
[C---:B---3--:R-:W-:Y:S01]  /*6ba0*/  IMAD.WIDE R16, R6.reuse, 0x4, R238 ;  /* 0x0000000406107825 */ /* 0x048fe200078e02ee */
[----:B------:R3:W-:Y:S04]  /*6bb0*/  LDGSTS.E [R5+0x10000], desc[UR14][R26.64], !P1 ;  /* 0x100000001a057fae */ /* 0x0007e8000c9a100e */
[----:B------:R4:W-:Y:S01]  /*6bc0*/  STL.64 [R1+0x1158], R2 ;  /* 0x0011580201007387 */ /* 0x0009e20000100a00 */
[----:B--2---:R-:W-:-:S03]  /*6bd0*/  IMAD.WIDE R14, R6, 0x4, R240 ;  /* 0x00000004060e7825 */ /* 0x004fc600078e02f0 */
[----:B------:R2:W-:Y:S04]  /*6be0*/  LDGSTS.E [R5+0x10100], desc[UR14][R24.64], !P1 ;  /* 0x1010000018057fae */ /* 0x0005e8000c9a100e */
[----:B------:R1:W-:Y:S01]  /*6bf0*/  LDGSTS.E [R5+0x10200], desc[UR14][R22.64], !P1 ;  /* 0x1020000016057fae */ /* 0x0003e2000c9a100e */
[----:B----4-:R-:W-:-:S03]  /*6c00*/  IMAD.WIDE R2, R6, 0x4, R242 ;  /* 0x0000000406027825 */ /* 0x010fc600078e02f2 */
        /* <DEDUP_REMOVED lines=10> */
[----:B------:R1:W-:Y:S04]  /*6cb0*/  STL.64 [R1+0x1400], R22 ;  /* 0x0014001601007387 */ /* 0x0003e80000100a00 */
[----:B------:R4:W-:Y:S01]  /*6cc0*/  STL.64 [R1+0x1418], R20 ;  /* 0x0014181401007387 */ /* 0x0009e20000100a00 */
[----:B---3--:R-:W-:-:S03]  /*6cd0*/  IMAD.WIDE R26, R7, 0x4, R230 ;  /* 0x00000004071a7825 */ /* 0x008fc600078e02e6 */
[----:B------:R3:W-:Y:S01]  /*6ce0*/  STL.64 [R1+0x1420], R18 ;  /* 0x0014201201007387 */ /* 0x0007e20000100a00 */
[----:B--2---:R-:W-:-:S03]  /*6cf0*/  IMAD.WIDE R24, R7, 0x4, R244 ;  /* 0x0000000407187825 */ /* 0x004fc600078e02f4 */
[----:B------:R2:W-:Y:S01]  /*6d00*/  STL.64 [R1+0x1438], R16 ;  /* 0x0014381001007387 */ /* 0x0005e20000100a00 */
[----:B-1----:R-:W-:-:S03]  /*6d10*/  IMAD.WIDE R22, R7, 0x4, R232 ;  /* 0x0000000407167825 */ /* 0x002fc600078e02e8 */
[----:B------:R1:W-:Y:S01]  /*6d20*/  STL.64 [R1+0x1440], R14 ;  /* 0x0014400e01007387 */ /* 0x0003e20000100a00 */
[----:B----4-:R-:W-:-:S03]  /*6d30*/  IMAD.WIDE R20, R7, 0x4, R234 ;  /* 0x0000000407147825 */ /* 0x010fc600078e02ea */
[----:B------:R4:W-:Y:S01]  /*6d40*/  STL.64 [R1+0x1458], R2 ;  /* 0x0014580201007387 */ /* 0x0009e20000100a00 */
[----:B---3--:R-:W-:-:S03]  /*6d50*/  IMAD.WIDE R18, R7, 0x4, R236 ;  /* 0x0000000407127825 */ /* 0x008fc600078e02ec */
[----:B------:R3:W-:Y:S01]  /*6d60*/  STL.64 [R1+0x2e0], R26 ;  /* 0x0002e01a01007387 */ /* 0x0007e20000100a00 */
[----:B--2---:R-:W-:-:S03]  /*6d70*/  IMAD.WIDE R16, R7, 0x4, R238 ;  /* 0x0000000407107825 */ /* 0x004fc600078e02ee */
[----:B------:R3:W-:Y:S01]  /*6d80*/  LDGSTS.E [R5+0x12000], desc[UR14][R26.64], !P2 ;  /* 0x120000001a057fae */ /* 0x0007e2000d1a100e */
[----:B-1----:R-:W-:-:S03]  /*6d90*/  IMAD.WIDE R14, R7, 0x4, R240 ;  /* 0x00000004070e7825 */ /* 0x002fc600078e02f0 */
[----:B------:R1:W-:Y:S01]  /*6da0*/  STL.64 [R1+0x2d8], R24 ;  /* 0x0002d81801007387 */ /* 0x0003e20000100a00 */
[----:B----4-:R-:W-:-:S03]  /*6db0*/  IMAD.WIDE R2, R7, 0x4, R242 ;  /* 0x0000000407027825 */ /* 0x010fc600078e02f2 */
[----:B------:R1:W-:Y:S01]  /*6dc0*/  LDGSTS.E [R5+0x12100], desc[UR14][R24.64], !P2 ;  /* 0x1210000018057fae */ /* 0x0003e2000d1a100e */
[----:B------:R-:W-:Y:S02]  /*6dd0*/  VIADD R7, R12, 0xffffffc7 ;  /* 0xffffffc70c077836 */ /* 0x000fe40000000000 */
[----:B------:R-:W2:Y:S01]  /*6de0*/  LDC R12, c[0x0][0x3a0] ;  /* 0x0000e800ff0c7b82 */ /* 0x000ea20000000800 */
[----:B------:R4:W-:Y:S01]  /*6df0*/  STL.64 [R1+0x1700], R22 ;  /* 0x0017001601007387 */ /* 0x0009e20000100a00 */
[----:B---3--:R-:W-:-:S03]  /*6e00*/  IMAD.WIDE R26, R6, 0x4, R230 ;  /* 0x00000004061a7825 */ /* 0x008fc600078e02e6 */
[----:B------:R4:W-:Y:S04]  /*6e10*/  LDGSTS.E [R5+0x12200], desc[UR14][R22.64], !P2 ;  /* 0x1220000016057fae */ /* 0x0009e8000d1a100e */
[----:B------:R3:W-:Y:S01]  /*6e20*/  STL.64 [R1+0x1718], R20 ;  /* 0x0017181401007387 */ /* 0x0007e20000100a00 */
[----:B-1----:R-:W-:-:S03]  /*6e30*/  IMAD.WIDE R24, R6, 0x4, R244 ;  /* 0x0000000406187825 */ /* 0x002fc600078e02f4 */
[----:B------:R3:W-:Y:S04]  /*6e40*/  LDGSTS.E [R5+0x12300], desc[UR14][R20.64], !P2 ;  /* 0x1230000014057fae */ /* 0x0007e8000d1a100e */
[----:B------:R1:W-:Y:S01]  /*6e50*/  STL.64 [R1+0x1720], R18 ;  /* 0x0017201201007387 */ /* 0x0003e20000100a00 */
[----:B----4-:R-:W-:-:S03]  /*6e60*/  IMAD.WIDE R22, R6, 0x4, R232 ;  /* 0x0000000406167825 */ /* 0x010fc600078e02e8 */
[----:B------:R1:W-:Y:S04]  /*6e70*/  LDGSTS.E [R5+0x12400], desc[UR14][R18.64], !P2 ;  /* 0x1240000012057fae */ /* 0x0003e8000d1a100e */
        /* <DEDUP_REMOVED lines=8> */
[----:B------:R1:W-:Y:S01]  /*6f00*/  LDGSTS.E [R5+0x12700], desc[UR14][R2.64], !P2 ;  /* 0x1270000002057fae */ /* 0x0003e2000d1a100e */
[----:B------:R-:W-:Y:S01]  /*6f10*/  ISETP.GE.U32.AND P2, PT, R9, 0x7fffff4c, PT ;  /* 0x7fffff4c0900780c */ /* 0x000fe20003f46070 */
[----:B-----5:R-:W-:Y:S02]  /*6f20*/  VIADD R9, R10, 0xffffffc3 ;  /* 0xffffffc30a097836 */ /* 0x020fe40000000000 */
[C---:B---3--:R-:W-:Y:S01]  /*6f30*/  IMAD.WIDE R14, R6.reuse, 0x4, R240 ;  /* 0x00000004060e7825 */ /* 0x048fe200078e02f0 */
[----:B------:R3:W-:Y:S01]  /*6f40*/  LDGSTS.E [R5+0x14000], desc[UR14][R26.64], !P3 ;  /* 0x140000001a057fae */ /* 0x0007e2000d9a100e */
[----:B------:R-:W4:Y:S03]  /*6f50*/  LDC R10, c[0x0][0x3a0] ;  /* 0x0000e800ff0a7b82 */ /* 0x000f260000000800 */
[----:B------:R5:W-:Y:S01]  /*6f60*/  LDGSTS.E [R5+0x14100], desc[UR14][R24.64], !P3 ;  /* 0x1410000018057fae */ /* 0x000be2000d9a100e */
[----:B-1----:R-:W-:-:S03]  /*6f70*/  IMAD.WIDE R2, R6, 0x4, R242 ;  /* 0x0000000406027825 */ /* 0x002fc600078e02f2 */
[----:B------:R1:W-:Y:S01]  /*6f80*/  LDGSTS.E [R5+0x14200], desc[UR14][R22.64], !P3 ;  /* 0x1420000016057fae */ /* 0x0003e2000d9a100e */
[----:B------:R-:W-:-:S03]  /*6f90*/  IMAD R6, R222, 0x2c, RZ ;  /* 0x0000002cde067824 */ /* 0x000fc600078e02ff */
[----:B------:R1:W-:Y:S04]  /*6fa0*/  LDGSTS.E [R5+0x14300], desc[UR14][R20.64], !P3 ;  /* 0x1430000014057fae */ /* 0x0003e8000d9a100e */
[----:B------:R3:W-:Y:S04]  /*6fb0*/  STL.64 [R1+0x2b0], R26 ;  /* 0x0002b01a01007387 */ /* 0x0007e80000100a00 */
[----:B------:R1:W-:Y:S04]  /*6fc0*/  LDGSTS.E [R5+0x14400], desc[UR14][R18.64], !P3 ;  /* 0x1440000012057fae */ /* 0x0003e8000d9a100e */
[----:B------:R5:W-:Y:S04]  /*6fd0*/  STL.64 [R1+0x2a8], R24 ;  /* 0x0002a81801007387 */ /* 0x000be80000100a00 */
[----:B------:R1:W-:Y:S01]  /*6fe0*/  LDGSTS.E [R5+0x14500], desc[UR14][R16.64], !P3 ;  /* 0x1450000010057fae */ /* 0x0003e2000d9a100e */
[----:B---3--:R-:W-:-:S03]  /*6ff0*/  IMAD.WIDE R26, R6, 0x4, R230 ;  /* 0x00000004061a7825 */ /* 0x008fc600078e02e6 */
[----:B------:R1:W-:Y:S04]  /*7000*/  STL.64 [R1+0x1a18], R22 ;  /* 0x001a181601007387 */ /* 0x0003e80000100a00 */
[----:B------:R3:W-:Y:S01]  /*7010*/  LDGSTS.E [R5+0x14600], desc[UR14][R14.64], !P3 ;  /* 0x146000000e057fae */ /* 0x0007e2000d9a100e */
[----:B-----5:R-:W-:-:S03]  /*7020*/  IMAD.WIDE R24, R6, 0x4, R244 ;  /* 0x0000000406187825 */ /* 0x020fc600078e02f4 */
[----:B------:R5:W-:Y:S04]  /*7030*/  STL.64 [R1+0x1a28], R20 ;  /* 0x001a281401007387 */ /* 0x000be80000100a00 */
[----:B------:R2:W-:Y:S01]  /*7040*/  LDGSTS.E [R5+0x14700], desc[UR14][R2.64], !P3 ;  /* 0x1470000002057fae */ /* 0x0005e2000d9a100e */
[----:B-1----:R-:W-:Y:S01]  /*7050*/  IMAD.WIDE R22, R6, 0x4, R232 ;  /* 0x0000000406167825 */ /* 0x002fe200078e02e8 */
[----:B------:R-:W-:Y:S02]  /*7060*/  ISETP.GE.U32.AND P3, PT, R7, 0x7fffff48, PT ;  /* 0x7fffff480700780c */ /* 0x000fe40003f66070 */
[----:B------:R1:W-:Y:S01]  /*7070*/  STL.64 [R1+0x1a48], R18 ;  /* 0x001a481201007387 */ /* 0x0003e20000100a00 */
[----:B------:R-:W-:Y:S02]  /*7080*/  IMAD R7, R222, 0x30, RZ ;  /* 0x00000030de077824 */ /* 0x000fe400078e02ff */
[C---:B-----5:R-:W-:Y:S01]  /*7090*/  IMAD.WIDE R20, R6.reuse, 0x4, R234 ;  /* 0x0000000406147825 */ /* 0x060fe200078e02ea */
[----:B------:R5:W-:Y:S04]  /*70a0*/  STL.64 [R1+0x1a60], R16 ;  /* 0x001a601001007387 */ /* 0x000be80000100a00 */
[----:B------:R3:W-:Y:S01]  /*70b0*/  STL.64 [R1+0x1a68], R14 ;  /* 0x001a680e01007387 */ /* 0x0007e20000100a00 */
[----:B-1----:R-:W-:-:S03]  /*70c0*/  IMAD.WIDE R18, R6, 0x4, R236 ;  /* 0x0000000406127825 */ /* 0x002fc600078e02ec */
[----:B------:R1:W-:Y:S01]  /*70d0*/  LDGSTS.E [R5+0x16000], desc[UR14][R26.64], !P4 ;  /* 0x160000001a057fae */ /* 0x0003e2000e1a100e */
[----:B-----5:R-:W-:-:S03]  /*70e0*/  IMAD.WIDE R16, R6, 0x4, R238 ;  /* 0x0000000406107825 */ /* 0x020fc600078e02ee */
        /* <DEDUP_REMOVED lines=8> */
[----:B------:R3:W-:Y:S01]  /*7170*/  STL.64 [R1+0x278], R24 ;  /* 0x0002781801007387 */ /* 0x0007e20000100a00 */
[----:B-1----:R-:W-:-:S03]  /*7180*/  IMAD.WIDE R26, R7, 0x4, R230 ;  /* 0x00000004071a7825 */ /* 0x002fc600078e02e6 */
[----:B------:R1:W-:Y:S04]  /*7190*/  LDGSTS.E [R5+0x16300], desc[UR14][R20.64], !P4 ;  /* 0x1630000014057fae */ /* 0x0003e8000e1a100e */
        /* <DEDUP_REMOVED lines=14> */
[----:B------:R-:W-:Y:S02]  /*7280*/  VIADD R9, R12, 0xffffffbb ;  /* 0xffffffbb0c097836 */ /* 0x000fe40000000000 */
[C---:B---3--:R-:W-:Y:S01]  /*7290*/  IMAD.WIDE R16, R7.reuse, 0x4, R238 ;  /* 0x0000000407107825 */ /* 0x048fe200078e02ee */
[----:B------:R3:W-:Y:S04]  /*72a0*/  LDGSTS.E [R5+0x18000], desc[UR14][R26.64], !P1 ;  /* 0x180000001a057fae */ /* 0x0007e8000c9a100e */
[----:B------:R1:W-:Y:S01]  /*72b0*/  STL.64 [R1+0x1d18], R2 ;  /* 0x001d180201007387 */ /* 0x0003e20000100a00 */
[----:B--2---:R-:W-:-:S03]  /*72c0*/  IMAD.WIDE R14, R7, 0x4, R240 ;  /* 0x00000004070e7825 */ /* 0x004fc600078e02f0 */
[----:B------:R2:W-:Y:S04]  /*72d0*/  LDGSTS.E [R5+0x18100], desc[UR14][R24.64], !P1 ;  /* 0x1810000018057fae */ /* 0x0005e8000c9a100e */
[----:B------:R2:W-:Y:S01]  /*72e0*/  LDGSTS.E [R5+0x18200], desc[UR14][R22.64], !P1 ;  /* 0x1820000016057fae */ /* 0x0005e2000c9a100e */
[----:B-1----:R-:W-:-:S03]  /*72f0*/  IMAD.WIDE R2, R7, 0x4, R242 ;  /* 0x0000000407027825 */ /* 0x002fc600078e02f2 */
[----:B------:R1:W-:Y:S01]  /*7300*/  LDGSTS.E [R5+0x18300], desc[UR14][R20.64], !P1 ;  /* 0x1830000014057fae */ /* 0x0003e2000c9a100e */
[----:B------:R-:W-:-:S03]  /*7310*/  IMAD R7, R222, 0x38, RZ ;  /* 0x00000038de077824 */ /* 0x000fc600078e02ff */
[----:B------:R1:W-:Y:S01]  /*7320*/  LDGSTS.E [R5+0x18400], desc[UR14][R18.64], !P1 ;  /* 0x1840000012057fae */ /* 0x0003e2000c9a100e */
[----:B------:R-:W-:-:S03]  /*7330*/  IMAD.WIDE R12, R7, 0x4, R240 ;  /* 0x00000004070c7825 */ /* 0x000fc600078e02f0 */
        /* <DEDUP_REMOVED lines=14> */
[----:B---3--:R-:W-:-:S03]  /*7420*/  IMAD.WIDE R20, R6, 0x4, R234 ;  /* 0x0000000406147825 */ /* 0x008fc600078e02ea */
[----:B------:R3:W-:Y:S01]  /*7430*/  STL.64 [R1+0x1c88], R14 ;  /* 0x001c880e01007387 */ /* 0x0007e20000100a00 */
[----:B--2---:R-:W-:-:S03]  /*7440*/  IMAD.WIDE R18, R6, 0x4, R236 ;  /* 0x0000000406127825 */ /* 0x004fc600078e02ec */
[----:B------:R2:W-:Y:S01]  /*7450*/  STL.64 [R1+0x1c80], R2 ;  /* 0x001c800201007387 */ /* 0x0005e20000100a00 */
[----:B-1----:R-:W-:-:S03]  /*7460*/  IMAD.WIDE R16, R6, 0x4, R238 ;  /* 0x0000000406107825 */ /* 0x002fc600078e02ee */
[----:B------:R-:W-:Y:S04]  /*7470*/  LDGSTS.E [R5+0x1a000], desc[UR14][R26.64], !P2 ;  /* 0x1a0000001a057fae */ /* 0x000fe8000d1a100e */
[----:B------:R-:W-:Y:S01]  /*7480*/  STL.64 [R1+0x120], R26 ;  /* 0x0001201a01007387 */ /* 0x000fe20000100a00 */
[----:B---3--:R-:W-:-:S03]  /*7490*/  IMAD.WIDE R14, R6, 0x4, R240 ;  /* 0x00000004060e7825 */ /* 0x008fc600078e02f0 */
[----:B------:R1:W-:Y:S01]  /*74a0*/  LDGSTS.E [R5+0x1a100], desc[UR14][R24.64], !P2 ;  /* 0x1a10000018057fae */ /* 0x0003e2000d1a100e */
[----:B--2---:R-:W-:-:S03]  /*74b0*/  IMAD.WIDE R2, R6, 0x4, R242 ;  /* 0x0000000406027825 */ /* 0x004fc600078e02f2 */
[----:B------:R1:W-:Y:S01]  /*74c0*/  STL.64 [R1+0x118], R24 ;  /* 0x0001181801007387 */ /* 0x0003e20000100a00 */
[----:B----4-:R-:W-:Y:S02]  /*74d0*/  VIADD R6, R10, 0xffffffb7 ;  /* 0xffffffb70a067836 */ /* 0x010fe40000000000 */
[----:B------:R-:W2:Y:S01]  /*74e0*/  LDC R10, c[0x0][0x3a0] ;  /* 0x0000e800ff0a7b82 */ /* 0x000ea20000000800 */
[----:B------:R3:W-:Y:S04]  /*74f0*/  LDGSTS.E [R5+0x1a200], desc[UR14][R22.64], !P2 ;  /* 0x1a20000016057fae */ /* 0x0007e8000d1a100e */
        /* <DEDUP_REMOVED lines=8> */
[----:B----4-:R-:W-:-:S03]  /*7580*/  IMAD.WIDE R20, R7, 0x4, R232 ;  /* 0x0000000407147825 */ /* 0x010fc600078e02e8 */
[----:B------:R3:W-:Y:S04]  /*7590*/  STL.64 [R1+0x1bc8], R16 ;  /* 0x001bc81001007387 */ /* 0x0007e80000100a00 */
[----:B------:R4:W-:Y:S01]  /*75a0*/  LDGSTS.E [R5+0x1a600], desc[UR14][R14.64], !P2 ;  /* 0x1a6000000e057fae */ /* 0x0009e2000d1a100e */
[----:B-1----:R-:W-:-:S03]  /*75b0*/  IMAD.WIDE R18, R7, 0x4, R234 ;  /* 0x0000000407127825 */ /* 0x002fc600078e02ea */
[----:B------:R4:W-:Y:S04]  /*75c0*/  STL.64 [R1+0x1bc0], R14 ;  /* 0x001bc00e01007387 */ /* 0x0009e80000100a00 */
[----:B------:R1:W-:Y:S01]  /*75d0*/  LDGSTS.E [R5+0x1a700], desc[UR14][R2.64], !P2 ;  /* 0x1a70000002057fae */ /* 0x0003e2000d1a100e */
[----:B---3--:R-:W-:Y:S01]  /*75e0*/  IMAD.WIDE R16, R7, 0x4, R236 ;  /* 0x0000000407107825 */ /* 0x008fe200078e02ec */
[----:B------:R-:W-:Y:S02]  /*75f0*/  ISETP.GE.U32.AND P2, PT, R9, 0x7fffff3c, PT ;  /* 0x7fffff3c0900780c */ /* 0x000fe40003f46070 */
[----:B------:R3:W-:Y:S01]  /*7600*/  LDGSTS.E [R5+0x1c000], desc[UR14][R24.64], !P3 ;  /* 0x1c00000018057fae */ /* 0x0007e2000d9a100e */
[----:B-----5:R-:W-:Y:S02]  /*7610*/  VIADD R9, R11, 0xffffffb3 ;  /* 0xffffffb30b097836 */ /* 0x020fe40000000000 */
[----:B------:R-:W5:Y:S01]  /*7620*/  LDC R11, c[0x0][0x3a0] ;  /* 0x0000e800ff0b7b82 */ /* 0x000f620000000800 */
[C---:B----4-:R-:W-:Y:S01]  /*7630*/  IMAD.WIDE R14, R7.reuse, 0x4, R238 ;  /* 0x00000004070e7825 */ /* 0x050fe200078e02ee */
[----:B------:R1:W-:Y:S04]  /*7640*/  STL.64 [R1+0x1bb8], R2 ;  /* 0x001bb80201007387 */ /* 0x0003e80000100a00 */
[----:B------:R4:W-:Y:S04]  /*7650*/  LDGSTS.E [R5+0x1c100], desc[UR14][R22.64], !P3 ;  /* 0x1c10000016057fae */ /* 0x0009e8000d9a100e */
[----:B------:R2:W-:Y:S01]  /*7660*/  LDGSTS.E [R5+0x1c200], desc[UR14][R20.64], !P3 ;  /* 0x1c20000014057fae */ /* 0x0005e2000d9a100e */
[----:B-1----:R-:W-:-:S03]  /*7670*/  IMAD.WIDE R2, R7, 0x4, R242 ;  /* 0x0000000407027825 */ /* 0x002fc600078e02f2 */
        /* <DEDUP_REMOVED lines=8> */
[----:B------:R3:W-:Y:S02]  /*7700*/  STL.64 [R1+0xe0], R24 ;  /* 0x0000e01801007387 */ /* 0x0007e40000100a00 */
[C---:B------:R-:W-:Y:S02]  /*7710*/  IMAD.WIDE R26, R6.reuse, 0x4, R230 ;  /* 0x00000004061a7825 */ /* 0x040fe400078e02e6 */
[----:B------:R4:W-:Y:S04]  /*7720*/  STL.64 [R1+0xd8], R22 ;  /* 0x0000d81601007387 */ /* 0x0009e80000100a00 */
[----:B------:R2:W-:Y:S04]  /*7730*/  STL.64 [R1+0x1b10], R20 ;  /* 0x001b101401007387 */ /* 0x0005e80000100a00 */
[----:B------:R1:W-:Y:S01]  /*7740*/  STL.64 [R1+0x1b08], R18 ;  /* 0x001b081201007387 */ /* 0x0003e20000100a00 */
[----:B---3--:R-:W-:-:S03]  /*7750*/  IMAD.WIDE R24, R6, 0x4, R244 ;  /* 0x0000000406187825 */ /* 0x008fc600078e02f4 */
[----:B------:R3:W-:Y:S01]  /*7760*/  STL.64 [R1+0x1b00], R16 ;  /* 0x001b001001007387 */ /* 0x0007e20000100a00 */
[----:B----4-:R-:W-:-:S03]  /*7770*/  IMAD.WIDE R22, R6, 0x4, R232 ;  /* 0x0000000406167825 */ /* 0x010fc600078e02e8 */
[----:B------:R4:W-:Y:S01]  /*7780*/  STL.64 [R1+0x1af8], R14 ;  /* 0x001af80e01007387 */ /* 0x0009e20000100a00 */
[----:B--2---:R-:W-:-:S03]  /*7790*/  IMAD.WIDE R20, R6, 0x4, R234 ;  /* 0x0000000406147825 */ /* 0x004fc600078e02ea */
[----:B------:R2:W-:Y:S01]  /*77a0*/  STL.64 [R1+0x1af0], R12 ;  /* 0x001af00c01007387 */ /* 0x0005e20000100a00 */
[----:B-1----:R-:W-:-:S03]  /*77b0*/  IMAD.WIDE R18, R6, 0x4, R236 ;  /* 0x0000000406127825 */ /* 0x002fc600078e02ec */
[----:B------:R1:W-:Y:S01]  /*77c0*/  STL.64 [R1+0x1ae8], R2 ;  /* 0x001ae80201007387 */ /* 0x0003e20000100a00 */
[----:B---3--:R-:W-:-:S03]  /*77d0*/  IMAD.WIDE R16, R6, 0x4, R238 ;  /* 0x0000000406107825 */ /* 0x008fc600078e02ee */
[----:B------:R3:W-:Y:S01]  /*77e0*/  STL.64 [R1+0xa0], R26 ;  /* 0x0000a01a01007387 */ /* 0x0007e20000100a00 */
[C---:B----4-:R-:W-:Y:S01]  /*77f0*/  IMAD.WIDE R14, R6.reuse, 0x4, R240 ;  /* 0x00000004060e7825 */ /* 0x050fe200078e02f0 */
[----:B--2---:R-:W2:Y:S02]  /*7800*/  LDC R12, c[0x0][0x3a0] ;  /* 0x0000e800ff0c7b82 */ /* 0x004ea40000000800 */
[----:B------:R3:W-:Y:S01]  /*7810*/  LDGSTS.E [R5+0x1e000], desc[UR14][R26.64], !P4 ;  /* 0x1e0000001a057fae */ /* 0x0007e2000e1a100e */
[----:B-1----:R-:W-:-:S03]  /*7820*/  IMAD.WIDE R2, R6, 0x4, R242 ;  /* 0x0000000406027825 */ /* 0x002fc600078e02f2 */
[----:B------:R1:W-:Y:S01]  /*7830*/  STL.64 [R1+0x98], R24 ;  /* 0x0000981801007387 */ /* 0x0003e20000100a00 */
[----:B------:R-:W-:-:S03]  /*7840*/  IMAD R6, R222, 0x44, RZ ;  /* 0x00000044de067824 */ /* 0x000fc600078e02ff */
[----:B------:R1:W-:Y:S01]  /*7850*/  LDGSTS.E [R5+0x1e100], desc[UR14][R24.64], !P4 ;  /* 0x1e10000018057fae */ /* 0x0003e2000e1a100e */
[----:B------:R-:W-:-:S03]  /*7860*/  IMAD.WIDE R28, R6, 0x4, R230 ;  /* 0x00000004061c7825 */ /* 0x000fc600078e02e6 */
        /* <DEDUP_REMOVED lines=19> */
[----:B------:R-:W-:Y:S02]  /*79a0*/  VIADD R9, R10, 0xffffffaf ;  /* 0xffffffaf0a097836 */ /* 0x000fe40000000000 */
[----:B------:R4:W-:Y:S01]  /*79b0*/  STL.64 [R1+0x60], R26 ;  /* 0x0000601a01007387 */ /* 0x0009e20000100a00 */
[----:B---3--:R-:W-:-:S03]  /*79c0*/  IMAD.WIDE R14, R7, 0x4, R240 ;  /* 0x00000004070e7825 */ /* 0x008fc600078e02f0 */
[----:B------:R4:W-:Y:S04]  /*79d0*/  LDGSTS.E [R5+0x20000], desc[UR14][R26.64], !P1 ;  /* 0x200000001a057fae */ /* 0x0009e8000c9a100e */
[----:B------:R3:W-:Y:S01]  /*79e0*/  STL.64 [R1+0x58], R24 ;  /* 0x0000581801007387 */ /* 0x0007e20000100a00 */
[----:B-1----:R-:W-:Y:S01]  /*79f0*/  IMAD.WIDE R2, R7, 0x4, R242 ;  /* 0x0000000407027825 */ /* 0x002fe200078e02f2 */
[----:B--2---:R-:W-:Y:S02]  /*7a00*/  IADD3 R7, PT, PT, R12, -0x55, RZ ;  /* 0xffffffab0c077810 */ /* 0x004fe40007ffe0ff */
        /* <DEDUP_REMOVED lines=11> */
[----:B--2---:R-:W-:-:S03]  /*7ac0*/  IMAD.WIDE R20, R6, 0x4, R236 ;  /* 0x0000000406147825 */ /* 0x004fc600078e02ec */
[----:B------:R1:W-:Y:S04]  /*7ad0*/  LDGSTS.E [R5+0x20500], desc[UR14][R16.64], !P1 ;  /* 0x2050000010057fae */ /* 0x0003e8000c9a100e */
[----:B------:R2:W-:Y:S01]  /*7ae0*/  STL.64 [R1+0x1958], R14 ;  /* 0x0019580e01007387 */ /* 0x0005e20000100a00 */
[----:B---3--:R-:W-:-:S03]  /*7af0*/  IMAD.WIDE R18, R6, 0x4, R238 ;  /* 0x0000000406127825 */ /* 0x008fc600078e02ee */
[----:B------:R2:W-:Y:S04]  /*7b00*/  LDGSTS.E [R5+0x20600], desc[UR14][R14.64], !P1 ;  /* 0x206000000e057fae */ /* 0x0005e8000c9a100e */
[----:B------:R3:W-:Y:S01]  /*7b10*/  STL.64 [R1+0x1950], R2 ;  /* 0x0019500201007387 */ /* 0x0007e20000100a00 */
[----:B-1----:R-:W-:-:S03]  /*7b20*/  IMAD.WIDE R16, R6, 0x4, R240 ;  /* 0x0000000406107825 */ /* 0x002fc600078e02f0 */
[----:B------:R3:W-:Y:S01]  /*7b30*/  LDGSTS.E [R5+0x20700], desc[UR14][R2.64], !P1 ;  /* 0x2070000002057fae */ /* 0x0007e2000c9a100e */
[----:B------:R-:W-:Y:S01]  /*7b40*/  ISETP.GE.U32.AND P1, PT, R9, 0x7fffff30, PT ;  /* 0x7fffff300900780c */ /* 0x000fe20003f26070 */
[----:B-----5:R-:W-:Y:S01]  /*7b50*/  VIADD R9, R11, 0xffffffa7 ;  /* 0xffffffa70b097836 */ /* 0x020fe20000000000 */
[----:B--2---:R-:W1:Y:S01]  /*7b60*/  LDC R14, c[0x0][0x3a0] ;  /* 0x0000e800ff0e7b82 */ /* 0x004e620000000800 */
[----:B------:R-:W-:Y:S04]  /*7b70*/  LDGSTS.E [R5+0x22000], desc[UR14][R28.64], !P2 ;  /* 0x220000001c057fae */ /* 0x000fe8000d1a100e */
[----:B------:R-:W-:Y:S01]  /*7b80*/  LDGSTS.E [R5+0x22100], desc[UR14][R26.64], !P2 ;  /* 0x221000001a057fae */ /* 0x000fe2000d1a100e */
[----:B---3--:R-:W-:-:S03]  /*7b90*/  IMAD.WIDE R2, R6, 0x4, R242 ;  /* 0x0000000406027825 */ /* 0x008fc600078e02f2 */
[----:B------:R-:W-:Y:S01]  /*7ba0*/  STL.64 [R1+0x20], R28 ;  /* 0x0000201c01007387 */ /* 0x000fe20000100a00 */
[----:B------:R-:W2:Y:S01]  /*7bb0*/  LDC R15, c[0x0][0x3a0] ;  /* 0x0000e800ff0f7b82 */ /* 0x000ea20000000800 */
[----:B------:R-:W-:Y:S02]  /*7bc0*/  IMAD R6, R222, 0x48, RZ ;  /* 0x00000048de067824 */ /* 0x000fe400078e02ff */
[----:B------:R3:W-:Y:S02]  /*7bd0*/  LDGSTS.E [R5+0x22200], desc[UR14][R24.64], !P2 ;  /* 0x2220000018057fae */ /* 0x0007e4000d1a100e */
[C---:B------:R-:W-:Y:S02]  /*7be0*/  IMAD.WIDE R10, R6.reuse, 0x4, R230 ;  /* 0x00000004060a7825 */ /* 0x040fe400078e02e6 */
[----:B------:R-:W-:Y:S02]  /*7bf0*/  STL.64 [R1+0x18], R26 ;  /* 0x0000181a01007387 */ /* 0x000fe40000100a00 */
[----:B------:R-:W-:-:S02]  /*7c00*/  IMAD.WIDE R12, R6, 0x4, R244 ;  /* 0x00000004060c7825 */ /* 0x000fc400078e02f4 */
        /* <DEDUP_REMOVED lines=11> */
[----:B-----5:R-:W-:Y:S01]  /*7cc0*/  IMAD.WIDE R20, R6, 0x4, R236 ;  /* 0x0000000406147825 */ /* 0x020fe200078e02ec */
[----:B------:R-:W-:Y:S02]  /*7cd0*/  ISETP.GE.U32.AND P2, PT, R7, 0x7fffff2c, PT ;  /* 0x7fffff2c0700780c */ /* 0x000fe40003f46070 */
[----:B------:R3:W-:Y:S01]  /*7ce0*/  STL.64 [R1+0x1888], R16 ;  /* 0x0018881001007387 */ /* 0x0007e20000100a00 */
[----:B------:R-:W-:Y:S02]  /*7cf0*/  IMAD R7, R222, 0x4c, RZ ;  /* 0x0000004cde077824 */ /* 0x000fe400078e02ff */
[C---:B-1----:R-:W-:Y:S01]  /*7d00*/  IMAD.WIDE R18, R6.reuse, 0x4, R238 ;  /* 0x0000000406127825 */ /* 0x042fe200078e02ee */
[----:B------:R4:W-:Y:S03]  /*7d10*/  STL.64 [R1+0x1880], R2 ;  /* 0x0018800201007387 */ /* 0x0009e60000100a00 */
[C---:B------:R-:W-:Y:S01]  /*7d20*/  IMAD.WIDE R26, R7.reuse, 0x4, R230 ;  /* 0x00000004071a7825 */ /* 0x040fe200078e02e6 */
[----:B------:R1:W-:Y:S03]  /*7d30*/  STL.64 [R1+0x17d8], R24 ;  /* 0x0017d81801007387 */ /* 0x0003e60000100a00 */
[C---:B---3--:R-:W-:Y:S01]  /*7d40*/  IMAD.WIDE R16, R6.reuse, 0x4, R240 ;  /* 0x0000000406107825 */ /* 0x048fe200078e02f0 */
[----:B------:R-:W-:Y:S03]  /*7d50*/  LDGSTS.E [R5+0x24000], desc[UR14][R10.64], !P3 ;  /* 0x240000000a057fae */ /* 0x000fe6000d9a100e */
[----:B------:R-:W-:Y:S01]  /*7d60*/  IMAD.WIDE R28, R7, 0x4, R244 ;  /* 0x00000004071c7825 */ /* 0x000fe200078e02f4 */
[----:B------:R3:W-:Y:S03]  /*7d70*/  STL.64 [R1+0x17d0], R22 ;  /* 0x0017d01601007387 */ /* 0x0007e60000100a00 */
[----:B----4-:R-:W-:Y:S01]  /*7d80*/  IMAD.WIDE R2, R6, 0x4, R242 ;  /* 0x0000000406027825 */ /* 0x010fe200078e02f2 */
[----:B------:R-:W-:Y:S03]  /*7d90*/  LDGSTS.E [R5+0x24100], desc[UR14][R12.64], !P3 ;  /* 0x241000000c057fae */ /* 0x000fe6000d9a100e */
[----:B------:R-:W-:Y:S01]  /*7da0*/  VIADD R6, R14, 0xffffffa3 ;  /* 0xffffffa30e067836 */ /* 0x000fe20000000000 */
[----:B------:R-:W-:Y:S01]  /*7db0*/  STL.64 [R1+0x17c8], R20 ;  /* 0x0017c81401007387 */ /* 0x000fe20000100a00 */
[----:B------:R-:W4:Y:S03]  /*7dc0*/  LDC R14, c[0x0][0x3a0] ;  /* 0x0000e800ff0e7b82 */ /* 0x000f260000000800 */
[----:B------:R1:W-:Y:S04]  /*7dd0*/  LDGSTS.E [R5+0x24200], desc[UR14][R24.64], !P3 ;  /* 0x2420000018057fae */ /* 0x0003e8000d9a100e */
[----:B------:R-:W-:Y:S04]  /*7de0*/  STL.64 [R1+0x17c0], R18 ;  /* 0x0017c01201007387 */ /* 0x000fe80000100a00 */
[----:B------:R3:W-:Y:S04]  /*7df0*/  LDGSTS.E [R5+0x24300], desc[UR14][R22.64], !P3 ;  /* 0x2430000016057fae */ /* 0x0007e8000d9a100e */
[----:B------:R5:W-:Y:S01]  /*7e00*/  STL.64 [R1+0x37e0], R10 ;  /* 0x0037e00a01007387 */ /* 0x000be20000100a00 */
[----:B-1----:R-:W-:-:S03]  /*7e10*/  IMAD.WIDE R24, R222, 0x4, R232 ;  /* 0x00000004de187825 */ /* 0x002fc600078e02e8 */
[----:B------:R1:W-:Y:S04]  /*7e20*/  LDGSTS.E [R5+0x24400], desc[UR14][R20.64], !P3 ;  /* 0x2440000014057fae */ /* 0x0003e8000d9a100e */
[----:B------:R2:W-:Y:S01]  /*7e30*/  STL.64 [R1+0x17b8], R16 ;  /* 0x0017b81001007387 */ /* 0x0005e20000100a00 */
[----:B---3--:R-:W-:-:S03]  /*7e40*/  IMAD.WIDE R22, R7, 0x4, R232 ;  /* 0x0000000407167825 */ /* 0x008fc600078e02e8 */
[----:B------:R3:W-:Y:S01]  /*7e50*/  LDGSTS.E [R5+0x24500], desc[UR14][R18.64], !P3 ;  /* 0x2450000012057fae */ /* 0x0007e2000d9a100e */
[----:B-----5:R-:W-:-:S03]  /*7e60*/  IMAD.WIDE R10, R7, 0x4, R240 ;  /* 0x00000004070a7825 */ /* 0x020fc600078e02f0 */
[----:B------:R-:W-:Y:S01]  /*7e70*/  STL.64 [R1+0x17b0], R2 ;  /* 0x0017b00201007387 */ /* 0x000fe20000100a00 */
[----:B-1----:R-:W-:-:S03]  /*7e80*/  IMAD.WIDE R20, R7, 0x4, R234 ;  /* 0x0000000407147825 */ /* 0x002fc600078e02ea */
[----:B------:R1:W-:Y:S04]  /*7e90*/  LDGSTS.E [R5+0x24600], desc[UR14][R16.64], !P3 ;  /* 0x2460000010057fae */ /* 0x0003e8000d9a100e */
[----:B------:R5:W-:Y:S01]  /*7ea0*/  STL.64 [R1+0x37d8], R12 ;  /* 0x0037d80c01007387 */ /* 0x000be20000100a00 */
[----:B---3--:R-:W-:-:S03]  /*7eb0*/  IMAD.WIDE R18, R7, 0x4, R236 ;  /* 0x0000000407127825 */ /* 0x008fc600078e02ec */
[----:B------:R3:W-:Y:S01]  /*7ec0*/  LDGSTS.E [R5+0x24700], desc[UR14][R2.64], !P3 ;  /* 0x2470000002057fae */ /* 0x0007e2000d9a100e */
[----:B------:R-:W-:Y:S02]  /*7ed0*/  ISETP.GE.U32.AND P3, PT, R9, 0x7fffff28, PT ;  /* 0x7fffff280900780c */ /* 0x000fe40003f66070 */
[----:B--2---:R-:W-:Y:S01]  /*7ee0*/  IADD3 R9, PT, PT, R15, -0x61, RZ ;  /* 0xffffff9f0f097810 */ /* 0x004fe20007ffe0ff */
[----:B------:R-:W-:Y:S01]  /*7ef0*/  LDGSTS.E [R5+0x26000], desc[UR14][R26.64], !P4 ;  /* 0x260000001a057fae */ /* 0x000fe2000e1a100e */
[----:B-1----:R-:W1:Y:S01]  /*7f00*/  LDC R16, c[0x0][0x3a0] ;  /* 0x0000e800ff107b82 */ /* 0x002e620000000800 */
[C---:B-----5:R-:W-:Y:S02]  /*7f10*/  IMAD.WIDE R12, R7.reuse, 0x4, R238 ;  /* 0x00000004070c7825 */ /* 0x060fe400078e02ee */
[----:B------:R-:W-:Y:S02]  /*7f20*/  LDGSTS.E [R5+0x26100], desc[UR14][R28.64], !P4 ;  /* 0x261000001c057fae */ /* 0x000fe4000e1a100e */
[----:B---3--:R-:W-:-:S02]  /*7f30*/  IMAD.WIDE R2, R7, 0x4, R242 ;  /* 0x0000000407027825 */ /* 0x008fc400078e02f2 */
[----:B------:R2:W-:Y:S01]  /*7f40*/  LDGSTS.E [R5+0x26200], desc[UR14][R22.64], !P4 ;  /* 0x2620000016057fae */ /* 0x0005e2000e1a100e */
[----:B------:R-:W3:Y:S01]  /*7f50*/  LDC R15, c[0x0][0x3a0] ;  /* 0x0000e800ff0f7b82 */ /* 0x000ee20000000800 */
[----:B------:R-:W-:Y:S02]  /*7f60*/  IMAD R7, R222, 0x54, RZ ;  /* 0x00000054de077824 */ /* 0x000fe400078e02ff */
[----:B------:R5:W-:Y:S02]  /*7f70*/  LDGSTS.E [R5+0x26300], desc[UR14][R20.64], !P4 ;  /* 0x2630000014057fae */ /* 0x000be4000e1a100e */
[C---:B------:R-:W-:Y:S02]  /*7f80*/  IMAD.WIDE R58, R7.reuse, 0x4, R230 ;  /* 0x00000004073a7825 */ /* 0x040fe400078e02e6 */
[----:B------:R1:W-:Y:S02]  /*7f90*/  LDGSTS.E [R5+0x26400], desc[UR14][R18.64], !P4 ;  /* 0x2640000012057fae */ /* 0x0003e4000e1a100e */
[----:B------:R-:W-:-:S02]  /*7fa0*/  IMAD.WIDE R60, R7, 0x4, R244 ;  /* 0x00000004073c7825 */ /* 0x000fc400078e02f4 */
[----:B------:R1:W-:Y:S04]  /*7fb0*/  LDGSTS.E [R5+0x26500], desc[UR14][R12.64], !P4 ;  /* 0x265000000c057fae */ /* 0x0003e8000e1a100e */
[----:B------:R1:W-:Y:S04]  /*7fc0*/  LDGSTS.E [R5+0x26600], desc[UR14][R10.64], !P4 ;  /* 0x266000000a057fae */ /* 0x0003e8000e1a100e */
[----:B------:R1:W-:Y:S01]  /*7fd0*/  LDGSTS.E [R5+0x26700], desc[UR14][R2.64], !P4 ;  /* 0x2670000002057fae */ /* 0x0003e2000e1a100e */
[----:B------:R-:W-:Y:S01]  /*7fe0*/  ISETP.GE.U32.AND P4, PT, R6, 0x7fffff24, PT ;  /* 0x7fffff240600780c */ /* 0x000fe20003f86070 */
[----:B------:R-:W-:-:S02]  /*7ff0*/  IMAD R6, R222, 0x50, RZ ;  /* 0x00000050de067824 */ /* 0x000fc400078e02ff */
[----:B------:R2:W-:Y:S02]  /*8000*/  STL.64 [R1+0x16f0], R22 ;  /* 0x0016f01601007387 */ /* 0x0005e40000100a00 */
[C---:B------:R-:W-:Y:S02]  /*8010*/  IMAD.WIDE R42, R6.reuse, 0x4, R230 ;  /* 0x00000004062a7825 */ /* 0x040fe400078e02e6 */
[----:B------:R5:W-:Y:S02]  /*8020*/  STL.64 [R1+0x16e8], R20 ;  /* 0x0016e81401007387 */ /* 0x000be40000100a00 */
[C---:B------:R-:W-:Y:S02]  /*8030*/  IMAD.WIDE R44, R6.reuse, 0x4, R244 ;  /* 0x00000004062c7825 */ /* 0x040fe400078e02f4 */
[----:B------:R1:W-:Y:S02]  /*8040*/  STL.64 [R1+0x16e0], R18 ;  /* 0x0016e01201007387 */ /* 0x0003e40000100a00 */
[----:B--2---:R-:W-:-:S02]  /*8050*/  IMAD.WIDE R22, R6, 0x4, R232 ;  /* 0x0000000406167825 */ /* 0x004fc400078e02e8 */
[----:B------:R2:W-:Y:S02]  /*8060*/  STL.64 [R1+0x16d0], R12 ;  /* 0x0016d00c01007387 */ /* 0x0005e40000100a00 */
[C---:B-----5:R-:W-:Y:S02]  /*8070*/  IMAD.WIDE R20, R6.reuse, 0x4, R234 ;  /* 0x0000000406147825 */ /* 0x060fe400078e02ea */
[----:B------:R5:W-:Y:S02]  /*8080*/  STL.64 [R1+0x37d0], R26 ;  /* 0x0037d01a01007387 */ /* 0x000be40000100a00 */
[C---:B-1----:R-:W-:Y:S02]  /*8090*/  IMAD.WIDE R18, R6.reuse, 0x4, R236 ;  /* 0x0000000406127825 */ /* 0x042fe400078e02ec */
[----:B------:R1:W-:Y:S02]  /*80a0*/  STL.64 [R1+0x16c8], R10 ;  /* 0x0016c80a01007387 */ /* 0x0003e40000100a00 */
[----:B--2---:R-:W-:-:S02]  /*80b0*/  IMAD.WIDE R12, R6, 0x4, R238 ;  /* 0x00000004060c7825 */ /* 0x004fc400078e02ee */
[----:B------:R-:W-:Y:S02]  /*80c0*/  LDGSTS.E [R5+0x28000], desc[UR14][R42.64], !P1 ;  /* 0x280000002a057fae */ /* 0x000fe4000c9a100e */
[----:B-----5:R-:W-:Y:S02]  /*80d0*/  IMAD.WIDE R26, R222, 0x4, R244 ;  /* 0x00000004de1a7825 */ /* 0x020fe400078e02f4 */
[----:B------:R2:W-:Y:S02]  /*80e0*/  STL.64 [R1+0x16c0], R2 ;  /* 0x0016c00201007387 */ /* 0x0005e40000100a00 */
[C---:B-1----:R-:W-:Y:S02]  /*80f0*/  IMAD.WIDE R10, R6.reuse, 0x4, R240 ;  /* 0x00000004060a7825 */ /* 0x042fe400078e02f0 */
[----:B------:R-:W-:Y:S04]  /*8100*/  LDGSTS.E [R5+0x28100], desc[UR14][R44.64], !P1 ;  /* 0x281000002c057fae */ /* 0x000fe8000c9a100e */
[----:B------:R-:W-:Y:S01]  /*8110*/  STL.64 [R1+0x37e8], R28 ;  /* 0x0037e81c01007387 */ /* 0x000fe20000100a00 */
[----:B--2---:R-:W-:-:S03]  /*8120*/  IMAD.WIDE R2, R6, 0x4, R242 ;  /* 0x0000000406027825 */ /* 0x004fc600078e02f2 */
[----:B------:R1:W-:Y:S01]  /*8130*/  LDGSTS.E [R5+0x28200], desc[UR14][R22.64], !P1 ;  /* 0x2820000016057fae */ /* 0x0003e2000c9a100e */
[----:B------:R-:W-:-:S03]  /*8140*/  VIADD R6, R16, 0xffffff9b ;  /* 0xffffff9b10067836 */ /* 0x000fc60000000000 */
[----:B------:R1:W-:Y:S01]  /*8150*/  STL.64 [R1+0x1658], R22 ;  /* 0x0016581601007387 */ /* 0x0003e20000100a00 */
[----:B------:R-:W2:Y:S03]  /*8160*/  LDC R16, c[0x0][0x3a0] ;  /* 0x0000e800ff107b82 */ /* 0x000ea60000000800 */
[----:B------:R5:W-:Y:S04]  /*8170*/  LDGSTS.E [R5+0x28300], desc[UR14][R20.64], !P1 ;  /* 0x2830000014057fae */ /* 0x000be8000c9a100e */
[----:B------:R5:W-:Y:S04]  /*8180*/  STL.64 [R1+0x1650], R20 ;  /* 0x0016501401007387 */ /* 0x000be80000100a00 */
[----:B------:R3:W-:Y:S01]  /*8190*/  LDGSTS.E [R5+0x28400], desc[UR14][R18.64], !P1 ;  /* 0x2840000012057fae */ /* 0x0007e2000c9a100e */
[----:B-1----:R-:W-:-:S03]  /*81a0*/  IMAD.WIDE R22, R7, 0x4, R232 ;  /* 0x0000000407167825 */ /* 0x002fc600078e02e8 */
[----:B------:R3:W-:Y:S04]  /*81b0*/  STL.64 [R1+0x1648], R18 ;  /* 0x0016481201007387 */ /* 0x0007e80000100a00 */
[----:B------:R1:W-:Y:S01]  /*81c0*/  LDGSTS.E [R5+0x28500], desc[UR14][R12.64], !P1 ;  /* 0x285000000c057fae */ /* 0x0003e2000c9a100e */
[----:B-----5:R-:W-:-:S03]  /*81d0*/  IMAD.WIDE R20, R7, 0x4, R234 ;  /* 0x0000000407147825 */ /* 0x020fc600078e02ea */
[----:B------:R1:W-:Y:S04]  /*81e0*/  STL.64 [R1+0x1640], R12 ;  /* 0x0016400c01007387 */ /* 0x0003e80000100a00 */
[----:B------:R5:W-:Y:S01]  /*81f0*/  LDGSTS.E [R5+0x28600], desc[UR14][R10.64], !P1 ;  /* 0x286000000a057fae */ /* 0x000be2000c9a100e */
[----:B---3--:R-:W-:-:S03]  /*8200*/  IMAD.WIDE R18, R7, 0x4, R236 ;  /* 0x0000000407127825 */ /* 0x008fc600078e02ec */
[----:B------:R-:W-:Y:S04]  /*8210*/  STL.64 [R1+0x37f0], R42 ;  /* 0x0037f02a01007387 */ /* 0x000fe80000100a00 */
[----:B------:R3:W-:Y:S01]  /*8220*/  LDGSTS.E [R5+0x28700], desc[UR14][R2.64], !P1 ;  /* 0x2870000002057fae */ /* 0x0007e2000c9a100e */
[----:B-1----:R-:W-:Y:S01]  /*8230*/  IMAD.WIDE R12, R7, 0x4, R238 ;  /* 0x00000004070c7825 */ /* 0x002fe200078e02ee */
[----:B------:R-:W-:Y:S02]  /*8240*/  ISETP.GE.U32.AND P1, PT, R9, 0x7fffff20, PT ;  /* 0x7fffff200900780c */ /* 0x000fe40003f26070 */
[----:B------:R5:W-:Y:S01]  /*8250*/  STL.64 [R1+0x1638], R10 ;  /* 0x0016380a01007387 */ /* 0x000be20000100a00 */
[----:B----4-:R-:W-:Y:S02]  /*8260*/  VIADD R9, R14, 0xffffff97 ;  /* 0xffffff970e097836 */ /* 0x010fe40000000000 */
[----:B------:R-:W1:Y:S01]  /*8270*/  LDC R14, c[0x0][0x3a0] ;  /* 0x0000e800ff0e7b82 */ /* 0x000e620000000800 */
[----:B------:R-:W-:Y:S04]  /*8280*/  LDGSTS.E [R5+0x2a000], desc[UR14][R58.64], !P2 ;  /* 0x2a0000003a057fae */ /* 0x000fe8000d1a100e */
[----:B------:R3:W-:Y:S01]  /*8290*/  STL.64 [R1+0x1630], R2 ;  /* 0x0016300201007387 */ /* 0x0007e20000100a00 */
[----:B-----5:R-:W-:-:S03]  /*82a0*/  IMAD.WIDE R10, R7, 0x4, R240 ;  /* 0x00000004070a7825 */ /* 0x020fc600078e02f0 */
[----:B------:R-:W-:Y:S04]  /*82b0*/  LDGSTS.E [R5+0x2a100], desc[UR14][R60.64], !P2 ;  /* 0x2a1000003c057fae */ /* 0x000fe8000d1a100e */
[----:B------:R4:W-:Y:S01]  /*82c0*/  LDGSTS.E [R5+0x2a200], desc[UR14][R22.64], !P2 ;  /* 0x2a20000016057fae */ /* 0x0009e2000d1a100e */
[----:B---3--:R-:W-:-:S03]  /*82d0*/  IMAD.WIDE R2, R7, 0x4, R242 ;  /* 0x0000000407027825 */ /* 0x008fc600078e02f2 */
[----:B------:R3:W-:Y:S01]  /*82e0*/  LDGSTS.E [R5+0x2a300], desc[UR14][R20.64], !P2 ;  /* 0x2a30000014057fae */ /* 0x0007e2000d1a100e */
[----:B------:R-:W-:-:S03]  /*82f0*/  IMAD R7, R222, 0x5c, RZ ;  /* 0x0000005cde077824 */ /* 0x000fc600078e02ff */
[----:B------:R5:W-:Y:S01]  /*8300*/  LDGSTS.E [R5+0x2a400], desc[UR14][R18.64], !P2 ;  /* 0x2a40000012057fae */ /* 0x000be2000d1a100e */
[----:B------:R-:W-:-:S03]  /*8310*/  IMAD.WIDE R90, R7, 0x4, R230 ;  /* 0x00000004075a7825 */ /* 0x000fc600078e02e6 */
[----:B------:R1:W-:Y:S01]  /*8320*/  LDGSTS.E [R5+0x2a500], desc[UR14][R12.64], !P2 ;  /* 0x2a5000000c057fae */ /* 0x0003e2000d1a100e */
[----:B------:R-:W-:-:S03]  /*8330*/  IMAD.WIDE R92, R7, 0x4, R244 ;  /* 0x00000004075c7825 */ /* 0x000fc600078e02f4 */
[----:B------:R1:W-:Y:S04]  /*8340*/  LDGSTS.E [R5+0x2a600], desc[UR14][R10.64], !P2 ;  /* 0x2a6000000a057fae */ /* 0x0003e8000d1a100e */
[----:B------:R1:W-:Y:S01]  /*8350*/  LDGSTS.E [R5+0x2a700], desc[UR14][R2.64], !P2 ;  /* 0x2a70000002057fae */ /* 0x0003e2000d1a100e */
[----:B------:R-:W-:Y:S01]  /*8360*/  ISETP.GE.U32.AND P2, PT, R6, 0x7fffff1c, PT ;  /* 0x7fffff1c0600780c */ /* 0x000fe20003f46070 */
[----:B------:R-:W-:Y:S02]  /*8370*/  IMAD R6, R222, 0x58, RZ ;  /* 0x00000058de067824 */ /* 0x000fe400078e02ff */
[----:B------:R-:W-:Y:S02]  /*8380*/  STL.64 [R1+0x37f8], R44 ;  /* 0x0037f82c01007387 */ /* 0x000fe40000100a00 */
[----:B------:R-:W-:-:S02]  /*8390*/  IMAD.WIDE R74, R6, 0x4, R230 ;  /* 0x00000004064a7825 */ /* 0x000fc400078e02e6 */
[----:B------:R4:W-:Y:S02]  /*83a0*/  STL.64 [R1+0x1590], R22 ;  /* 0x0015901601007387 */ /* 0x0009e40000100a00 */
[C---:B------:R-:W-:Y:S02]  /*83b0*/  IMAD.WIDE R76, R6.reuse, 0x4, R244 ;  /* 0x00000004064c7825 */ /* 0x040fe400078e02f4 */
[----:B------:R3:W-:Y:S04]  /*83c0*/  STL.64 [R1+0x1588], R20 ;  /* 0x0015881401007387 */ /* 0x0007e80000100a00 */
[----:B------:R5:W-:Y:S01]  /*83d0*/  STL.64 [R1+0x1578], R18 ;  /* 0x0015781201007387 */ /* 0x000be20000100a00 */
[----:B----4-:R-:W-:-:S03]  /*83e0*/  IMAD.WIDE R22, R6, 0x4, R232 ;  /* 0x0000000406167825 */ /* 0x010fc600078e02e8 */
[----:B------:R1:W-:Y:S01]  /*83f0*/  STL.64 [R1+0x1570], R12 ;  /* 0x0015700c01007387 */ /* 0x0003e20000100a00 */
[----:B---3--:R-:W-:-:S03]  /*8400*/  IMAD.WIDE R20, R6, 0x4, R234 ;  /* 0x0000000406147825 */ /* 0x008fc600078e02ea */
[----:B------:R-:W-:Y:S01]  /*8410*/  STL.64 [R1+0x3800], R58 ;  /* 0x0038003a01007387 */ /* 0x000fe20000100a00 */
[----:B-----5:R-:W-:-:S03]  /*8420*/  IMAD.WIDE R18, R6, 0x4, R236 ;  /* 0x0000000406127825 */ /* 0x020fc600078e02ec */
[----:B------:R3:W-:Y:S01]  /*8430*/  STL.64 [R1+0x1568], R10 ;  /* 0x0015680a01007387 */ /* 0x0007e20000100a00 */
[----:B-1----:R-:W-:-:S03]  /*8440*/  IMAD.WIDE R12, R6, 0x4, R238 ;  /* 0x00000004060c7825 */ /* 0x002fc600078e02ee */
[----:B------:R-:W-:Y:S04]  /*8450*/  LDGSTS.E [R5+0x2c000], desc[UR14][R74.64], !P3 ;  /* 0x2c0000004a057fae */ /* 0x000fe8000d9a100e */
[----:B------:R1:W-:Y:S01]  /*8460*/  STL.64 [R1+0x1560], R2 ;  /* 0x0015600201007387 */ /* 0x0003e20000100a00 */
[----:B---3--:R-:W-:-:S03]  /*8470*/  IMAD.WIDE R10, R6, 0x4, R240 ;  /* 0x00000004060a7825 */ /* 0x008fc600078e02f0 */
[----:B------:R-:W-:Y:S04]  /*8480*/  LDGSTS.E [R5+0x2c100], desc[UR14][R76.64], !P3 ;  /* 0x2c1000004c057fae */ /* 0x000fe8000d9a100e */
[----:B------:R-:W-:Y:S01]  /*8490*/  STL.64 [R1+0x3808], R60 ;  /* 0x0038083c01007387 */ /* 0x000fe20000100a00 */
[----:B-1----:R-:W-:-:S03]  /*84a0*/  IMAD.WIDE R2, R6, 0x4, R242 ;  /* 0x0000000406027825 */ /* 0x002fc600078e02f2 */
[----:B------:R1:W-:Y:S01]  /*84b0*/  LDGSTS.E [R5+0x2c200], desc[UR14][R22.64], !P3 ;  /* 0x2c20000016057fae */ /* 0x0003e2000d9a100e */
[----:B------:R-:W-:Y:S02]  /*84c0*/  IADD3 R6, PT, PT, R15, -0x6d, RZ ;  /* 0xffffff930f067810 */ /* 0x000fe40007ffe0ff */
[----:B------:R-:W3:Y:S01]  /*84d0*/  LDC R15, c[0x0][0x3a0] ;  /* 0x0000e800ff0f7b82 */ /* 0x000ee20000000800 */
[----:B------:R1:W-:Y:S04]  /*84e0*/  STL.64 [R1+0x14d0], R22 ;  /* 0x0014d01601007387 */ /* 0x0003e80000100a00 */
[----:B------:R4:W-:Y:S04]  /*84f0*/  LDGSTS.E [R5+0x2c300], desc[UR14][R20.64], !P3 ;  /* 0x2c30000014057fae */ /* 0x0009e8000d9a100e */
[----:B------:R4:W-:Y:S04]  /*8500*/  STL.64 [R1+0x14b0], R20 ;  /* 0x0014b01401007387 */ /* 0x0009e80000100a00 */
[----:B------:R5:W-:Y:S01]  /*8510*/  LDGSTS.E [R5+0x2c400], desc[UR14][R18.64], !P3 ;  /* 0x2c40000012057fae */ /* 0x000be2000d9a100e */
[----:B-1----:R-:W-:-:S03]  /*8520*/  IMAD.WIDE R22, R7, 0x4, R232 ;  /* 0x0000000407167825 */ /* 0x002fc600078e02e8 */
[----:B------:R5:W-:Y:S04]  /*8530*/  STL.64 [R1+0x14a8], R18 ;  /* 0x0014a81201007387 */ /* 0x000be80000100a00 */
[----:B------:R1:W-:Y:S01]  /*8540*/  LDGSTS.E [R5+0x2c500], desc[UR14][R12.64], !P3 ;  /* 0x2c5000000c057fae */ /* 0x0003e2000d9a100e */
[----:B----4-:R-:W-:-:S03]  /*8550*/  IMAD.WIDE R20, R7, 0x4, R234 ;  /* 0x0000000407147825 */ /* 0x010fc600078e02ea */
[----:B------:R1:W-:Y:S04]  /*8560*/  STL.64 [R1+0x14a0], R12 ;  /* 0x0014a00c01007387 */ /* 0x0003e80000100a00 */
[----:B------:R4:W-:Y:S01]  /*8570*/  LDGSTS.E [R5+0x2c600], desc[UR14][R10.64], !P3 ;  /* 0x2c6000000a057fae */ /* 0x0009e2000d9a100e */
[----:B-----5:R-:W-:-:S03]  /*8580*/  IMAD.WIDE R18, R7, 0x4, R236 ;  /* 0x0000000407127825 */ /* 0x020fc600078e02ec */
[----:B------:R-:W-:Y:S04]  /*8590*/  STL.64 [R1+0x3810], R74 ;  /* 0x0038104a01007387 */ /* 0x000fe80000100a00 */
[----:B------:R5:W-:Y:S01]  /*85a0*/  LDGSTS.E [R5+0x2c700], desc[UR14][R2.64], !P3 ;  /* 0x2c70000002057fae */ /* 0x000be2000d9a100e */
[----:B-1----:R-:W-:Y:S01]  /*85b0*/  IMAD.WIDE R12, R7, 0x4, R238 ;  /* 0x00000004070c7825 */ /* 0x002fe200078e02ee */
[----:B------:R-:W-:Y:S02]  /*85c0*/  ISETP.GE.U32.AND P3, PT, R9, 0x7fffff18, PT ;  /* 0x7fffff180900780c */ /* 0x000fe40003f66070 */
[----:B------:R4:W-:Y:S01]  /*85d0*/  STL.64 [R1+0x1498], R10 ;  /* 0x0014980a01007387 */ /* 0x0009e20000100a00 */
[----:B--2---:R-:W-:Y:S02]  /*85e0*/  VIADD R9, R16, 0xffffff8f ;  /* 0xffffff8f10097836 */ /* 0x004fe40000000000 */
[----:B------:R-:W1:Y:S01]  /*85f0*/  LDC R16, c[0x0][0x3a0] ;  /* 0x0000e800ff107b82 */ /* 0x000e620000000800 */
[----:B------:R-:W-:Y:S04]  /*8600*/  LDGSTS.E [R5+0x2e000], desc[UR14][R90.64], !P4 ;  /* 0x2e0000005a057fae */ /* 0x000fe8000e1a100e */
[----:B------:R5:W-:Y:S01]  /*8610*/  STL.64 [R1+0x1490], R2 ;  /* 0x0014900201007387 */ /* 0x000be20000100a00 */
[----:B----4-:R-:W-:-:S03]  /*8620*/  IMAD.WIDE R10, R7, 0x4, R240 ;  /* 0x00000004070a7825 */ /* 0x010fc600078e02f0 */
[----:B------:R-:W-:Y:S04]  /*8630*/  LDGSTS.E [R5+0x2e100], desc[UR14][R92.64], !P4 ;  /* 0x2e1000005c057fae */ /* 0x000fe8000e1a100e */
[----:B------:R2:W-:Y:S01]  /*8640*/  LDGSTS.E [R5+0x2e200], desc[UR14][R22.64], !P4 ;  /* 0x2e20000016057fae */ /* 0x0005e2000e1a100e */
[----:B-----5:R-:W-:-:S03]  /*8650*/  IMAD.WIDE R2, R7, 0x4, R242 ;  /* 0x0000000407027825 */ /* 0x020fc600078e02f2 */
        /* <DEDUP_REMOVED lines=16> */
[----:B--2---:R-:W-:-:S03]  /*8760*/  IMAD.WIDE R22, R6, 0x4, R232 ;  /* 0x0000000406167825 */ /* 0x004fc600078e02e8 */
[----:B------:R1:W-:Y:S01]  /*8770*/  STL.64 [R1+0x13e0], R12 ;  /* 0x0013e00c01007387 */ /* 0x0003e20000100a00 */
[----:B----4-:R-:W-:-:S03]  /*8780*/  IMAD.WIDE R20, R6, 0x4, R234 ;  /* 0x0000000406147825 */ /* 0x010fc600078e02ea */
[----:B------:R-:W-:Y:S01]  /*8790*/  STL.64 [R1+0x3820], R90 ;  /* 0x0038205a01007387 */ /* 0x000fe20000100a00 */
[----:B-----5:R-:W-:-:S03]  /*87a0*/  IMAD.WIDE R18, R6, 0x4, R236 ;  /* 0x0000000406127825 */ /* 0x020fc600078e02ec */
[----:B------:R2:W-:Y:S01]  /*87b0*/  STL.64 [R1+0x13d8], R10 ;  /* 0x0013d80a01007387 */ /* 0x0005e20000100a00 */
[----:B-1----:R-:W-:-:S03]  /*87c0*/  IMAD.WIDE R12, R6, 0x4, R238 ;  /* 0x00000004060c7825 */ /* 0x002fc600078e02ee */
[----:B------:R-:W-:Y:S04]  /*87d0*/  LDGSTS.E [R5+0x30000], desc[UR14][R106.64], !P1 ;  /* 0x300000006a057fae */ /* 0x000fe8000c9a100e */
[----:B------:R1:W-:Y:S01]  /*87e0*/  STL.64 [R1+0x13d0], R2 ;  /* 0x0013d00201007387 */ /* 0x0003e20000100a00 */
[----:B--2---:R-:W-:-:S03]  /*87f0*/  IMAD.WIDE R10, R6, 0x4, R240 ;  /* 0x00000004060a7825 */ /* 0x004fc600078e02f0 */
[----:B------:R-:W-:Y:S04]  /*8800*/  LDGSTS.E [R5+0x30100], desc[UR14][R108.64], !P1 ;  /* 0x301000006c057fae */ /* 0x000fe8000c9a100e */
[----:B------:R-:W-:Y:S01]  /*8810*/  STL.64 [R1+0x3828], R92 ;  /* 0x0038285c01007387 */ /* 0x000fe20000100a00 */
[----:B-1----:R-:W-:-:S03]  /*8820*/  IMAD.WIDE R2, R6, 0x4, R242 ;  /* 0x0000000406027825 */ /* 0x002fc600078e02f2 */
        /* <DEDUP_REMOVED lines=19> */
[----:B---3--:R-:W-:Y:S02]  /*8960*/  IADD3 R9, PT, PT, R15, -0x79, RZ ;  /* 0xffffff870f097810 */ /* 0x008fe40007ffe0ff */
        /* <DEDUP_REMOVED lines=23> */
[----:B---3--:R-:W-:-:S03]  /*8ae0*/  IMAD.WIDE R22, R6, 0x4, R232 ;  /* 0x0000000406167825 */ /* 0x008fc600078e02e8 */
        /* <DEDUP_REMOVED lines=13> */
[----:B------:R-:W-:-:S03]  /*8bc0*/  VIADD R6, R16, 0xffffff83 ;  /* 0xffffff8310067836 */ /* 0x000fc60000000000 */
[----:B------:R1:W-:Y:S01]  /*8bd0*/  STL.64 [R1+0x11d0], R22 ;  /* 0x0011d01601007387 */ /* 0x0003e20000100a00 */
[----:B------:R-:W3:Y:S03]  /*8be0*/  LDC R16, c[0x0][0x3a0] ;  /* 0x0000e800ff107b82 */ /* 0x000ee60000000800 */
        /* <DEDUP_REMOVED lines=53> */
[----:B------:R-:W-:Y:S02]  /*8f40*/  IADD3 R6, PT, PT, R15, -0x6, RZ ;  /* 0xfffffffa0f067810 */ /* 0x000fe40007ffe0ff */
[----:B------:R-:W2:Y:S01]  /*8f50*/  LDC R15, c[0x0][0x3a0] ;  /* 0x0000e800ff0f7b82 */ /* 0x000ea20000000800 */
        /* <DEDUP_REMOVED lines=16> */
[----:B---3--:R-:W-:-:S03]  /*9060*/  VIADD R9, R16, 0xfffffff6 ;  /* 0xfffffff610097836 */ /* 0x008fc60000000000 */
        /* <DEDUP_REMOVED lines=12> */
[----:B------:R1:W-:Y:S01]  /*9130*/  LDGSTS.E [R5+0x3a600], desc[UR14][R10.64], !P2 ;  /* 0x3a6000000a057fae */ /* 0x0003e2000d1a100e */
[----:B------:R-:W-:-:S03]  /*9140*/  IMAD.WIDE R16, R7, 0x4, R236 ;  /* 0x0000000407107825 */ /* 0x000fc600078e02ec */
[----:B------:R1:W-:Y:S01]  /*9150*/  LDGSTS.E [R5+0x3a700], desc[UR14][R2.64], !P2 ;  /* 0x3a70000002057fae */ /* 0x0003e2000d1a100e */
[----:B------:R-:W-:Y:S01]  /*9160*/  ISETP.GE.U32.AND P2, PT, R6, 0x7fffff7b, PT ;  /* 0x7fffff7b0600780c */ /* 0x000fe20003f46070 */
[----:B------:R-:W-:Y:S02]  /*9170*/  IMAD R6, R222, 0x78, RZ ;  /* 0x00000078de067824 */ /* 0x000fe400078e02ff */
[----:B------:R-:W-:Y:S02]  /*9180*/  STL.64 [R1+0x3878], R172 ;  /* 0x003878ac01007387 */ /* 0x000fe40000100a00 */
[C---:B------:R-:W-:Y:S02]  /*9190*/  IMAD.WIDE R182, R6.reuse, 0x4, R230 ;  /* 0x0000000406b67825 */ /* 0x040fe400078e02e6 */
[----:B------:R1:W-:Y:S02]  /*91a0*/  STL.64 [R1+0x1000], R22 ;  /* 0x0010001601007387 */ /* 0x0003e40000100a00 */
[----:B------:R-:W-:-:S02]  /*91b0*/  IMAD.WIDE R184, R6, 0x4, R244 ;  /* 0x0000000406b87825 */ /* 0x000fc400078e02f4 */
[----:B------:R3:W-:Y:S04]  /*91c0*/  STL.64 [R1+0xff8], R20 ;  /* 0x000ff81401007387 */ /* 0x0007e80000100a00 */
[----:B------:R4:W-:Y:S01]  /*91d0*/  STL.64 [R1+0xff0], R18 ;  /* 0x000ff01201007387 */ /* 0x0009e20000100a00 */
[----:B-1----:R-:W-:-:S03]  /*91e0*/  IMAD.WIDE R22, R6, 0x4, R232 ;  /* 0x0000000406167825 */ /* 0x002fc600078e02e8 */
[----:B------:R5:W-:Y:S01]  /*91f0*/  STL.64 [R1+0xfe8], R12 ;  /* 0x000fe80c01007387 */ /* 0x000be20000100a00 */
[----:B---3--:R-:W-:-:S03]  /*9200*/  IMAD.WIDE R20, R6, 0x4, R234 ;  /* 0x0000000406147825 */ /* 0x008fc600078e02ea */
[----:B------:R-:W-:Y:S01]  /*9210*/  STL.64 [R1+0x3880], R178 ;  /* 0x003880b201007387 */ /* 0x000fe20000100a00 */
[----:B----4-:R-:W-:-:S03]  /*9220*/  IMAD.WIDE R18, R6, 0x4, R236 ;  /* 0x0000000406127825 */ /* 0x010fc600078e02ec */
[----:B------:R1:W-:Y:S01]  /*9230*/  STL.64 [R1+0xfe0], R10 ;  /* 0x000fe00a01007387 */ /* 0x0003e20000100a00 */
[----:B-----5:R-:W-:-:S03]  /*9240*/  IMAD.WIDE R12, R6, 0x4, R238 ;  /* 0x00000004060c7825 */ /* 0x020fc600078e02ee */
[----:B------:R-:W-:Y:S04]  /*9250*/  LDGSTS.E [R5+0x3c000], desc[UR14][R182.64], !P3 ;  /* 0x3c000000b6057fae */ /* 0x000fe8000d9a100e */
[----:B------:R3:W-:Y:S01]  /*9260*/  STL.64 [R1+0xfd8], R2 ;  /* 0x000fd80201007387 */ /* 0x0007e20000100a00 */
[----:B-1----:R-:W-:-:S03]  /*9270*/  IMAD.WIDE R10, R6, 0x4, R240 ;  /* 0x00000004060a7825 */ /* 0x002fc600078e02f0 */
[----:B------:R-:W-:Y:S04]  /*9280*/  LDGSTS.E [R5+0x3c100], desc[UR14][R184.64], !P3 ;  /* 0x3c100000b8057fae */ /* 0x000fe8000d9a100e */
[----:B------:R-:W-:Y:S01]  /*9290*/  STL.64 [R1+0x3888], R180 ;  /* 0x003888b401007387 */ /* 0x000fe20000100a00 */
[----:B---3--:R-:W-:-:S03]  /*92a0*/  IMAD.WIDE R2, R6, 0x4, R242 ;  /* 0x0000000406027825 */ /* 0x008fc600078e02f2 */
        /* <DEDUP_REMOVED lines=19> */
[----:B--2---:R-:W-:Y:S02]  /*93e0*/  IADD3 R9, PT, PT, R15, -0x12, RZ ;  /* 0xffffffee0f097810 */ /* 0x004fe40007ffe0ff */
        /* <DEDUP_REMOVED lines=11> */
[----:B------:R1:W-:Y:S04]  /*94a0*/  LDGSTS.E [R5+0x3e500], desc[UR14][R12.64], !P4 ;  /* 0x3e5000000c057fae */ /* 0x0003e8000e1a100e */
[----:B------:R-:W-:Y:S04]  /*94b0*/  STL.64 [R1+0x3898], R184 ;  /* 0x003898b801007387 */ /* 0x000fe80000100a00 */
[----:B------:R1:W-:Y:S04]  /*94c0*/  LDGSTS.E [R5+0x3e600], desc[UR14][R10.64], !P4 ;  /* 0x3e6000000a057fae */ /* 0x0003e8000e1a100e */
[----:B------:R2:W-:Y:S04]  /*94d0*/  STL.64 [R1+0xee0], R20 ;  /* 0x000ee01401007387 */ /* 0x0005e80000100a00 */
[----:B------:R1:W-:Y:S01]  /*94e0*/  LDGSTS.E [R5+0x3e700], desc[UR14][R2.64], !P4 ;  /* 0x3e70000002057fae */ /* 0x0003e2000e1a100e */
[----:B------:R-:W-:-:S02]  /*94f0*/  ISETP.GE.U32.AND P4, PT, R6, 0x7fffff73, PT ;  /* 0x7fffff730600780c */ /* 0x000fc40003f86070 */
[----:B------:R-:W-:Y:S01]  /*9500*/  LOP3.LUT R6, R8, 0x20, RZ, 0x3c, !PT ;  /* 0x0000002008067812 */ /* 0x000fe200078e3cff */
[----:B------:R4:W-:Y:S04]  /*9510*/  STL.64 [R1+0xed8], R18 ;  /* 0x000ed81201007387 */ /* 0x0009e80000100a00 */
[----:B------:R5:W-:Y:S01]  /*9520*/  STL.64 [R1+0xed0], R16 ;  /* 0x000ed01001007387 */ /* 0x000be20000100a00 */
[----:B------:R-:W-:Y:S02]  /*9530*/  VIADD R6, R6, UR5 ;  /* 0x0000000506067c36 */ /* 0x000fe40008000000 */
[C---:B--2---:R-:W-:Y:S01]  /*9540*/  IMAD.WIDE R20, R222.reuse, 0x4, R236 ;  /* 0x00000004de147825 */ /* 0x044fe200078e02ec */
[----:B------:R1:W-:Y:S04]  /*9550*/  STL.64 [R1+0xec8], R12 ;  /* 0x000ec80c01007387 */ /* 0x0003e80000100a00 */
[----:B------:R-:W-:Y:S01]  /*9560*/  STL.64 [R1+0x38a0], R186 ;  /* 0x0038a0ba01007387 */ /* 0x000fe20000100a00 */
[----:B----4-:R-:W-:-:S03]  /*9570*/  IMAD.WIDE R18, R222, 0x4, R238 ;  /* 0x00000004de127825 */ /* 0x010fc600078e02ee */
[----:B------:R2:W-:Y:S01]  /*9580*/  STL.64 [R1+0xec0], R10 ;  /* 0x000ec00a01007387 */ /* 0x0005e20000100a00 */
[----:B-----5:R-:W4:Y:S03]  /*9590*/  LDC R16, c[0x0][0x3a0] ;  /* 0x0000e800ff107b82 */ /* 0x020f260000000800 */
[----:B------:R5:W-:Y:S01]  /*95a0*/  STL.64 [R1+0xeb8], R2 ;  /* 0x000eb80201007387 */ /* 0x000be20000100a00 */
[----:B-1----:R-:W-:-:S03]  /*95b0*/  IMAD.WIDE R12, R222, 0x4, R240 ;  /* 0x00000004de0c7825 */ /* 0x002fc600078e02f0 */
[----:B------:R-:W-:Y:S01]  /*95c0*/  STL.64 [R1+0x38a8], R188 ;  /* 0x0038a8bc01007387 */ /* 0x000fe20000100a00 */
[----:B------:R-:W1:Y:S03]  /*95d0*/  LDC R17, c[0x0][0x3a0] ;  /* 0x0000e800ff117b82 */ /* 0x000e660000000800 */
[----:B------:R3:W-:Y:S01]  /*95e0*/  STL.64 [R1+0x538], R26 ;  /* 0x0005381a01007387 */ /* 0x0007e20000100a00 */
[----:B--2---:R-:W-:-:S03]  /*95f0*/  IMAD.WIDE R10, R222, 0x4, R242 ;  /* 0x00000004de0a7825 */ /* 0x004fc600078e02f2 */
[----:B------:R2:W-:Y:S01]  /*9600*/  STL.64 [R1+0x530], R24 ;  /* 0x0005301801007387 */ /* 0x0005e20000100a00 */
[----:B-----5:R-:W-:-:S03]  /*9610*/  IMAD.WIDE R2, R222, 0x4, R230 ;  /* 0x00000004de027825 */ /* 0x020fc600078e02e6 */
[----:B------:R5:W-:Y:S04]  /*9620*/  STL.64 [R1+0x528], R22 ;  /* 0x0005281601007387 */ /* 0x000be80000100a00 */
[----:B------:R-:W-:Y:S04]  /*9630*/  LDGSTS.E [R6+0x800], desc[UR14][R2.64], !P1 ;  /* 0x0080000002067fae */ /* 0x000fe8000c9a100e */
[----:B------:R3:W-:Y:S04]  /*9640*/  LDGSTS.E [R6+0x900], desc[UR14][R26.64], !P1 ;  /* 0x009000001a067fae */ /* 0x0007e8000c9a100e */
[----:B------:R2:W-:Y:S04]  /*9650*/  LDGSTS.E [R6+0xa00], desc[UR14][R24.64], !P1 ;  /* 0x00a0000018067fae */ /* 0x0005e8000c9a100e */
[----:B------:R5:W-:Y:S04]  /*9660*/  LDGSTS.E [R6+0xb00], desc[UR14][R22.64], !P1 ;  /* 0x00b0000016067fae */ /* 0x000be8000c9a100e */
[----:B------:R1:W-:Y:S01]  /*9670*/  STL.64 [R1+0x520], R20 ;  /* 0x0005201401007387 */ /* 0x0003e20000100a00 */
[----:B---3--:R-:W-:-:S03]  /*9680*/  IMAD.WIDE R26, R7, 0x4, R244 ;  /* 0x00000004071a7825 */ /* 0x008fc600078e02f4 */
[----:B------:R1:W-:Y:S01]  /*9690*/  LDGSTS.E [R6+0xc00], desc[UR14][R20.64], !P1 ;  /* 0x00c0000014067fae */ /* 0x0003e2000c9a100e */
[----:B--2---:R-:W-:-:S03]  /*96a0*/  IMAD.WIDE R24, R7, 0x4, R232 ;  /* 0x0000000407187825 */ /* 0x004fc600078e02e8 */
[----:B------:R2:W-:Y:S01]  /*96b0*/  STL.64 [R1+0x518], R18 ;  /* 0x0005181201007387 */ /* 0x0005e20000100a00 */
[----:B-----5:R-:W-:-:S03]  /*96c0*/  IMAD.WIDE R22, R7, 0x4, R234 ;  /* 0x0000000407167825 */ /* 0x020fc600078e02ea */
[----:B------:R2:W-:Y:S04]  /*96d0*/  LDGSTS.E [R6+0xd00], desc[UR14][R18.64], !P1 ;  /* 0x00d0000012067fae */ /* 0x0005e8000c9a100e */
[----:B------:R3:W-:Y:S01]  /*96e0*/  STL.64 [R1+0x510], R12 ;  /* 0x0005100c01007387 */ /* 0x0007e20000100a00 */
[----:B-1----:R-:W-:-:S03]  /*96f0*/  IMAD.WIDE R20, R7, 0x4, R236 ;  /* 0x0000000407147825 */ /* 0x002fc600078e02ec */
[----:B------:R3:W-:Y:S04]  /*9700*/  LDGSTS.E [R6+0xe00], desc[UR14][R12.64], !P1 ;  /* 0x00e000000c067fae */ /* 0x0007e8000c9a100e */
[----:B------:R1:W-:Y:S01]  /*9710*/  STL.64 [R1+0x508], R10 ;  /* 0x0005080a01007387 */ /* 0x0003e20000100a00 */
[----:B--2---:R-:W-:-:S03]  /*9720*/  IMAD.WIDE R18, R7, 0x4, R238 ;  /* 0x0000000407127825 */ /* 0x004fc600078e02ee */
[----:B------:R1:W-:Y:S01]  /*9730*/  LDGSTS.E [R6+0xf00], desc[UR14][R10.64], !P1 ;  /* 0x00f000000a067fae */ /* 0x0003e2000c9a100e */
[----:B------:R-:W-:Y:S01]  /*9740*/  ISETP.GE.U32.AND P1, PT, R9, 0x7fffff6f, PT ;  /* 0x7fffff6f0900780c */ /* 0x000fe20003f26070 */
[----:B------:R-:W-:Y:S01]  /*9750*/  VIADD R9, R14, 0xffffffea ;  /* 0xffffffea0e097836 */ /* 0x000fe20000000000 */
[----:B----4-:R-:W-:Y:S01]  /*9760*/  IADD3 R14, PT, PT, R16, -0x1a, RZ ;  /* 0xffffffe6100e7810 */ /* 0x010fe20007ffe0ff */
[C---:B---3--:R-:W-:Y:S01]  /*9770*/  IMAD.WIDE R12, R7.reuse, 0x4, R240 ;  /* 0x00000004070c7825 */ /* 0x048fe200078e02f0 */
[----:B------:R2:W-:Y:S01]  /*9780*/  LDGSTS.E [R6+0x2800], desc[UR14][R28.64], !P2 ;  /* 0x028000001c067fae */ /* 0x0005e2000d1a100e */
[----:B------:R-:W3:Y:S03]  /*9790*/  LDC R16, c[0x0][0x3a0] ;  /* 0x0000e800ff107b82 */ /* 0x000ee60000000800 */
        /* <DEDUP_REMOVED lines=9> */
[----:B--2---:R-:W-:-:S03]  /*9830*/  IMAD.WIDE R28, R7, 0x4, R230 ;  /* 0x00000004071c7825 */ /* 0x004fc600078e02e6 */
[----:B------:R1:W-:Y:S04]  /*9840*/  STL.64 [R1+0x470], R24 ;  /* 0x0004701801007387 */ /* 0x0003e80000100a00 */
[----:B------:R2:W-:Y:S01]  /*9850*/  LDGSTS.E [R6+0x2e00], desc[UR14][R12.64], !P2 ;  /* 0x02e000000c067fae */ /* 0x0005e2000d1a100e */
[----:B----4-:R-:W-:-:S03]  /*9860*/  IMAD.WIDE R26, R7, 0x4, R244 ;  /* 0x00000004071a7825 */ /* 0x010fc600078e02f4 */
        /* <DEDUP_REMOVED lines=13> */
[----:B--2---:R-:W-:-:S03]  /*9940*/  IMAD.WIDE R12, R7, 0x4, R240 ;  /* 0x00000004070c7825 */ /* 0x004fc600078e02f0 */
[----:B------:R2:W-:Y:S04]  /*9950*/  LDGSTS.E [R6+0x4900], desc[UR14][R26.64], !P3 ;  /* 0x049000001a067fae */ /* 0x0005e8000d9a100e */
[----:B------:R1:W-:Y:S01]  /*9960*/  STL.64 [R1+0x420], R28 ;  /* 0x0004201c01007387 */ /* 0x0003e20000100a00 */
[----:B----4-:R-:W-:-:S03]  /*9970*/  IMAD.WIDE R10, R7, 0x4, R242 ;  /* 0x00000004070a7825 */ /* 0x010fc600078e02f2 */
[----:B------:R4:W-:Y:S01]  /*9980*/  LDGSTS.E [R6+0x4a00], desc[UR14][R24.64], !P3 ;  /* 0x04a0000018067fae */ /* 0x0009e2000d9a100e */
[----:B------:R-:W-:-:S03]  /*9990*/  VIADD R7, R15, 0xffffffe2 ;  /* 0xffffffe20f077836 */ /* 0x000fc60000000000 */
[----:B------:R2:W-:Y:S01]  /*99a0*/  STL.64 [R1+0x418], R26 ;  /* 0x0004181a01007387 */ /* 0x0005e20000100a00 */
[----:B------:R-:W5:Y:S01]  /*99b0*/  LDC R15, c[0x0][0x3a0] ;  /* 0x0000e800ff0f7b82 */ /* 0x000f620000000800 */
[C---:B-1----:R-:W-:Y:S02]  /*99c0*/  IMAD.WIDE R28, R9.reuse, 0x4, R230 ;  /* 0x00000004091c7825 */ /* 0x042fe400078e02e6 */
        /* <DEDUP_REMOVED lines=12> */
[----:B----4-:R-:W-:Y:S01]  /*9a90*/  IMAD.WIDE R20, R9, 0x4, R236 ;  /* 0x0000000409147825 */ /* 0x010fe200078e02ec */
[----:B------:R-:W-:Y:S02]  /*9aa0*/  ISETP.GE.U32.AND P3, PT, R14, 0x7fffff67, PT ;  /* 0x7fffff670e00780c */ /* 0x000fe40003f66070 */
[----:B------:R4:W-:Y:S01]  /*9ab0*/  STL.64 [R1+0x5f8], R12 ;  /* 0x0005f80c01007387 */ /* 0x0009e20000100a00 */
[----:B------:R-:W-:Y:S02]  /*9ac0*/  VIADD R14, R17, 0xffffffda ;  /* 0xffffffda110e7836 */ /* 0x000fe40000000000 */
[----:B------:R-:W3:Y:S01]  /*9ad0*/  LDC R17, c[0x0][0x3a0] ;  /* 0x0000e800ff117b82 */ /* 0x000ee20000000800 */
[C---:B--2---:R-:W-:Y:S01]  /*9ae0*/  IMAD.WIDE R18, R9.reuse, 0x4, R238 ;  /* 0x0000000409127825 */ /* 0x044fe200078e02ee */
[----:B------:R2:W-:Y:S04]  /*9af0*/  LDGSTS.E [R6+0x6800], desc[UR14][R28.64], !P4 ;  /* 0x068000001c067fae */ /* 0x0005e8000e1a100e */
[----:B------:R1:W-:Y:S01]  /*9b00*/  STL.64 [R1+0x600], R10 ;  /* 0x0006000a01007387 */ /* 0x0003e20000100a00 */
[----:B----4-:R-:W-:-:S03]  /*9b10*/  IMAD.WIDE R12, R9, 0x4, R240 ;  /* 0x00000004090c7825 */ /* 0x010fc600078e02f0 */
[----:B------:R4:W-:Y:S04]  /*9b20*/  LDGSTS.E [R6+0x6900], desc[UR14][R26.64], !P4 ;  /* 0x069000001a067fae */ /* 0x0009e8000e1a100e */
[----:B------:R2:W-:Y:S01]  /*9b30*/  LDGSTS.E [R6+0x6a00], desc[UR14][R24.64], !P4 ;  /* 0x06a0000018067fae */ /* 0x0005e2000e1a100e */
[----:B-1----:R-:W-:-:S03]  /*9b40*/  IMAD.WIDE R10, R9, 0x4, R242 ;  /* 0x00000004090a7825 */ /* 0x002fc600078e02f2 */
        /* <DEDUP_REMOVED lines=11> */
[----:B--2---:R-:W-:-:S03]  /*9c00*/  IMAD.WIDE R28, R7, 0x4, R230 ;  /* 0x00000004071c7825 */ /* 0x004fc600078e02e6 */
[----:B------:R2:W-:Y:S01]  /*9c10*/  STL.64 [R1+0x6a0], R22 ;  /* 0x0006a01601007387 */ /* 0x0005e20000100a00 */
[----:B----4-:R-:W-:-:S03]  /*9c20*/  IMAD.WIDE R26, R7, 0x4, R244 ;  /* 0x00000004071a7825 */ /* 0x010fc600078e02f4 */
[----:B------:R4:W-:Y:S01]  /*9c30*/  STL.64 [R1+0x6a8], R20 ;  /* 0x0006a81401007387 */ /* 0x0009e20000100a00 */
[----:B-1----:R-:W-:-:S03]  /*9c40*/  IMAD.WIDE R24, R7, 0x4, R232 ;  /* 0x0000000407187825 */ /* 0x002fc600078e02e8 */
[----:B------:R1:W-:Y:S01]  /*9c50*/  STL.64 [R1+0x6b0], R18 ;  /* 0x0006b01201007387 */ /* 0x0003e20000100a00 */
[----:B--2---:R-:W-:-:S03]  /*9c60*/  IMAD.WIDE R22, R7, 0x4, R234 ;  /* 0x0000000407167825 */ /* 0x004fc600078e02ea */
[----:B------:R2:W-:Y:S01]  /*9c70*/  STL.64 [R1+0x6b8], R12 ;  /* 0x0006b80c01007387 */ /* 0x0005e20000100a00 */
[----:B----4-:R-:W-:-:S03]  /*9c80*/  IMAD.WIDE R20, R7, 0x4, R236 ;  /* 0x0000000407147825 */ /* 0x010fc600078e02ec */
[----:B------:R4:W-:Y:S01]  /*9c90*/  LDGSTS.E [R6+0x8800], desc[UR14][R28.64], !P1 ;  /* 0x088000001c067fae */ /* 0x0009e2000c9a100e */
[----:B-1----:R-:W-:-:S03]  /*9ca0*/  IMAD.WIDE R18, R7, 0x4, R238 ;  /* 0x0000000407127825 */ /* 0x002fc600078e02ee */
[----:B------:R1:W-:Y:S01]  /*9cb0*/  STL.64 [R1+0x6c0], R10 ;  /* 0x0006c00a01007387 */ /* 0x0003e20000100a00 */
[----:B--2---:R-:W-:-:S03]  /*9cc0*/  IMAD.WIDE R12, R7, 0x4, R240 ;  /* 0x00000004070c7825 */ /* 0x004fc600078e02f0 */
[----:B------:R2:W-:Y:S04]  /*9cd0*/  LDGSTS.E [R6+0x8900], desc[UR14][R26.64], !P1 ;  /* 0x089000001a067fae */ /* 0x0005e8000c9a100e */
[----:B------:R4:W-:Y:S01]  /*9ce0*/  STL.64 [R1+0x3c0], R28 ;  /* 0x0003c01c01007387 */ /* 0x0009e20000100a00 */
[----:B-1----:R-:W-:-:S03]  /*9cf0*/  IMAD.WIDE R10, R7, 0x4, R242 ;  /* 0x00000004070a7825 */ /* 0x002fc600078e02f2 */
[----:B------:R1:W-:Y:S01]  /*9d00*/  LDGSTS.E [R6+0x8a00], desc[UR14][R24.64], !P1 ;  /* 0x08a0000018067fae */ /* 0x0003e2000c9a100e */
[----:B---3--:R-:W-:Y:S02]  /*9d10*/  IADD3 R7, PT, PT, R16, -0x2a, RZ ;  /* 0xffffffd610077810 */ /* 0x008fe40007ffe0ff */
[----:B------:R-:W3:Y:S01]  /*9d20*/  LDC R16, c[0x0][0x3a0] ;  /* 0x0000e800ff107b82 */ /* 0x000ee20000000800 */
[----:B------:R2:W-:Y:S04]  /*9d30*/  STL.64 [R1+0x3b8], R26 ;  /* 0x0003b81a01007387 */ /* 0x0005e80000100a00 */
[----:B------:R1:W-:Y:S01]  /*9d40*/  LDGSTS.E [R6+0x8b00], desc[UR14][R22.64], !P1 ;  /* 0x08b0000016067fae */ /* 0x0003e2000c9a100e */
[----:B----4-:R-:W-:-:S03]  /*9d50*/  IMAD.WIDE R28, R9, 0x4, R230 ;  /* 0x00000004091c7825 */ /* 0x010fc600078e02e6 */
        /* <DEDUP_REMOVED lines=8> */
[----:B--2---:R-:W-:-:S03]  /*9de0*/  IMAD.WIDE R22, R9, 0x4, R234 ;  /* 0x0000000409167825 */ /* 0x004fc600078e02ea */
[----:B------:R2:W-:Y:S04]  /*9df0*/  STL.64 [R1+0x770], R18 ;  /* 0x0007701201007387 */ /* 0x0005e80000100a00 */
[----:B------:R1:W-:Y:S01]  /*9e00*/  LDGSTS.E [R6+0x8f00], desc[UR14][R10.64], !P1 ;  /* 0x08f000000a067fae */ /* 0x0003e2000c9a100e */
[----:B----4-:R-:W-:Y:S01]  /*9e10*/  IMAD.WIDE R20, R9, 0x4, R236 ;  /* 0x0000000409147825 */ /* 0x010fe200078e02ec */
[----:B------:R-:W-:Y:S02]  /*9e20*/  ISETP.GE.U32.AND P1, PT, R14, 0x7fffff5b, PT ;  /* 0x7fffff5b0e00780c */ /* 0x000fe40003f26070 */
[----:B------:R1:W-:Y:S01]  /*9e30*/  STL.64 [R1+0x778], R12 ;  /* 0x0007780c01007387 */ /* 0x0003e20000100a00 */
[----:B-----5:R-:W-:Y:S02]  /*9e40*/  VIADD R14, R15, 0xffffffd2 ;  /* 0xffffffd20f0e7836 */ /* 0x020fe40000000000 */
[----:B------:R-:W4:Y:S01]  /*9e50*/  LDC R15, c[0x0][0x3a0] ;  /* 0x0000e800ff0f7b82 */ /* 0x000f220000000800 */
[C---:B--2---:R-:W-:Y:S01]  /*9e60*/  IMAD.WIDE R18, R9.reuse, 0x4, R238 ;  /* 0x0000000409127825 */ /* 0x044fe200078e02ee */
[----:B------:R2:W-:Y:S04]  /*9e70*/  LDGSTS.E [R6+0xa800], desc[UR14][R28.64], !P2 ;  /* 0x0a8000001c067fae */ /* 0x0005e8000d1a100e */
[----:B------:R5:W-:Y:S01]  /*9e80*/  STL.64 [R1+0x780], R10 ;  /* 0x0007800a01007387 */ /* 0x000be20000100a00 */
[----:B-1----:R-:W-:-:S03]  /*9e90*/  IMAD.WIDE R12, R9, 0x4, R240 ;  /* 0x00000004090c7825 */ /* 0x002fc600078e02f0 */
[----:B------:R1:W-:Y:S04]  /*9ea0*/  LDGSTS.E [R6+0xa900], desc[UR14][R26.64], !P2 ;  /* 0x0a9000001a067fae */ /* 0x0003e8000d1a100e */
[----:B------:R1:W-:Y:S01]  /*9eb0*/  LDGSTS.E [R6+0xaa00], desc[UR14][R24.64], !P2 ;  /* 0x0aa0000018067fae */ /* 0x0003e2000d1a100e */
[----:B-----5:R-:W-:-:S03]  /*9ec0*/  IMAD.WIDE R10, R9, 0x4, R242 ;  /* 0x00000004090a7825 */ /* 0x020fc600078e02f2 */
        /* <DEDUP_REMOVED lines=13> */
[----:B-1----:R-:W-:-:S03]  /*9fa0*/  IMAD.WIDE R26, R7, 0x4, R244 ;  /* 0x00000004071a7825 */ /* 0x002fc600078e02f4 */
[----:B------:R1:W-:Y:S01]  /*9fb0*/  STL.64 [R1+0x828], R20 ;  /* 0x0008281401007387 */ /* 0x0003e20000100a00 */
[----:B---3--:R-:W-:-:S03]  /*9fc0*/  IMAD.WIDE R24, R7, 0x4, R232 ;  /* 0x0000000407187825 */ /* 0x008fc600078e02e8 */
        /* <DEDUP_REMOVED lines=31> */
[----:B------:R-:W-:Y:S02]  /*a1c0*/  IADD3 R14, PT, PT, R16, -0x36, RZ ;  /* 0xffffffca100e7810 */ /* 0x000fe40007ffe0ff */
        /* <DEDUP_REMOVED lines=16> */
[----:B------:R1:W-:Y:S02]  /*a2d0*/  STL.64 [R1+0x330], R28 ;  /* 0x0003301c01007387 */ /* 0x0003e40000100a00 */
[----:B------:R-:W-:Y:S02]  /*a2e0*/  IMAD.WIDE R180, R7, 0x4, R244 ;  /* 0x0000000407b47825 */ /* 0x000fe400078e02f4 */
        /* <DEDUP_REMOVED lines=9> */
[----:B----4-:R-:W-:-:S03]  /*a380*/  IMAD.WIDE R22, R7, 0x4, R234 ;  /* 0x0000000407167825 */ /* 0x010fc600078e02ea */
[----:B------:R4:W-:Y:S01]  /*a390*/  LDGSTS.E [R6+0x10800], desc[UR14][R26.64], !P5 ;  /* 0x108000001a067fae */ /* 0x0009e2000e9a100e */
[----:B-1----:R-:W-:-:S03]  /*a3a0*/  IMAD.WIDE R20, R7, 0x4, R236 ;  /* 0x0000000407147825 */ /* 0x002fc600078e02ec */
[----:B------:R1:W-:Y:S01]  /*a3b0*/  STL.64 [R1+0x1218], R10 ;  /* 0x0012180a01007387 */ /* 0x0003e20000100a00 */
[----:B--2---:R-:W-:-:S03]  /*a3c0*/  IMAD.WIDE R18, R7, 0x4, R238 ;  /* 0x0000000407127825 */ /* 0x004fc600078e02ee */
[----:B------:R-:W-:Y:S01]  /*a3d0*/  LDGSTS.E [R6+0x10900], desc[UR14][R180.64], !P5 ;  /* 0x10900000b4067fae */ /* 0x000fe2000e9a100e */
[----:B---3--:R-:W-:-:S03]  /*a3e0*/  IMAD.WIDE R12, R7, 0x4, R240 ;  /* 0x00000004070c7825 */ /* 0x008fc600078e02f0 */
[----:B------:R4:W-:Y:S01]  /*a3f0*/  STL.64 [R1+0x300], R26 ;  /* 0x0003001a01007387 */ /* 0x0009e20000100a00 */
[----:B-1----:R-:W-:-:S03]  /*a400*/  IMAD.WIDE R10, R7, 0x4, R242 ;  /* 0x00000004070a7825 */ /* 0x002fc600078e02f2 */
[----:B------:R1:W-:Y:S01]  /*a410*/  LDGSTS.E [R6+0x10a00], desc[UR14][R24.64], !P5 ;  /* 0x10a0000018067fae */ /* 0x0003e2000e9a100e */
[----:B------:R-:W-:-:S03]  /*a420*/  VIADD R7, R15, 0xffffffc6 ;  /* 0xffffffc60f077836 */ /* 0x000fc60000000000 */
[----:B------:R1:W-:Y:S01]  /*a430*/  STL.64 [R1+0x14b8], R24 ;  /* 0x0014b81801007387 */ /* 0x0003e20000100a00 */
[----:B------:R-:W2:Y:S01]  /*a440*/  LDC R15, c[0x0][0x3a0] ;  /* 0x0000e800ff0f7b82 */ /* 0x000ea20000000800 */
[C---:B----4-:R-:W-:Y:S02]  /*a450*/  IMAD.WIDE R26, R9.reuse, 0x4, R244 ;  /* 0x00000004091a7825 */ /* 0x050fe400078e02f4 */
        /* <DEDUP_REMOVED lines=15> */
[----:B-----5:R-:W-:Y:S02]  /*a550*/  VIADD R14, R17, 0xffffffc2 ;  /* 0xffffffc2110e7836 */ /* 0x020fe40000000000 */
[----:B------:R-:W5:Y:S01]  /*a560*/  LDC R17, c[0x0][0x3a0] ;  /* 0x0000e800ff117b82 */ /* 0x000f620000000800 */
[----:B------:R2:W-:Y:S01]  /*a570*/  LDGSTS.E [R6+0x12800], desc[UR14][R28.64], !P1 ;  /* 0x128000001c067fae */ /* 0x0005e2000c9a100e */
[----:B---3--:R-:W-:-:S03]  /*a580*/  IMAD.WIDE R12, R9, 0x4, R240 ;  /* 0x00000004090c7825 */ /* 0x008fc600078e02f0 */
[----:B------:R4:W-:Y:S04]  /*a590*/  STL.64 [R1+0x1518], R10 ;  /* 0x0015180a01007387 */ /* 0x0009e80000100a00 */
[----:B------:R3:W-:Y:S01]  /*a5a0*/  LDGSTS.E [R6+0x12900], desc[UR14][R26.64], !P1 ;  /* 0x129000001a067fae */ /* 0x0007e2000c9a100e */
[----:B-1----:R-:W-:-:S03]  /*a5b0*/  IMAD R180, R222, 0x7f, RZ ;  /* 0x0000007fdeb47824 */ /* 0x002fc600078e02ff */
        /* <DEDUP_REMOVED lines=15> */
[----:B---3--:R-:W-:-:S03]  /*a6b0*/  IMAD.WIDE R26, R7, 0x4, R244 ;  /* 0x00000004071a7825 */ /* 0x008fc600078e02f4 */
[----:B------:R2:W-:Y:S01]  /*a6c0*/  STL.64 [R1+0x17f0], R20 ;  /* 0x0017f01401007387 */ /* 0x0005e20000100a00 */
[----:B-1----:R-:W-:-:S03]  /*a6d0*/  IMAD.WIDE R24, R7, 0x4, R232 ;  /* 0x0000000407187825 */ /* 0x002fc600078e02e8 */
[----:B------:R1:W-:Y:S01]  /*a6e0*/  STL.64 [R1+0x1808], R18 ;  /* 0x0018081201007387 */ /* 0x0003e20000100a00 */
[----:B----4-:R-:W-:-:S03]  /*a6f0*/  IMAD.WIDE R22, R7, 0x4, R234 ;  /* 0x0000000407167825 */ /* 0x010fc600078e02ea */
[----:B------:R3:W-:Y:S01]  /*a700*/  STL.64 [R1+0x1820], R12 ;  /* 0x0018200c01007387 */ /* 0x0007e20000100a00 */
[----:B--2---:R-:W-:-:S03]  /*a710*/  IMAD.WIDE R20, R7, 0x4, R236 ;  /* 0x0000000407147825 */ /* 0x004fc600078e02ec */
[----:B------:R2:W-:Y:S01]  /*a720*/  LDGSTS.E [R6+0x14800], desc[UR14][R28.64], !P2 ;  /* 0x148000001c067fae */ /* 0x0005e2000d1a100e */
[----:B-1----:R-:W-:-:S03]  /*a730*/  IMAD.WIDE R18, R7, 0x4, R238 ;  /* 0x0000000407127825 */ /* 0x002fc600078e02ee */
[----:B------:R1:W-:Y:S01]  /*a740*/  STL.64 [R1+0x1838], R10 ;  /* 0x0018380a01007387 */ /* 0x0003e20000100a00 */
[----:B---3--:R-:W-:-:S03]  /*a750*/  IMAD.WIDE R12, R7, 0x4, R240 ;  /* 0x00000004070c7825 */ /* 0x008fc600078e02f0 */
[----:B------:R3:W-:Y:S04]  /*a760*/  LDGSTS.E [R6+0x14900], desc[UR14][R26.64], !P2 ;  /* 0x149000001a067fae */ /* 0x0007e8000d1a100e */
[----:B------:R2:W-:Y:S01]  /*a770*/  STL.64 [R1+0x2a0], R28 ;  /* 0x0002a01c01007387 */ /* 0x0005e20000100a00 */
[----:B-1----:R-:W-:-:S03]  /*a780*/  IMAD.WIDE R10, R7, 0x4, R242 ;  /* 0x00000004070a7825 */ /* 0x002fc600078e02f2 */
[----:B------:R1:W-:Y:S01]  /*a790*/  LDGSTS.E [R6+0x14a00], desc[UR14][R24.64], !P2 ;  /* 0x14a0000018067fae */ /* 0x0003e2000d1a100e */
[----:B------:R-:W-:Y:S02]  /*a7a0*/  IADD3 R7, PT, PT, R16, -0x42, RZ ;  /* 0xffffffbe10077810 */ /* 0x000fe40007ffe0ff */
[----:B------:R-:W4:Y:S01]  /*a7b0*/  LDC R16, c[0x0][0x3a0] ;  /* 0x0000e800ff107b82 */ /* 0x000f220000000800 */
        /* <DEDUP_REMOVED lines=14> */
[----:B--2---:R-:W-:Y:S01]  /*a8a0*/  IMAD.WIDE R20, R9, 0x4, R236 ;  /* 0x0000000409147825 */ /* 0x004fe200078e02ec */
[----:B------:R-:W-:Y:S02]  /*a8b0*/  ISETP.GE.U32.AND P2, PT, R14, 0x7fffff43, PT ;  /* 0x7fffff430e00780c */ /* 0x000fe40003f46070 */
[----:B------:R1:W-:Y:S01]  /*a8c0*/  STL.64 [R1+0x1b48], R12 ;  /* 0x001b480c01007387 */ /* 0x0003e20000100a00 */
[----:B------:R-:W-:Y:S02]  /*a8d0*/  VIADD R14, R15, 0xffffffba ;  /* 0xffffffba0f0e7836 */ /* 0x000fe40000000000 */
[----:B------:R-:W2:Y:S01]  /*a8e0*/  LDC R15, c[0x0][0x3a0] ;  /* 0x0000e800ff0f7b82 */ /* 0x000ea20000000800 */
[C---:B---3--:R-:W-:Y:S01]  /*a8f0*/  IMAD.WIDE R18, R9.reuse, 0x4, R238 ;  /* 0x0000000409127825 */ /* 0x048fe200078e02ee */
[----:B------:R3:W-:Y:S04]  /*a900*/  LDGSTS.E [R6+0x16800], desc[UR14][R28.64], !P3 ;  /* 0x168000001c067fae */ /* 0x0007e8000d9a100e */
[----:B------:R3:W-:Y:S01]  /*a910*/  STL.64 [R1+0x1b60], R10 ;  /* 0x001b600a01007387 */ /* 0x0007e20000100a00 */
[----:B-1----:R-:W-:-:S03]  /*a920*/  IMAD.WIDE R12, R9, 0x4, R240 ;  /* 0x00000004090c7825 */ /* 0x002fc600078e02f0 */
        /* <DEDUP_REMOVED lines=31> */
[----:B-----5:R-:W-:-:S03]  /*ab20*/  VIADD R7, R17, 0xffffffb6 ;  /* 0xffffffb611077836 */ /* 0x020fc60000000000 */
[----:B------:R1:W-:Y:S01]  /*ab30*/  STL.64 [R1+0x238], R26 ;  /* 0x0002381a01007387 */ /* 0x0003e20000100a00 */
[----:B------:R-:W5:Y:S03]  /*ab40*/  LDC R17, c[0x0][0x3a0] ;  /* 0x0000e800ff117b82 */ /* 0x000f660000000800 */
        /* <DEDUP_REMOVED lines=13> */
[C---:B--2---:R-:W-:Y:S01]  /*ac20*/  IMAD.WIDE R20, R9.reuse, 0x4, R236 ;  /* 0x0000000409147825 */ /* 0x044fe200078e02ec */
[----:B------:R-:W-:Y:S02]  /*ac30*/  ISETP.GE.U32.AND P4, PT, R14, 0x7fffff3b, PT ;  /* 0x7fffff3b0e00780c */ /* 0x000fe40003f86070 */
[----:B------:R3:W-:Y:S01]  /*ac40*/  STL.64 [R1+0x1c50], R12 ;  /* 0x001c500c01007387 */ /* 0x0007e20000100a00 */
[----:B----4-:R-:W-:Y:S02]  /*ac50*/  IADD3 R14, PT, PT, R16, -0x4e, RZ ;  /* 0xffffffb2100e7810 */ /* 0x010fe40007ffe0ff */
[----:B------:R-:W2:Y:S01]  /*ac60*/  LDC R16, c[0x0][0x3a0] ;  /* 0x0000e800ff107b82 */ /* 0x000ea20000000800 */
[C---:B-1----:R-:W-:Y:S01]  /*ac70*/  IMAD.WIDE R18, R9.reuse, 0x4, R238 ;  /* 0x0000000409127825 */ /* 0x042fe200078e02ee */
[----:B------:R-:W-:Y:S04]  /*ac80*/  LDGSTS.E [R6+0x1a800], desc[UR14][R28.64], !P5 ;  /* 0x1a8000001c067fae */ /* 0x000fe8000e9a100e */
[----:B------:R1:W-:Y:S01]  /*ac90*/  STL.64 [R1+0x1c48], R10 ;  /* 0x001c480a01007387 */ /* 0x0003e20000100a00 */
[----:B---3--:R-:W-:-:S03]  /*aca0*/  IMAD.WIDE R12, R9, 0x4, R240 ;  /* 0x00000004090c7825 */ /* 0x008fc600078e02f0 */
[----:B------:R-:W-:Y:S04]  /*acb0*/  LDGSTS.E [R6+0x1a900], desc[UR14][R26.64], !P5 ;  /* 0x1a9000001a067fae */ /* 0x000fe8000e9a100e */
[----:B------:R3:W-:Y:S01]  /*acc0*/  LDGSTS.E [R6+0x1aa00], desc[UR14][R24.64], !P5 ;  /* 0x1aa0000018067fae */ /* 0x0007e2000e9a100e */
[----:B-1----:R-:W-:-:S03]  /*acd0*/  IMAD.WIDE R10, R9, 0x4, R242 ;  /* 0x00000004090a7825 */ /* 0x002fc600078e02f2 */
        /* <DEDUP_REMOVED lines=12> */
[----:B------:R-:W-:Y:S02]  /*ada0*/  STL.64 [R1+0x108], R26 ;  /* 0x0001081a01007387 */ /* 0x000fe40000100a00 */
[C---:B------:R-:W-:Y:S02]  /*adb0*/  IMAD.WIDE R172, R7.reuse, 0x4, R244 ;  /* 0x0000000407ac7825 */ /* 0x040fe400078e02f4 */
[----:B------:R3:W-:Y:S04]  /*adc0*/  STL.64 [R1+0x1bb0], R24 ;  /* 0x001bb01801007387 */ /* 0x0007e80000100a00 */
[----:B------:R1:W-:Y:S04]  /*add0*/  STL.64 [R1+0x1ba8], R22 ;  /* 0x001ba81601007387 */ /* 0x0003e80000100a00 */
[----:B------:R4:W-:Y:S01]  /*ade0*/  STL.64 [R1+0x1ba0], R20 ;  /* 0x001ba01401007387 */ /* 0x0009e20000100a00 */
[----:B---3--:R-:W-:-:S03]  /*adf0*/  IMAD.WIDE R24, R7, 0x4, R232 ;  /* 0x0000000407187825 */ /* 0x008fc600078e02e8 */
[----:B------:R3:W-:Y:S01]  /*ae00*/  STL.64 [R1+0x1b98], R18 ;  /* 0x001b981201007387 */ /* 0x0007e20000100a00 */
[----:B-1----:R-:W-:-:S03]  /*ae10*/  IMAD.WIDE R22, R7, 0x4, R234 ;  /* 0x0000000407167825 */ /* 0x002fc600078e02ea */
[----:B------:R1:W-:Y:S01]  /*ae20*/  STL.64 [R1+0x1b90], R12 ;  /* 0x001b900c01007387 */ /* 0x0003e20000100a00 */
[----:B----4-:R-:W-:-:S03]  /*ae30*/  IMAD.WIDE R20, R7, 0x4, R236 ;  /* 0x0000000407147825 */ /* 0x010fc600078e02ec */
[----:B------:R-:W-:Y:S01]  /*ae40*/  LDGSTS.E [R6+0x1c800], desc[UR14][R178.64], !P1 ;  /* 0x1c800000b2067fae */ /* 0x000fe2000c9a100e */
[----:B---3--:R-:W-:-:S03]  /*ae50*/  IMAD.WIDE R18, R7, 0x4, R238 ;  /* 0x0000000407127825 */ /* 0x008fc600078e02ee */
[----:B------:R3:W-:Y:S01]  /*ae60*/  STL.64 [R1+0x1b88], R10 ;  /* 0x001b880a01007387 */ /* 0x0007e20000100a00 */
[----:B-1----:R-:W-:-:S03]  /*ae70*/  IMAD.WIDE R12, R7, 0x4, R240 ;  /* 0x00000004070c7825 */ /* 0x002fc600078e02f0 */
[----:B------:R-:W-:Y:S04]  /*ae80*/  LDGSTS.E [R6+0x1c900], desc[UR14][R172.64], !P1 ;  /* 0x1c900000ac067fae */ /* 0x000fe8000c9a100e */
[----:B------:R1:W-:Y:S01]  /*ae90*/  LDGSTS.E [R6+0x1ca00], desc[UR14][R24.64], !P1 ;  /* 0x1ca0000018067fae */ /* 0x0003e2000c9a100e */
[----:B---3--:R-:W-:-:S03]  /*aea0*/  IMAD.WIDE R10, R7, 0x4, R242 ;  /* 0x00000004070a7825 */ /* 0x008fc600078e02f2 */
[----:B------:R1:W-:Y:S01]  /*aeb0*/  STL.64 [R1+0x1ae0], R24 ;  /* 0x001ae01801007387 */ /* 0x0003e20000100a00 */
[----:B------:R-:W-:-:S03]  /*aec0*/  VIADD R7, R15, 0xffffffae ;  /* 0xffffffae0f077836 */ /* 0x000fc60000000000 */
        /* <DEDUP_REMOVED lines=10> */
[----:B------:R-:W-:Y:S04]  /*af70*/  STL.64 [R1+0x38b0], R178 ;  /* 0x0038b0b201007387 */ /* 0x000fe80000100a00 */
[----:B------:R4:W-:Y:S01]  /*af80*/  LDGSTS.E [R6+0x1cf00], desc[UR14][R10.64], !P1 ;  /* 0x1cf000000a067fae */ /* 0x0009e2000c9a100e */
[----:B-1----:R-:W-:Y:S01]  /*af90*/  IMAD.WIDE R18, R9, 0x4, R238 ;  /* 0x0000000409127825 */ /* 0x002fe200078e02ee */
[----:B------:R-:W-:Y:S02]  /*afa0*/  ISETP.GE.U32.AND P1, PT, R14, 0x7fffff33, PT ;  /* 0x7fffff330e00780c */ /* 0x000fe40003f26070 */
[----:B------:R3:W-:Y:S01]  /*afb0*/  STL.64 [R1+0x1ac0], R12 ;  /* 0x001ac00c01007387 */ /* 0x0007e20000100a00 */
[----:B-----5:R-:W-:-:S03]  /*afc0*/  VIADD R14, R17, 0xffffffaa ;  /* 0xffffffaa110e7836 */ /* 0x020fc60000000000 */
[----:B------:R-:W-:Y:S04]  /*afd0*/  LDGSTS.E [R6+0x1e800], desc[UR14][R122.64], !P2 ;  /* 0x1e8000007a067fae */ /* 0x000fe8000d1a100e */
[----:B------:R4:W-:Y:S01]  /*afe0*/  STL.64 [R1+0x1ab8], R10 ;  /* 0x001ab80a01007387 */ /* 0x0009e20000100a00 */
[----:B---3--:R-:W-:-:S03]  /*aff0*/  IMAD.WIDE R12, R9, 0x4, R240 ;  /* 0x00000004090c7825 */ /* 0x008fc600078e02f0 */
[----:B------:R-:W-:Y:S04]  /*b000*/  LDGSTS.E [R6+0x1e900], desc[UR14][R108.64], !P2 ;  /* 0x1e9000006c067fae */ /* 0x000fe8000d1a100e */
[----:B------:R1:W-:Y:S01]  /*b010*/  LDGSTS.E [R6+0x1ea00], desc[UR14][R24.64], !P2 ;  /* 0x1ea0000018067fae */ /* 0x0003e2000d1a100e */
[----:B----4-:R-:W-:-:S03]  /*b020*/  IMAD.WIDE R10, R9, 0x4, R242 ;  /* 0x00000004090a7825 */ /* 0x010fc600078e02f2 */
        /* <DEDUP_REMOVED lines=14> */
[----:B------:R3:W-:Y:S02]  /*b110*/  STL.64 [R1+0x19d0], R22 ;  /* 0x0019d01601007387 */ /* 0x0007e40000100a00 */
[C---:B------:R-:W-:Y:S02]  /*b120*/  IMAD.WIDE R26, R7.reuse, 0x4, R232 ;  /* 0x00000004071a7825 */ /* 0x040fe400078e02e8 */
[----:B------:R4:W-:Y:S04]  /*b130*/  STL.64 [R1+0x19c8], R20 ;  /* 0x0019c81401007387 */ /* 0x0009e80000100a00 */
[----:B------:R5:W-:Y:S01]  /*b140*/  STL.64 [R1+0x19c0], R18 ;  /* 0x0019c01201007387 */ /* 0x000be20000100a00 */
[----:B-1----:R-:W-:-:S03]  /*b150*/  IMAD.WIDE R24, R7, 0x4, R234 ;  /* 0x0000000407187825 */ /* 0x002fc600078e02ea */
[----:B------:R-:W-:Y:S01]  /*b160*/  STL.64 [R1+0x38c0], R122 ;  /* 0x0038c07a01007387 */ /* 0x000fe20000100a00 */
[----:B---3--:R-:W-:-:S03]  /*b170*/  IMAD.WIDE R22, R7, 0x4, R236 ;  /* 0x0000000407167825 */ /* 0x008fc600078e02ec */
[----:B------:R1:W-:Y:S01]  /*b180*/  STL.64 [R1+0x19b8], R12 ;  /* 0x0019b80c01007387 */ /* 0x0003e20000100a00 */
[----:B----4-:R-:W-:-:S03]  /*b190*/  IMAD.WIDE R20, R7, 0x4, R238 ;  /* 0x0000000407147825 */ /* 0x010fc600078e02ee */
[----:B------:R3:W-:Y:S01]  /*b1a0*/  STL.64 [R1+0x19b0], R10 ;  /* 0x0019b00a01007387 */ /* 0x0007e20000100a00 */
[----:B-----5:R-:W4:Y:S03]  /*b1b0*/  LDC R19, c[0x0][0x3a0] ;  /* 0x0000e800ff137b82 */ /* 0x020f260000000800 */
[----:B------:R-:W-:Y:S04]  /*b1c0*/  STL.64 [R1+0x38c8], R108 ;  /* 0x0038c86c01007387 */ /* 0x000fe80000100a00 */
[----:B------:R-:W-:Y:S01]  /*b1d0*/  LDGSTS.E [R6+0x20800], desc[UR14][R74.64], !P3 ;  /* 0x208000004a067fae */ /* 0x000fe2000d9a100e */
[C---:B-1----:R-:W-:Y:S01]  /*b1e0*/  IMAD.WIDE R12, R7.reuse, 0x4, R240 ;  /* 0x00000004070c7825 */ /* 0x042fe200078e02f0 */
[----:B------:R-:W1:Y:S02]  /*b1f0*/  LDC R18, c[0x0][0x3a0] ;  /* 0x0000e800ff127b82 */ /* 0x000e640000000800 */
[----:B------:R5:W-:Y:S01]  /*b200*/  STL.64 [R1+0x1948], R26 ;  /* 0x0019481a01007387 */ /* 0x000be20000100a00 */
[----:B---3--:R-:W-:Y:S01]  /*b210*/  IMAD.WIDE R10, R7, 0x4, R242 ;  /* 0x00000004070a7825 */ /* 0x008fe200078e02f2 */
[----:B--2---:R-:W-:-:S02]  /*b220*/  IADD3 R7, PT, PT, R16, -0x5a, RZ ;  /* 0xffffffa610077810 */ /* 0x004fc40007ffe0ff */
[----:B------:R-:W-:Y:S04]  /*b230*/  LDGSTS.E [R6+0x20900], desc[UR14][R60.64], !P3 ;  /* 0x209000003c067fae */ /* 0x000fe8000d9a100e */
[----:B------:R2:W-:Y:S04]  /*b240*/  STL.64 [R1+0x1940], R24 ;  /* 0x0019401801007387 */ /* 0x0005e80000100a00 */
[----:B------:R5:W-:Y:S04]  /*b250*/  LDGSTS.E [R6+0x20a00], desc[UR14][R26.64], !P3 ;  /* 0x20a000001a067fae */ /* 0x000be8000d9a100e */
[----:B------:R3:W-:Y:S04]  /*b260*/  STL.64 [R1+0x1938], R22 ;  /* 0x0019381601007387 */ /* 0x0007e80000100a00 */
[----:B------:R2:W-:Y:S01]  /*b270*/  LDGSTS.E [R6+0x20b00], desc[UR14][R24.64], !P3 ;  /* 0x20b0000018067fae */ /* 0x0005e2000d9a100e */
[----:B-1----:R-:W-:-:S03]  /*b280*/  VIADD R18, R18, 0xffffffa2 ;  /* 0xffffffa212127836 */ /* 0x002fc60000000000 */
[----:B------:R1:W-:Y:S01]  /*b290*/  STL.64 [R1+0x1930], R20 ;  /* 0x0019301401007387 */ /* 0x0003e20000100a00 */
[----:B-----5:R-:W-:-:S03]  /*b2a0*/  IMAD.WIDE R26, R9, 0x4, R236 ;  /* 0x00000004091a7825 */ /* 0x020fc600078e02ec */
[----:B------:R3:W-:Y:S04]  /*b2b0*/  LDGSTS.E [R6+0x20c00], desc[UR14][R22.64], !P3 ;  /* 0x20c0000016067fae */ /* 0x0007e8000d9a100e */
[----:B------:R-:W-:Y:S01]  /*b2c0*/  STL.64 [R1+0x38d0], R74 ;  /* 0x0038d04a01007387 */ /* 0x000fe20000100a00 */
        /* <DEDUP_REMOVED lines=9> */
[C---:B--2---:R-:W-:Y:S02]  /*b360*/  IMAD.WIDE R12, R9.reuse, 0x4, R244 ;  /* 0x00000004090c7825 */ /* 0x044fe400078e02f4 */
[----:B------:R-:W-:Y:S04]  /*b370*/  STL.64 [R1+0x38d8], R60 ;  /* 0x0038d83c01007387 */ /* 0x000fe80000100a00 */
[----:B------:R1:W-:Y:S01]  /*b380*/  STL.64 [R1+0x1878], R30 ;  /* 0x0018781e01007387 */ /* 0x0003e20000100a00 */
[----:B---3--:R-:W-:-:S03]  /*b390*/  IMAD.WIDE R10, R9, 0x4, R230 ;  /* 0x00000004090a7825 */ /* 0x008fc600078e02e6 */
[----:B------:R2:W-:Y:S01]  /*b3a0*/  STL.64 [R1+0x1870], R28 ;  /* 0x0018701c01007387 */ /* 0x0005e20000100a00 */
[----:B------:R-:W-:-:S03]  /*b3b0*/  IMAD R9, R222, 0x4d, RZ ;  /* 0x0000004dde097824 */ /* 0x000fc600078e02ff */
[----:B------:R-:W-:Y:S01]  /*b3c0*/  LDGSTS.E [R6+0x22800], desc[UR14][R10.64], !P4 ;  /* 0x228000000a067fae */ /* 0x000fe2000e1a100e */
[----:B------:R-:W-:-:S03]  /*b3d0*/  IMAD.WIDE R32, R9, 0x4, R244 ;  /* 0x0000000409207825 */ /* 0x000fc600078e02f4 */
[----:B------:R-:W-:Y:S04]  /*b3e0*/  LDGSTS.E [R6+0x22900], desc[UR14][R12.64], !P4 ;  /* 0x229000000c067fae */ /* 0x000fe8000e1a100e */
[----:B------:R1:W-:Y:S04]  /*b3f0*/  LDGSTS.E [R6+0x22a00], desc[UR14][R30.64], !P4 ;  /* 0x22a000001e067fae */ /* 0x0003e8000e1a100e */
[----:B------:R2:W-:Y:S04]  /*b400*/  LDGSTS.E [R6+0x22b00], desc[UR14][R28.64], !P4 ;  /* 0x22b000001c067fae */ /* 0x0005e8000e1a100e */
[----:B------:R3:W-:Y:S04]  /*b410*/  LDGSTS.E [R6+0x22c00], desc[UR14][R26.64], !P4 ;  /* 0x22c000001a067fae */ /* 0x0007e8000e1a100e */
[----:B------:R5:W-:Y:S01]  /*b420*/  LDGSTS.E [R6+0x22d00], desc[UR14][R24.64], !P4 ;  /* 0x22d0000018067fae */ /* 0x000be2000e1a100e */
[----:B-1----:R-:W-:-:S03]  /*b430*/  IMAD.WIDE R30, R9, 0x4, R230 ;  /* 0x00000004091e7825 */ /* 0x002fc600078e02e6 */
[----:B------:R1:W-:Y:S04]  /*b440*/  LDGSTS.E [R6+0x22e00], desc[UR14][R22.64], !P4 ;  /* 0x22e0000016067fae */ /* 0x0003e8000e1a100e */
[----:B------:R1:W-:Y:S01]  /*b450*/  LDGSTS.E [R6+0x22f00], desc[UR14][R20.64], !P4 ;  /* 0x22f0000014067fae */ /* 0x0003e2000e1a100e */
[----:B------:R-:W-:Y:S01]  /*b460*/  ISETP.GE.U32.AND P4, PT, R7, 0x7fffff27, PT ;  /* 0x7fffff270700780c */ /* 0x000fe20003f86070 */
[----:B------:R-:W-:Y:S02]  /*b470*/  IMAD R7, R222, 0x49, RZ ;  /* 0x00000049de077824 */ /* 0x000fe400078e02ff */
[----:B------:R3:W-:Y:S02]  /*b480*/  STL.64 [R1+0x1868], R26 ;  /* 0x0018681a01007387 */ /* 0x0007e40000100a00 */
[----:B--2---:R-:W-:-:S02]  /*b490*/  IMAD.WIDE R28, R7, 0x4, R232 ;  /* 0x00000004071c7825 */ /* 0x004fc400078e02e8 */
[----:B------:R5:W-:Y:S02]  /*b4a0*/  STL.64 [R1+0x1860], R24 ;  /* 0x0018601801007387 */ /* 0x000be40000100a00 */
[C---:B------:R-:W-:Y:S02]  /*b4b0*/  IMAD.WIDE R14, R7.reuse, 0x4, R230 ;  /* 0x00000004070e7825 */ /* 0x040fe400078e02e6 */
[----:B------:R2:W-:Y:S02]  /*b4c0*/  STL.64 [R1+0x38e0], R10 ;  /* 0x0038e00a01007387 */ /* 0x0005e40000100a00 */
[C---:B------:R-:W-:Y:S02]  /*b4d0*/  IMAD.WIDE R16, R7.reuse, 0x4, R244 ;  /* 0x0000000407107825 */ /* 0x040fe400078e02f4 */
[----:B------:R1:W-:Y:S02]  /*b4e0*/  STL.64 [R1+0x1858], R22 ;  /* 0x0018581601007387 */ /* 0x0003e40000100a00 */
[----:B---3--:R-:W-:-:S02]  /*b4f0*/  IMAD.WIDE R26, R7, 0x4, R234 ;  /* 0x00000004071a7825 */ /* 0x008fc400078e02ea */
[----:B------:R3:W-:Y:S02]  /*b500*/  STL.64 [R1+0x1850], R20 ;  /* 0x0018501401007387 */ /* 0x0007e40000100a00 */
[C---:B-----5:R-:W-:Y:S02]  /*b510*/  IMAD.WIDE R24, R7.reuse, 0x4, R236 ;  /* 0x0000000407187825 */ /* 0x060fe400078e02ec */
[----:B------:R5:W-:Y:S02]  /*b520*/  STL.64 [R1+0x38e8], R12 ;  /* 0x0038e80c01007387 */ /* 0x000be40000100a00 */
[C---:B--2---:R-:W-:Y:S02]  /*b530*/  IMAD.WIDE R10, R7.reuse, 0x4, R242 ;  /* 0x00000004070a7825 */ /* 0x044fe400078e02f2 */
[----:B------:R-:W-:Y:S02]  /*b540*/  STL.64 [R1+0x17a8], R28 ;  /* 0x0017a81c01007387 */ /* 0x000fe40000100a00 */
[----:B-1----:R-:W-:-:S02]  /*b550*/  IMAD.WIDE R22, R7, 0x4, R238 ;  /* 0x0000000407167825 */ /* 0x002fc400078e02ee */
[----:B------:R-:W-:Y:S01]  /*b560*/  STL.64 [R1+0x1780], R26 ;  /* 0x0017801a01007387 */ /* 0x000fe20000100a00 */
[----:B---3--:R-:W1:Y:S01]  /*b570*/  LDC R21, c[0x0][0x3a0] ;  /* 0x0000e800ff157b82 */ /* 0x008e620000000800 */
[----:B-----5:R-:W-:Y:S02]  /*b580*/  IMAD.WIDE R12, R7, 0x4, R240 ;  /* 0x00000004070c7825 */ /* 0x020fe400078e02f0 */
[----:B------:R2:W-:Y:S02]  /*b590*/  LDGSTS.E [R6+0x24800], desc[UR14][R14.64], !P5 ;  /* 0x248000000e067fae */ /* 0x0005e4000e9a100e */
[----:B----4-:R-:W-:Y:S02]  /*b5a0*/  VIADD R7, R19, 0xffffff9e ;  /* 0xffffff9e13077836 */ /* 0x010fe40000000000 */
[----:B------:R-:W-:Y:S01]  /*b5b0*/  STL.64 [R1+0x1778], R24 ;  /* 0x0017781801007387 */ /* 0x000fe20000100a00 */
[----:B------:R-:W3:Y:S03]  /*b5c0*/  LDC R20, c[0x0][0x3a0] ;  /* 0x0000e800ff147b82 */ /* 0x000ee60000000800 */
[----:B------:R-:W-:Y:S04]  /*b5d0*/  LDGSTS.E [R6+0x24900], desc[UR14][R16.64], !P5 ;  /* 0x2490000010067fae */ /* 0x000fe8000e9a100e */
[----:B------:R-:W-:Y:S01]  /*b5e0*/  STL.64 [R1+0x1770], R22 ;  /* 0x0017701601007387 */ /* 0x000fe20000100a00 */
[----:B------:R-:W4:Y:S03]  /*b5f0*/  LDC R19, c[0x0][0x3a0] ;  /* 0x0000e800ff137b82 */ /* 0x000f260000000800 */
[----:B------:R-:W-:Y:S04]  /*b600*/  LDGSTS.E [R6+0x24a00], desc[UR14][R28.64], !P5 ;  /* 0x24a000001c067fae */ /* 0x000fe8000e9a100e */
[----:B------:R2:W-:Y:S04]  /*b610*/  STL.64 [R1+0x38f0], R14 ;  /* 0x0038f00e01007387 */ /* 0x0005e80000100a00 */
[----:B------:R-:W-:Y:S04]  /*b620*/  LDGSTS.E [R6+0x24b00], desc[UR14][R26.64], !P5 ;  /* 0x24b000001a067fae */ /* 0x000fe8000e9a100e */
[----:B------:R-:W-:Y:S04]  /*b630*/  STL.64 [R1+0x1768], R12 ;  /* 0x0017680c01007387 */ /* 0x000fe80000100a00 */
[----:B------:R5:W-:Y:S01]  /*b640*/  LDGSTS.E [R6+0x24c00], desc[UR14][R24.64], !P5 ;  /* 0x24c0000018067fae */ /* 0x000be2000e9a100e */
[----:B--2---:R-:W-:-:S03]  /*b650*/  IMAD.WIDE R14, R9, 0x4, R238 ;  /* 0x00000004090e7825 */ /* 0x004fc600078e02ee */
[----:B------:R-:W-:Y:S04]  /*b660*/  STL.64 [R1+0x1760], R10 ;  /* 0x0017600a01007387 */ /* 0x000fe80000100a00 */
[----:B------:R2:W-:Y:S01]  /*b670*/  LDGSTS.E [R6+0x24d00], desc[UR14][R22.64], !P5 ;  /* 0x24d0000016067fae */ /* 0x0005e2000e9a100e */
[----:B-----5:R-:W-:-:S03]  /*b680*/  IMAD.WIDE R24, R9, 0x4, R232 ;  /* 0x0000000409187825 */ /* 0x020fc600078e02e8 */
[----:B------:R5:W-:Y:S04]  /*b690*/  STL.64 [R1+0x38f8], R16 ;  /* 0x0038f81001007387 */ /* 0x000be80000100a00 */
[----:B------:R1:W-:Y:S01]  /*b6a0*/  LDGSTS.E [R6+0x24e00], desc[UR14][R12.64], !P5 ;  /* 0x24e000000c067fae */ /* 0x0003e2000e9a100e */
[----:B--2---:R-:W-:-:S03]  /*b6b0*/  IMAD.WIDE R22, R9, 0x4, R234 ;  /* 0x0000000409167825 */ /* 0x004fc600078e02ea */
[----:B------:R2:W-:Y:S01]  /*b6c0*/  LDGSTS.E [R6+0x24f00], desc[UR14][R10.64], !P5 ;  /* 0x24f000000a067fae */ /* 0x0005e2000e9a100e */
[----:B------:R-:W-:Y:S02]  /*b6d0*/  ISETP.GE.U32.AND P5, PT, R18, 0x7fffff23, PT ;  /* 0x7fffff231200780c */ /* 0x000fe40003fa6070 */
[----:B---3--:R-:W-:Y:S01]  /*b6e0*/  IADD3 R18, PT, PT, R20, -0x66, RZ ;  /* 0xffffff9a14127810 */ /* 0x008fe20007ffe0ff */
[C---:B-----5:R-:W-:Y:S01]  /*b6f0*/  IMAD.WIDE R16, R9.reuse, 0x4, R236 ;  /* 0x0000000409107825 */ /* 0x060fe200078e02ec */
[----:B------:R-:W-:Y:S01]  /*b700*/  LDGSTS.E [R6+0x26800], desc[UR14][R30.64], !P1 ;  /* 0x268000001e067fae */ /* 0x000fe2000c9a100e */
[----:B------:R-:W3:Y:S02]  /*b710*/  LDC R20, c[0x0][0x3a0] ;  /* 0x0000e800ff147b82 */ /* 0x000ee40000000800 */
[C---:B-1----:R-:W-:Y:S01]  /*b720*/  IMAD.WIDE R12, R9.reuse, 0x4, R240 ;  /* 0x00000004090c7825 */ /* 0x042fe200078e02f0 */
[----:B------:R-:W-:Y:S03]  /*b730*/  LDGSTS.E [R6+0x26900], desc[UR14][R32.64], !P1 ;  /* 0x2690000020067fae */ /* 0x000fe6000c9a100e */
[----:B--2---:R-:W-:Y:S01]  /*b740*/  IMAD.WIDE R10, R9, 0x4, R242 ;  /* 0x00000004090a7825 */ /* 0x004fe200078e02f2 */
[----:B------:R1:W-:Y:S03]  /*b750*/  LDGSTS.E [R6+0x26a00], desc[UR14][R24.64], !P1 ;  /* 0x26a0000018067fae */ /* 0x0003e6000c9a100e */
[C---:B------:R-:W-:Y:S01]  /*b760*/  IMAD R9, R222.reuse, 0x55, RZ ;  /* 0x00000055de097824 */ /* 0x040fe200078e02ff */
[----:B------:R2:W-:Y:S03]  /*b770*/  LDGSTS.E [R6+0x26b00], desc[UR14][R22.64], !P1 ;  /* 0x26b0000016067fae */ /* 0x0005e6000c9a100e */
[C---:B------:R-:W-:Y:S01]  /*b780*/  IMAD.WIDE R62, R9.reuse, 0x4, R230 ;  /* 0x00000004093e7825 */ /* 0x040fe200078e02e6 */
[----:B------:R5:W-:Y:S03]  /*b790*/  LDGSTS.E [R6+0x26c00], desc[UR14][R16.64], !P1 ;  /* 0x26c0000010067fae */ /* 0x000be6000c9a100e */
[----:B------:R-:W-:Y:S01]  /*b7a0*/  IMAD.WIDE R64, R9, 0x4, R244 ;  /* 0x0000000409407825 */ /* 0x000fe200078e02f4 */
        /* <DEDUP_REMOVED lines=10> */
[----:B-1----:R-:W-:-:S02]  /*b850*/  IMAD.WIDE R24, R7, 0x4, R232 ;  /* 0x0000000407187825 */ /* 0x002fc400078e02e8 */
[----:B------:R1:W-:Y:S02]  /*b860*/  STL.64 [R1+0x16a0], R14 ;  /* 0x0016a00e01007387 */ /* 0x0003e40000100a00 */
[C---:B--2---:R-:W-:Y:S02]  /*b870*/  IMAD.WIDE R22, R7.reuse, 0x4, R234 ;  /* 0x0000000407167825 */ /* 0x044fe400078e02ea */
[----:B------:R-:W-:Y:S02]  /*b880*/  STL.64 [R1+0x3900], R30 ;  /* 0x0039001e01007387 */ /* 0x000fe40000100a00 */
[C---:B-----5:R-:W-:Y:S02]  /*b890*/  IMAD.WIDE R16, R7.reuse, 0x4, R236 ;  /* 0x0000000407107825 */ /* 0x060fe400078e02ec */
[----:B------:R2:W-:Y:S02]  /*b8a0*/  STL.64 [R1+0x1698], R12 ;  /* 0x0016980c01007387 */ /* 0x0005e40000100a00 */
[----:B-1----:R-:W-:-:S02]  /*b8b0*/  IMAD.WIDE R14, R7, 0x4, R238 ;  /* 0x00000004070e7825 */ /* 0x002fc400078e02ee */
        /* <DEDUP_REMOVED lines=137> */
[----:B---3--:R-:W-:Y:S02]  /*c150*/  IADD3 R18, PT, PT, R20, -0x7e, RZ ;  /* 0xffffff8214127810 */ /* 0x008fe40007ffe0ff */
[----:B------:R-:W1:Y:S01]  /*c160*/  LDC R20, c[0x0][0x3a0] ;  /* 0x0000e800ff147b82 */ /* 0x000e620000000800 */
[----:B------:R-:W-:Y:S01]  /*c170*/  LDGSTS.E [R6+0x32800], desc[UR14][R126.64], !P2 ;  /* 0x328000007e067fae */ /* 0x000fe2000d1a100e */
[----:B-----5:R-:W-:-:S03]  /*c180*/  IMAD.WIDE R110, R86, 0x4, R232 ;  /* 0x00000004566e7825 */ /* 0x020fc600078e02e8 */
[----:B------:R2:W-:Y:S01]  /*c190*/  STL.64 [R1+0x1300], R10 ;  /* 0x0013000a01007387 */ /* 0x0005e20000100a00 */
[----:B----4-:R-:W-:-:S03]  /*c1a0*/  IMAD.WIDE R12, R9, 0x4, R240 ;  /* 0x00000004090c7825 */ /* 0x010fc600078e02f0 */
[----:B------:R-:W-:Y:S04]  /*c1b0*/  LDGSTS.E [R6+0x32900], desc[UR14][R128.64], !P2 ;  /* 0x3290000080067fae */ /* 0x000fe8000d1a100e */
[----:B------:R3:W-:Y:S01]  /*c1c0*/  LDGSTS.E [R6+0x32a00], desc[UR14][R24.64], !P2 ;  /* 0x32a0000018067fae */ /* 0x0007e2000d1a100e */
[----:B--2---:R-:W-:-:S03]  /*c1d0*/  IMAD.WIDE R10, R9, 0x4, R242 ;  /* 0x00000004090a7825 */ /* 0x004fc600078e02f2 */
        /* <DEDUP_REMOVED lines=18> */
[----:B--2---:R-:W-:-:S03]  /*c300*/  IMAD.WIDE R22, R7, 0x4, R234 ;  /* 0x0000000407167825 */ /* 0x004fc600078e02ea */
        /* <DEDUP_REMOVED lines=8> */
[----:B------:R1:W-:Y:S01]  /*c390*/  STL.64 [R1+0x3970], R128 ;  /* 0x0039708001007387 */ /* 0x0003e20000100a00 */
[----:B--2---:R-:W-:-:S03]  /*c3a0*/  IMAD.WIDE R10, R7, 0x4, R242 ;  /* 0x00000004070a7825 */ /* 0x004fc600078e02f2 */
[----:B------:R2:W-:Y:S01]  /*c3b0*/  LDGSTS.E [R6+0x34a00], desc[UR14][R24.64], !P3 ;  /* 0x34a0000018067fae */ /* 0x0005e2000d9a100e */
[----:B------:R-:W-:-:S03]  /*c3c0*/  VIADD R7, R21, 0xfffffffd ;  /* 0xfffffffd15077836 */ /* 0x000fc60000000000 */
[----:B------:R2:W-:Y:S01]  /*c3d0*/  STL.64 [R1+0x1150], R24 ;  /* 0x0011501801007387 */ /* 0x0005e20000100a00 */
[----:B------:R-:W3:Y:S01]  /*c3e0*/  LDC R21, c[0x0][0x3a0] ;  /* 0x0000e800ff157b82 */ /* 0x000ee20000000800 */
[--C-:B-1----:R-:W-:Y:S02]  /*c3f0*/  IMAD.WIDE R128, R134, 0x4, R232.reuse ;  /* 0x0000000486807825 */ /* 0x102fe400078e02e8 */
[----:B------:R1:W-:Y:S04]  /*c400*/  LDGSTS.E [R6+0x34b00], desc[UR14][R22.64], !P3 ;  /* 0x34b0000016067fae */ /* 0x0003e8000d9a100e */
        /* <DEDUP_REMOVED lines=8> */
[----:B----4-:R-:W-:-:S03]  /*c490*/  IMAD.WIDE R16, R9, 0x4, R236 ;  /* 0x0000000409107825 */ /* 0x010fc600078e02ec */
[----:B------:R-:W-:Y:S04]  /*c4a0*/  STL.64 [R1+0x3978], R142 ;  /* 0x0039788e01007387 */ /* 0x000fe80000100a00 */
[----:B------:R4:W-:Y:S01]  /*c4b0*/  LDGSTS.E [R6+0x34f00], desc[UR14][R10.64], !P3 ;  /* 0x34f000000a067fae */ /* 0x0009e2000d9a100e */
[----:B--2---:R-:W-:Y:S01]  /*c4c0*/  IMAD.WIDE R14, R9, 0x4, R238 ;  /* 0x00000004090e7825 */ /* 0x004fe200078e02ee */
[----:B------:R-:W-:Y:S02]  /*c4d0*/  ISETP.GE.U32.AND P3, PT, R18, 0x7fffff03, PT ;  /* 0x7fffff031200780c */ /* 0x000fe40003f66070 */
[----:B------:R1:W-:Y:S01]  /*c4e0*/  STL.64 [R1+0x1130], R12 ;  /* 0x0011300c01007387 */ /* 0x0003e20000100a00 */
[----:B------:R-:W-:Y:S02]  /*c4f0*/  VIADD R18, R19, 0xfffffff9 ;  /* 0xfffffff913127836 */ /* 0x000fe40000000000 */
[----:B------:R-:W2:Y:S01]  /*c500*/  LDC R19, c[0x0][0x3a0] ;  /* 0x0000e800ff137b82 */ /* 0x000ea20000000800 */
[----:B------:R-:W-:Y:S04]  /*c510*/  LDGSTS.E [R6+0x36800], desc[UR14][R158.64], !P4 ;  /* 0x368000009e067fae */ /* 0x000fe8000e1a100e */
[----:B------:R4:W-:Y:S01]  /*c520*/  STL.64 [R1+0x1128], R10 ;  /* 0x0011280a01007387 */ /* 0x0009e20000100a00 */
[----:B-1----:R-:W-:-:S03]  /*c530*/  IMAD.WIDE R12, R9, 0x4, R240 ;  /* 0x00000004090c7825 */ /* 0x002fc600078e02f0 */
        /* <DEDUP_REMOVED lines=19> */
[----:B-1----:R-:W-:-:S03]  /*c670*/  IMAD.WIDE R24, R7, 0x4, R232 ;  /* 0x0000000407187825 */ /* 0x002fc600078e02e8 */
        /* <DEDUP_REMOVED lines=8> */
[----:B----4-:R-:W-:-:S03]  /*c700*/  IMAD.WIDE R12, R7, 0x4, R240 ;  /* 0x00000004070c7825 */ /* 0x010fc600078e02f0 */
[----:B------:R-:W-:Y:S04]  /*c710*/  LDGSTS.E [R6+0x38900], desc[UR14][R176.64], !P5 ;  /* 0x38900000b0067fae */ /* 0x000fe8000e9a100e */
[----:B------:R-:W-:Y:S01]  /*c720*/  STL.64 [R1+0x3990], R160 ;  /* 0x003990a001007387 */ /* 0x000fe20000100a00 */
[----:B-1----:R-:W-:-:S03]  /*c730*/  IMAD.WIDE R10, R7, 0x4, R242 ;  /* 0x00000004070a7825 */ /* 0x002fc600078e02f2 */
[----:B------:R1:W-:Y:S01]  /*c740*/  LDGSTS.E [R6+0x38a00], desc[UR14][R24.64], !P5 ;  /* 0x38a0000018067fae */ /* 0x0003e2000e9a100e */
[----:B------:R-:W-:Y:S02]  /*c750*/  IADD3 R7, PT, PT, R20, -0xb, RZ ;  /* 0xfffffff514077810 */ /* 0x000fe40007ffe0ff */
[----:B------:R-:W4:Y:S01]  /*c760*/  LDC R20, c[0x0][0x3a0] ;  /* 0x0000e800ff147b82 */ /* 0x000f220000000800 */
[----:B------:R1:W-:Y:S04]  /*c770*/  STL.64 [R1+0x1060], R24 ;  /* 0x0010601801007387 */ /* 0x0003e80000100a00 */
        /* <DEDUP_REMOVED lines=9> */
[----:B--2---:R-:W-:-:S03]  /*c810*/  IMAD.WIDE R16, R9, 0x4, R236 ;  /* 0x0000000409107825 */ /* 0x004fc600078e02ec */
[----:B------:R-:W-:Y:S04]  /*c820*/  STL.64 [R1+0x3998], R174 ;  /* 0x003998ae01007387 */ /* 0x000fe80000100a00 */
[----:B------:R2:W-:Y:S01]  /*c830*/  LDGSTS.E [R6+0x38f00], desc[UR14][R10.64], !P5 ;  /* 0x38f000000a067fae */ /* 0x0005e2000e9a100e */
[----:B-1----:R-:W-:Y:S01]  /*c840*/  IMAD.WIDE R14, R9, 0x4, R238 ;  /* 0x00000004090e7825 */ /* 0x002fe200078e02ee */
[----:B------:R-:W-:Y:S02]  /*c850*/  ISETP.GE.U32.AND P5, PT, R18, 0x7fffff7a, PT ;  /* 0x7fffff7a1200780c */ /* 0x000fe40003fa6070 */
[----:B------:R5:W-:Y:S01]  /*c860*/  STL.64 [R1+0x1040], R12 ;  /* 0x0010400c01007387 */ /* 0x000be20000100a00 */
[----:B---3--:R-:W-:Y:S02]  /*c870*/  VIADD R18, R21, 0xfffffff1 ;  /* 0xfffffff115127836 */ /* 0x008fe40000000000 */
[----:B------:R-:W1:Y:S01]  /*c880*/  LDC R21, c[0x0][0x3a0] ;  /* 0x0000e800ff157b82 */ /* 0x000e620000000800 */
[----:B------:R-:W-:Y:S04]  /*c890*/  LDGSTS.E [R6+0x3a800], desc[UR14][R190.64], !P1 ;  /* 0x3a800000be067fae */ /* 0x000fe8000c9a100e */
[----:B------:R2:W-:Y:S01]  /*c8a0*/  STL.64 [R1+0x1038], R10 ;  /* 0x0010380a01007387 */ /* 0x0005e20000100a00 */
[----:B-----5:R-:W-:-:S03]  /*c8b0*/  IMAD.WIDE R12, R9, 0x4, R240 ;  /* 0x00000004090c7825 */ /* 0x020fc600078e02f0 */
        /* <DEDUP_REMOVED lines=42> */
[----:B---3--:R-:W-:-:S03]  /*cb60*/  IMAD.WIDE R22, R9, 0x4, R234 ;  /* 0x0000000409167825 */ /* 0x008fc600078e02ea */
[----:B------:R1:W-:Y:S01]  /*cb70*/  STL.64 [R1+0xf28], R14 ;  /* 0x000f280e01007387 */ /* 0x0003e20000100a00 */
[----:B--2---:R-:W-:-:S03]  /*cb80*/  IADD3 R19, PT, PT, R19, -0x1b, RZ ;  /* 0xffffffe513137810 */ /* 0x004fc60007ffe0ff */
[----:B------:R2:W-:Y:S01]  /*cb90*/  LDGSTS.E [R6+0x3ce00], desc[UR14][R12.64], !P2 ;  /* 0x3ce000000c067fae */ /* 0x0005e2000d1a100e */
[----:B-----5:R-:W-:-:S03]  /*cba0*/  IMAD.WIDE R16, R9, 0x4, R236 ;  /* 0x0000000409107825 */ /* 0x020fc600078e02ec */
[----:B------:R-:W-:Y:S04]  /*cbb0*/  STL.64 [R1+0x39b8], R194 ;  /* 0x0039b8c201007387 */ /* 0x000fe80000100a00 */
[----:B------:R3:W-:Y:S01]  /*cbc0*/  LDGSTS.E [R6+0x3cf00], desc[UR14][R10.64], !P2 ;  /* 0x3cf000000a067fae */ /* 0x0007e2000d1a100e */
[C---:B-1----:R-:W-:Y:S01]  /*cbd0*/  IMAD.WIDE R14, R9.reuse, 0x4, R238 ;  /* 0x00000004090e7825 */ /* 0x042fe200078e02ee */
[----:B------:R-:W-:Y:S02]  /*cbe0*/  ISETP.GE.U32.AND P2, PT, R18, 0x7fffff72, PT ;  /* 0x7fffff721200780c */ /* 0x000fe40003f46070 */
[----:B------:R2:W-:Y:S01]  /*cbf0*/  STL.64 [R1+0xf20], R12 ;  /* 0x000f200c01007387 */ /* 0x0005e20000100a00 */
[----:B----4-:R-:W-:Y:S02]  /*cc00*/  VIADD R18, R20, 0xffffffe9 ;  /* 0xffffffe914127836 */ /* 0x010fe40000000000 */
[----:B------:R-:W1:Y:S01]  /*cc10*/  LDC R20, c[0x0][0x3a0] ;  /* 0x0000e800ff147b82 */ /* 0x000e620000000800 */
[----:B------:R-:W-:Y:S04]  /*cc20*/  LDGSTS.E [R6+0x3e800], desc[UR14][R198.64], !P3 ;  /* 0x3e800000c6067fae */ /* 0x000fe8000d9a100e */
[----:B------:R3:W-:Y:S01]  /*cc30*/  STL.64 [R1+0xf18], R10 ;  /* 0x000f180a01007387 */ /* 0x0007e20000100a00 */
[----:B--2---:R-:W-:-:S03]  /*cc40*/  IMAD.WIDE R12, R9, 0x4, R240 ;  /* 0x00000004090c7825 */ /* 0x004fc600078e02f0 */
[----:B------:R-:W-:Y:S04]  /*cc50*/  LDGSTS.E [R6+0x3e900], desc[UR14][R200.64], !P3 ;  /* 0x3e900000c8067fae */ /* 0x000fe8000d9a100e */
[----:B------:R2:W-:Y:S01]  /*cc60*/  LDGSTS.E [R6+0x3ea00], desc[UR14][R24.64], !P3 ;  /* 0x3ea0000018067fae */ /* 0x0005e2000d9a100e */
[----:B---3--:R-:W-:-:S03]  /*cc70*/  IMAD.WIDE R10, R9, 0x4, R242 ;  /* 0x00000004090a7825 */ /* 0x008fc600078e02f2 */
[----:B------:R3:W-:Y:S01]  /*cc80*/  LDGSTS.E [R6+0x3eb00], desc[UR14][R22.64], !P3 ;  /* 0x3eb0000016067fae */ /* 0x0007e2000d9a100e */
[----:B------:R-:W-:-:S03]  /*cc90*/  SHF.L.U32 R9, R222, 0x1, RZ ;  /* 0x00000001de097819 */ /* 0x000fc600000006ff */
[----:B------:R4:W-:Y:S02]  /*cca0*/  LDGSTS.E [R6+0x3ec00], desc[UR14][R16.64], !P3 ;  /* 0x3ec0000010067fae */ /* 0x0009e4000d9a100e */
[C---:B------:R-:W-:Y:S02]  /*ccb0*/  IMAD.WIDE R28, R9.reuse, 0x4, R230 ;  /* 0x00000004091c7825 */ /* 0x040fe400078e02e6 */
[----:B------:R5:W-:Y:S02]  /*ccc0*/  LDGSTS.E [R6+0x3ed00], desc[UR14][R14.64], !P3 ;  /* 0x3ed000000e067fae */ /* 0x000be4000d9a100e */
[----:B------:R-:W-:Y:S02]  /*ccd0*/  IMAD.WIDE R26, R9, 0x4, R244 ;  /* 0x00000004091a7825 */ /* 0x000fe400078e02f4 */
[----:B------:R1:W-:Y:S04]  /*cce0*/  LDGSTS.E [R6+0x3ee00], desc[UR14][R12.64], !P3 ;  /* 0x3ee000000c067fae */ /* 0x0003e8000d9a100e */
[----:B------:R1:W-:Y:S01]  /*ccf0*/  LDGSTS.E [R6+0x3ef00], desc[UR14][R10.64], !P3 ;  /* 0x3ef000000a067fae */ /* 0x0003e2000d9a100e */
[----:B------:R-:W-:-:S02]  /*cd00*/  ISETP.GE.U32.AND P3, PT, R7, 0x7fffff6e, PT ;  /* 0x7fffff6e0700780c */ /* 0x000fc40003f66070 */
[----:B------:R-:W-:Y:S01]  /*cd10*/  LOP3.LUT R7, R8, 0x40, RZ, 0x3c, !PT ;  /* 0x0000004008077812 */ /* 0x000fe200078e3cff */
[----:B------:R-:W-:Y:S01]  /*cd20*/  STL.64 [R1+0x39c0], R196 ;  /* 0x0039c0c401007387 */ /* 0x000fe20000100a00 */
[----:B------:R-:W-:-:S03]  /*cd30*/  IMAD R8, R222, 0x3, RZ ;  /* 0x00000003de087824 */ /* 0x000fc600078e02ff */
[----:B------:R2:W-:Y:S01]  /*cd40*/  STL.64 [R1+0xeb0], R24 ;  /* 0x000eb01801007387 */ /* 0x0005e20000100a00 */
[----:B------:R-:W-:Y:S02]  /*cd50*/  VIADD R7, R7, UR5 ;  /* 0x0000000507077c36 */ /* 0x000fe40008000000 */
[----:B------:R-:W-:Y:S01]  /*cd60*/  IMAD.WIDE R192, R8, 0x4, R244 ;  /* 0x0000000408c07825 */ /* 0x000fe200078e02f4 */
[----:B------:R3:W-:Y:S04]  /*cd70*/  STL.64 [R1+0xea8], R22 ;  /* 0x000ea81601007387 */ /* 0x0007e80000100a00 */
[----:B------:R4:W-:Y:S04]  /*cd80*/  STL.64 [R1+0xea0], R16 ;  /* 0x000ea01001007387 */ /* 0x0009e80000100a00 */
[----:B------:R5:W-:Y:S01]  /*cd90*/  STL.64 [R1+0xe98], R14 ;  /* 0x000e980e01007387 */ /* 0x000be20000100a00 */
[----:B--2---:R-:W-:-:S03]  /*cda0*/  IMAD.WIDE R24, R9, 0x4, R232 ;  /* 0x0000000409187825 */ /* 0x004fc600078e02e8 */
[----:B------:R-:W-:Y:S01]  /*cdb0*/  STL.64 [R1+0x39c8], R198 ;  /* 0x0039c8c601007387 */ /* 0x000fe20000100a00 */
[----:B---3--:R-:W-:-:S03]  /*cdc0*/  IMAD.WIDE R22, R9, 0x4, R234 ;  /* 0x0000000409167825 */ /* 0x008fc600078e02ea */
[----:B------:R1:W-:Y:S01]  /*cdd0*/  STL.64 [R1+0xe90], R12 ;  /* 0x000e900c01007387 */ /* 0x0003e20000100a00 */
[----:B----4-:R-:W-:-:S03]  /*cde0*/  IMAD.WIDE R16, R9, 0x4, R236 ;  /* 0x0000000409107825 */ /* 0x010fc600078e02ec */
[----:B------:R2:W-:Y:S01]  /*cdf0*/  STL.64 [R1+0xe88], R10 ;  /* 0x000e880a01007387 */ /* 0x0005e20000100a00 */
[----:B-----5:R-:W-:-:S03]  /*ce00*/  IMAD.WIDE R14, R9, 0x4, R238 ;  /* 0x00000004090e7825 */ /* 0x020fc600078e02ee */
[----:B------:R-:W-:Y:S01]  /*ce10*/  LDGSTS.E [R7+0x1000], desc[UR14][R28.64], !P4 ;  /* 0x010000001c077fae */ /* 0x000fe2000e1a100e */
[----:B-1----:R-:W-:-:S03]  /*ce20*/  IMAD.WIDE R12, R9, 0x4, R240 ;  /* 0x00000004090c7825 */ /* 0x002fc600078e02f0 */
[----:B------:R1:W-:Y:S01]  /*ce30*/  LDGSTS.E [R7+0x1100], desc[UR14][R26.64], !P4 ;  /* 0x011000001a077fae */ /* 0x0003e2000e1a100e */
[----:B--2---:R-:W-:-:S03]  /*ce40*/  IMAD.WIDE R10, R9, 0x4, R242 ;  /* 0x00000004090a7825 */ /* 0x004fc600078e02f2 */
[----:B------:R-:W-:Y:S01]  /*ce50*/  STL.64 [R1+0x39d0], R200 ;  /* 0x0039d0c801007387 */ /* 0x000fe20000100a00 */
[----:B------:R-:W-:-:S03]  /*ce60*/  IMAD R9, R222, 0x6, RZ ;  /* 0x00000006de097824 */ /* 0x000fc600078e02ff */
[----:B------:R2:W-:Y:S01]  /*ce70*/  LDGSTS.E [R7+0x1200], desc[UR14][R24.64], !P4 ;  /* 0x0120000018077fae */ /* 0x0005e2000e1a100e */
[----:B------:R-:W-:-:S03]  /*ce80*/  IMAD.WIDE R160, R9, 0x4, R244 ;  /* 0x0000000409a07825 */ /* 0x000fc600078e02f4 */
[----:B------:R-:W-:Y:S04]  /*ce90*/  STL.64 [R1+0x500], R28 ;  /* 0x0005001c01007387 */ /* 0x000fe80000100a00 */
[----:B------:R3:W-:Y:S04]  /*cea0*/  LDGSTS.E [R7+0x1300], desc[UR14][R22.64], !P4 ;  /* 0x0130000016077fae */ /* 0x0007e8000e1a100e */
[----:B------:R1:W-:Y:S04]  /*ceb0*/  STL.64 [R1+0x4f8], R26 ;  /* 0x0004f81a01007387 */ /* 0x0003e80000100a00 */
[----:B------:R4:W-:Y:S04]  /*cec0*/  LDGSTS.E [R7+0x1400], desc[UR14][R16.64], !P4 ;  /* 0x0140000010077fae */ /* 0x0009e8000e1a100e */
[----:B------:R5:W-:Y:S01]  /*ced0*/  LDGSTS.E [R7+0x1500], desc[UR14][R14.64], !P4 ;  /* 0x015000000e077fae */ /* 0x000be2000e1a100e */
[----:B-1----:R-:W-:-:S03]  /*cee0*/  IMAD.WIDE R26, R9, 0x4, R230 ;  /* 0x00000004091a7825 */ /* 0x002fc600078e02e6 */
[----:B------:R2:W-:Y:S04]  /*cef0*/  STL.64 [R1+0x4f0], R24 ;  /* 0x0004f01801007387 */ /* 0x0005e80000100a00 */
[----:B------:R1:W-:Y:S04]  /*cf00*/  LDGSTS.E [R7+0x1600], desc[UR14][R12.64], !P4 ;  /* 0x016000000c077fae */ /* 0x0003e8000e1a100e */
[----:B------:R3:W-:Y:S04]  /*cf10*/  STL.64 [R1+0x4e8], R22 ;  /* 0x0004e81601007387 */ /* 0x0007e80000100a00 */
[----:B------:R1:W-:Y:S01]  /*cf20*/  LDGSTS.E [R7+0x1700], desc[UR14][R10.64], !P4 ;  /* 0x017000000a077fae */ /* 0x0003e2000e1a100e */
[----:B--2---:R-:W-:Y:S01]  /*cf30*/  IMAD.WIDE R24, R9, 0x4, R232 ;  /* 0x0000000409187825 */ /* 0x004fe200078e02e8 */
[----:B------:R-:W-:-:S02]  /*cf40*/  ISETP.GE.U32.AND P4, PT, R18, 0x7fffff6a, PT ;  /* 0x7fffff6a1200780c */ /* 0x000fc40003f86070 */
[----:B------:R4:W-:Y:S01]  /*cf50*/  STL.64 [R1+0x4e0], R16 ;  /* 0x0004e01001007387 */ /* 0x0009e20000100a00 */
[----:B------:R-:W-:Y:S02]  /*cf60*/  IMAD R18, R222, 0xa, RZ ;  /* 0x0000000ade127824 */ /* 0x000fe400078e02ff */
[C---:B---3--:R-:W-:Y:S01]  /*cf70*/  IMAD.WIDE R22, R9.reuse, 0x4, R234 ;  /* 0x0000000409167825 */ /* 0x048fe200078e02ea */
[----:B------:R5:W-:Y:S03]  /*cf80*/  STL.64 [R1+0x4d8], R14 ;  /* 0x0004d80e01007387 */ /* 0x000be60000100a00 */
[C---:B------:R-:W-:Y:S01]  /*cf90*/  IMAD.WIDE R126, R18.reuse, 0x4, R230 ;  /* 0x00000004127e7825 */ /* 0x040fe200078e02e6 */
[----:B------:R1:W-:Y:S03]  /*cfa0*/  STL.64 [R1+0x4d0], R12 ;  /* 0x0004d00c01007387 */ /* 0x0003e60000100a00 */
[C---:B----4-:R-:W-:Y:S01]  /*cfb0*/  IMAD.WIDE R16, R9.reuse, 0x4, R236 ;  /* 0x0000000409107825 */ /* 0x050fe200078e02ec */
[----:B------:R2:W-:Y:S03]  /*cfc0*/  LDGSTS.E [R7+0x3000], desc[UR14][R26.64], !P5 ;  /* 0x030000001a077fae */ /* 0x0005e6000e9a100e */
[C---:B------:R-:W-:Y:S01]  /*cfd0*/  IMAD.WIDE R28, R18.reuse, 0x4, R244 ;  /* 0x00000004121c7825 */ /* 0x040fe200078e02f4 */
[----:B------:R3:W-:Y:S03]  /*cfe0*/  STL.64 [R1+0x4c8], R10 ;  /* 0x0004c80a01007387 */ /* 0x0007e60000100a00 */
[C---:B-----5:R-:W-:Y:S01]  /*cff0*/  IMAD.WIDE R14, R9.reuse, 0x4, R238 ;  /* 0x00000004090e7825 */ /* 0x060fe200078e02ee */
[----:B------:R-:W-:Y:S03]  /*d000*/  LDGSTS.E [R7+0x3100], desc[UR14][R160.64], !P5 ;  /* 0x03100000a0077fae */ /* 0x000fe6000e9a100e */
[C---:B-1----:R-:W-:Y:S01]  /*d010*/  IMAD.WIDE R12, R9.reuse, 0x4, R240 ;  /* 0x00000004090c7825 */ /* 0x042fe200078e02f0 */
[----:B------:R2:W-:Y:S03]  /*d020*/  STL.64 [R1+0x440], R26 ;  /* 0x0004401a01007387 */ /* 0x0005e60000100a00 */
[----:B---3--:R-:W-:Y:S01]  /*d030*/  IMAD.WIDE R10, R9, 0x4, R242 ;  /* 0x00000004090a7825 */ /* 0x008fe200078e02f2 */
[----:B------:R1:W-:Y:S03]  /*d040*/  LDGSTS.E [R7+0x3200], desc[UR14][R24.64], !P5 ;  /* 0x0320000018077fae */ /* 0x0003e6000e9a100e */
[----:B------:R-:W-:Y:S01]  /*d050*/  VIADD R9, R21, 0xffffffe1 ;  /* 0xffffffe115097836 */ /* 0x000fe20000000000 */
[----:B------:R1:W-:Y:S01]  /*d060*/  STL.64 [R1+0x548], R24 ;  /* 0x0005481801007387 */ /* 0x0003e20000100a00 */
[----:B------:R-:W3:Y:S01]  /*d070*/  LDC R21, c[0x0][0x3a0] ;  /* 0x0000e800ff157b82 */ /* 0x000ee20000000800 */
[----:B--2---:R-:W-:-:S02]  /*d080*/  IMAD.WIDE R26, R18, 0x4, R232 ;  /* 0x00000004121a7825 */ /* 0x004fc400078e02e8 */
[----:B------:R2:W-:Y:S04]  /*d090*/  LDGSTS.E [R7+0x3300], desc[UR14][R22.64], !P5 ;  /* 0x0330000016077fae */ /* 0x0005e8000e9a100e */
[----:B------:R2:W-:Y:S04]  /*d0a0*/  STL.64 [R1+0x550], R22 ;  /* 0x0005501601007387 */ /* 0x0005e80000100a00 */
[----:B------:R4:W-:Y:S01]  /*d0b0*/  LDGSTS.E [R7+0x3400], desc[UR14][R16.64], !P5 ;  /* 0x0340000010077fae */ /* 0x0009e2000e9a100e */
[----:B-1----:R-:W-:-:S03]  /*d0c0*/  IMAD.WIDE R24, R18, 0x4, R234 ;  /* 0x0000000412187825 */ /* 0x002fc600078e02ea */
[----:B------:R4:W-:Y:S04]  /*d0d0*/  STL.64 [R1+0x558], R16 ;  /* 0x0005581001007387 */ /* 0x0009e80000100a00 */
[----:B------:R1:W-:Y:S01]  /*d0e0*/  LDGSTS.E [R7+0x3500], desc[UR14][R14.64], !P5 ;  /* 0x035000000e077fae */ /* 0x0003e2000e9a100e */
[----:B--2---:R-:W2:Y:S03]  /*d0f0*/  LDC R22, c[0x0][0x3a0] ;  /* 0x0000e800ff167b82 */ /* 0x004ea60000000800 */
[----:B------:R1:W-:Y:S04]  /*d100*/  STL.64 [R1+0x560], R14 ;  /* 0x0005600e01007387 */ /* 0x0003e80000100a00 */
[----:B------:R5:W-:Y:S01]  /*d110*/  LDGSTS.E [R7+0x3600], desc[UR14][R12.64], !P5 ;  /* 0x036000000c077fae */ /* 0x000be2000e9a100e */
[C---:B----4-:R-:W-:Y:S01]  /*d120*/  IMAD.WIDE R16, R18.reuse, 0x4, R236 ;  /* 0x0000000412107825 */ /* 0x050fe200078e02ec */
[----:B------:R-:W4:Y:S02]  /*d130*/  LDC R23, c[0x0][0x3a0] ;  /* 0x0000e800ff177b82 */ /* 0x000f240000000800 */
[----:B------:R5:W-:Y:S04]  /*d140*/  STL.64 [R1+0x568], R12 ;  /* 0x0005680c01007387 */ /* 0x000be80000100a00 */
[----:B------:R2:W-:Y:S01]  /*d150*/  LDGSTS.E [R7+0x3700], desc[UR14][R10.64], !P5 ;  /* 0x037000000a077fae */ /* 0x0005e2000e9a100e */
[----:B-1----:R-:W-:Y:S01]  /*d160*/  IMAD.WIDE R14, R18, 0x4, R238 ;  /* 0x00000004120e7825 */ /* 0x002fe200078e02ee */
[----:B------:R-:W-:-:S02]  /*d170*/  ISETP.GE.U32.AND P5, PT, R19, 0x7fffff66, PT ;  /* 0x7fffff661300780c */ /* 0x000fc40003fa6070 */
[----:B------:R-:W-:Y:S01]  /*d180*/  STL.64 [R1+0x3a38], R160 ;  /* 0x003a38a001007387 */ /* 0x000fe20000100a00 */
[----:B------:R-:W-:Y:S02]  /*d190*/  VIADD R19, R20, 0xffffffdd ;  /* 0xffffffdd14137836 */ /* 0x000fe40000000000 */
[----:B------:R-:W1:Y:S01]  /*d1a0*/  LDC R20, c[0x0][0x3a0] ;  /* 0x0000e800ff147b82 */ /* 0x000e620000000800 */
[----:B------:R-:W-:Y:S01]  /*d1b0*/  LDGSTS.E [R7+0x5000], desc[UR14][R126.64], !P1 ;  /* 0x050000007e077fae */ /* 0x000fe2000c9a100e */
[----:B-----5:R-:W-:-:S03]  /*d1c0*/  IMAD.WIDE R12, R18, 0x4, R240 ;  /* 0x00000004120c7825 */ /* 0x020fc600078e02f0 */
[----:B------:R2:W-:Y:S04]  /*d1d0*/  STL.64 [R1+0x578], R10 ;  /* 0x0005780a01007387 */ /* 0x0005e80000100a00 */
[----:B------:R5:W-:Y:S01]  /*d1e0*/  LDGSTS.E [R7+0x5100], desc[UR14][R28.64], !P1 ;  /* 0x051000001c077fae */ /* 0x000be2000c9a100e */
[----:B----4-:R-:W-:-:S03]  /*d1f0*/  IADD3 R23, PT, PT, R23, -0x63, RZ ;  /* 0xffffff9d17177810 */ /* 0x010fc60007ffe0ff */
[----:B------:R4:W-:Y:S01]  /*d200*/  LDGSTS.E [R7+0x5200], desc[UR14][R26.64], !P1 ;  /* 0x052000001a077fae */ /* 0x0009e2000c9a100e */
[----:B--2---:R-:W-:-:S03]  /*d210*/  IMAD.WIDE R10, R18, 0x4, R242 ;  /* 0x00000004120a7825 */ /* 0x004fc600078e02f2 */
        /* <DEDUP_REMOVED lines=11> */
[----:B------:R2:W-:Y:S01]  /*d2d0*/  STL.64 [R1+0x610], R24 ;  /* 0x0006101801007387 */ /* 0x0005e20000100a00 */
[----:B-----5:R-:W-:-:S03]  /*d2e0*/  IMAD.WIDE R28, R9, 0x4, R244 ;  /* 0x00000004091c7825 */ /* 0x020fc600078e02f4 */
[----:B------:R1:W-:Y:S01]  /*d2f0*/  STL.64 [R1+0x618], R16 ;  /* 0x0006181001007387 */ /* 0x0003e20000100a00 */
[----:B----4-:R-:W-:-:S03]  /*d300*/  IMAD.WIDE R26, R9, 0x4, R232 ;  /* 0x00000004091a7825 */ /* 0x010fc600078e02e8 */
[----:B------:R4:W-:Y:S01]  /*d310*/  STL.64 [R1+0x620], R14 ;  /* 0x0006200e01007387 */ /* 0x0009e20000100a00 */
[----:B--2---:R-:W-:-:S03]  /*d320*/  IMAD.WIDE R24, R9, 0x4, R234 ;  /* 0x0000000409187825 */ /* 0x004fc600078e02ea */
[----:B------:R2:W-:Y:S01]  /*d330*/  STL.64 [R1+0x3a40], R126 ;  /* 0x003a407e01007387 */ /* 0x0005e20000100a00 */
[----:B-1----:R-:W-:-:S03]  /*d340*/  IMAD.WIDE R16, R9, 0x4, R236 ;  /* 0x0000000409107825 */ /* 0x002fc600078e02ec */
[----:B------:R1:W-:Y:S01]  /*d350*/  STL.64 [R1+0x628], R12 ;  /* 0x0006280c01007387 */ /* 0x0003e20000100a00 */
[----:B----4-:R-:W-:-:S03]  /*d360*/  IMAD.WIDE R14, R9, 0x4, R238 ;  /* 0x00000004090e7825 */ /* 0x010fc600078e02ee */
[----:B------:R4:W-:Y:S01]  /*d370*/  LDGSTS.E [R7+0x7000], desc[UR14][R30.64], !P2 ;  /* 0x070000001e077fae */ /* 0x0009e2000d1a100e */
[----:B--2---:R-:W-:-:S03]  /*d380*/  IMAD.WIDE R126, R118, 0x4, R232 ;  /* 0x00000004767e7825 */ /* 0x004fc600078e02e8 */
[----:B------:R2:W-:Y:S01]  /*d390*/  STL.64 [R1+0x638], R10 ;  /* 0x0006380a01007387 */ /* 0x0005e20000100a00 */
[----:B-1----:R-:W-:-:S03]  /*d3a0*/  IMAD.WIDE R12, R9, 0x4, R240 ;  /* 0x00000004090c7825 */ /* 0x002fc600078e02f0 */
        /* <DEDUP_REMOVED lines=20> */
[C---:B----4-:R-:W-:Y:S01]  /*d4f0*/  IMAD.WIDE R16, R18.reuse, 0x4, R236 ;  /* 0x0000000412107825 */ /* 0x050fe200078e02ec */
[----:B------:R-:W-:Y:S02]  /*d500*/  ISETP.GE.U32.AND P2, PT, R19, 0x7fffff5e, PT ;  /* 0x7fffff5e1300780c */ /* 0x000fe40003f46070 */
[----:B------:R2:W-:Y:S01]  /*d510*/  STL.64 [R1+0x6e8], R12 ;  /* 0x0006e80c01007387 */ /* 0x0005e20000100a00 */
[----:B---3--:R-:W-:Y:S02]  /*d520*/  VIADD R19, R21, 0xffffffd5 ;  /* 0xffffffd515137836 */ /* 0x008fe40000000000 */
[----:B------:R-:W3:Y:S01]  /*d530*/  LDC R21, c[0x0][0x3a0] ;  /* 0x0000e800ff157b82 */ /* 0x000ee20000000800 */
[C---:B-1----:R-:W-:Y:S01]  /*d540*/  IMAD.WIDE R14, R18.reuse, 0x4, R238 ;  /* 0x00000004120e7825 */ /* 0x042fe200078e02ee */
[----:B------:R-:W-:Y:S04]  /*d550*/  LDGSTS.E [R7+0x9000], desc[UR14][R30.64], !P3 ;  /* 0x090000001e077fae */ /* 0x000fe8000d9a100e */
        /* <DEDUP_REMOVED lines=14> */
[----:B------:R-:W-:Y:S02]  /*d640*/  STL.64 [R1+0x3b0], R30 ;  /* 0x0003b01e01007387 */ /* 0x000fe40000100a00 */
[C---:B------:R-:W-:Y:S02]  /*d650*/  IMAD.WIDE R200, R9.reuse, 0x4, R230 ;  /* 0x0000000409c87825 */ /* 0x040fe400078e02e6 */
[----:B------:R2:W-:Y:S02]  /*d660*/  STL.64 [R1+0x3a8], R28 ;  /* 0x0003a81c01007387 */ /* 0x0005e40000100a00 */
[----:B------:R-:W-:Y:S02]  /*d670*/  IMAD.WIDE R198, R9, 0x4, R244 ;  /* 0x0000000409c67825 */ /* 0x000fe400078e02f4 */
        /* <DEDUP_REMOVED lines=8> */
[----:B------:R-:W-:Y:S01]  /*d700*/  LDGSTS.E [R7+0xb000], desc[UR14][R200.64], !P4 ;  /* 0x0b000000c8077fae */ /* 0x000fe2000e1a100e */
[----:B---3--:R-:W-:-:S03]  /*d710*/  IMAD.WIDE R16, R9, 0x4, R236 ;  /* 0x0000000409107825 */ /* 0x008fc600078e02ec */
[----:B------:R1:W-:Y:S01]  /*d720*/  STL.64 [R1+0x7b8], R10 ;  /* 0x0007b80a01007387 */ /* 0x0003e20000100a00 */
[----:B--2---:R-:W-:-:S03]  /*d730*/  IMAD.WIDE R14, R9, 0x4, R238 ;  /* 0x00000004090e7825 */ /* 0x004fc600078e02ee */
[----:B------:R-:W-:Y:S01]  /*d740*/  LDGSTS.E [R7+0xb100], desc[UR14][R198.64], !P4 ;  /* 0x0b100000c6077fae */ /* 0x000fe2000e1a100e */
[----:B----4-:R-:W-:-:S03]  /*d750*/  IMAD.WIDE R12, R9, 0x4, R240 ;  /* 0x00000004090c7825 */ /* 0x010fc600078e02f0 */
[----:B------:R2:W-:Y:S04]  /*d760*/  STL.64 [R1+0x848], R26 ;  /* 0x0008481a01007387 */ /* 0x0005e80000100a00 */
[----:B------:R2:W-:Y:S01]  /*d770*/  LDGSTS.E [R7+0xb200], desc[UR14][R26.64], !P4 ;  /* 0x0b2000001a077fae */ /* 0x0005e2000e1a100e */
[----:B-1----:R-:W-:-:S03]  /*d780*/  IMAD.WIDE R10, R9, 0x4, R242 ;  /* 0x00000004090a7825 */ /* 0x002fc600078e02f2 */
[----:B------:R1:W-:Y:S01]  /*d790*/  STL.64 [R1+0x850], R24 ;  /* 0x0008501801007387 */ /* 0x0003e20000100a00 */
[----:B------:R-:W-:Y:S02]  /*d7a0*/  VIADD R9, R20, 0xffffffd1 ;  /* 0xffffffd114097836 */ /* 0x000fe40000000000 */
[----:B------:R-:W3:Y:S01]  /*d7b0*/  LDC R20, c[0x0][0x3a0] ;  /* 0x0000e800ff147b82 */ /* 0x000ee20000000800 */
[----:B------:R1:W-:Y:S04]  /*d7c0*/  LDGSTS.E [R7+0xb300], desc[UR14][R24.64], !P4 ;  /* 0x0b30000018077fae */ /* 0x0003e8000e1a100e */
[----:B------:R4:W-:Y:S01]  /*d7d0*/  STL.64 [R1+0x858], R16 ;  /* 0x0008581001007387 */ /* 0x0009e20000100a00 */
[----:B--2---:R-:W-:-:S03]  /*d7e0*/  IMAD.WIDE R26, R18, 0x4, R234 ;  /* 0x00000004121a7825 */ /* 0x004fc600078e02ea */
[----:B------:R4:W-:Y:S04]  /*d7f0*/  LDGSTS.E [R7+0xb400], desc[UR14][R16.64], !P4 ;  /* 0x0b40000010077fae */ /* 0x0009e8000e1a100e */
[----:B------:R2:W-:Y:S01]  /*d800*/  STL.64 [R1+0x860], R14 ;  /* 0x0008600e01007387 */ /* 0x0005e20000100a00 */
[----:B-1----:R-:W-:-:S03]  /*d810*/  IMAD.WIDE R24, R18, 0x4, R236 ;  /* 0x0000000412187825 */ /* 0x002fc600078e02ec */
[----:B------:R2:W-:Y:S04]  /*d820*/  LDGSTS.E [R7+0xb500], desc[UR14][R14.64], !P4 ;  /* 0x0b5000000e077fae */ /* 0x0005e8000e1a100e */
[----:B------:R1:W-:Y:S01]  /*d830*/  LDGSTS.E [R7+0xb600], desc[UR14][R12.64], !P4 ;  /* 0x0b6000000c077fae */ /* 0x0003e2000e1a100e */
[----:B----4-:R-:W-:-:S03]  /*d840*/  IMAD.WIDE R16, R18, 0x4, R238 ;  /* 0x0000000412107825 */ /* 0x010fc600078e02ee */
[----:B------:R-:W-:Y:S01]  /*d850*/  STL.64 [R1+0x39d8], R200 ;  /* 0x0039d8c801007387 */ /* 0x000fe20000100a00 */
[----:B--2---:R-:W-:-:S03]  /*d860*/  IMAD.WIDE R14, R18, 0x4, R230 ;  /* 0x00000004120e7825 */ /* 0x004fc600078e02e6 */
[----:B------:R2:W-:Y:S01]  /*d870*/  LDGSTS.E [R7+0xb700], desc[UR14][R10.64], !P4 ;  /* 0x0b7000000a077fae */ /* 0x0005e2000e1a100e */
[----:B------:R-:W-:Y:S02]  /*d880*/  ISETP.GE.U32.AND P4, PT, R19, 0x7fffff56, PT ;  /* 0x7fffff561300780c */ /* 0x000fe40003f86070 */
[----:B-----5:R-:W-:Y:S01]  /*d890*/  IADD3 R19, PT, PT, R22, -0x33, RZ ;  /* 0xffffffcd16137810 */ /* 0x020fe20007ffe0ff */
[----:B------:R1:W-:Y:S01]  /*d8a0*/  STL.64 [R1+0x868], R12 ;  /* 0x0008680c01007387 */ /* 0x0003e20000100a00 */
[----:B------:R-:W4:Y:S03]  /*d8b0*/  LDC R22, c[0x0][0x3a0] ;  /* 0x0000e800ff167b82 */ /* 0x000f260000000800 */
[----:B------:R-:W-:Y:S04]  /*d8c0*/  LDGSTS.E [R7+0xd000], desc[UR14][R14.64], !P5 ;  /* 0x0d0000000e077fae */ /* 0x000fe8000e9a100e */
[----:B------:R2:W-:Y:S01]  /*d8d0*/  STL.64 [R1+0x878], R10 ;  /* 0x0008780a01007387 */ /* 0x0005e20000100a00 */
[----:B-1----:R-:W-:-:S03]  /*d8e0*/  IMAD.WIDE R12, R18, 0x4, R240 ;  /* 0x00000004120c7825 */ /* 0x002fc600078e02f0 */
[----:B------:R-:W-:Y:S04]  /*d8f0*/  LDGSTS.E [R7+0xd100], desc[UR14][R190.64], !P5 ;  /* 0x0d100000be077fae */ /* 0x000fe8000e9a100e */
[----:B------:R-:W-:Y:S01]  /*d900*/  LDGSTS.E [R7+0xd200], desc[UR14][R28.64], !P5 ;  /* 0x0d2000001c077fae */ /* 0x000fe2000e9a100e */
        /* <DEDUP_REMOVED lines=18> */
[----:B-1----:R-:W-:-:S03]  /*da30*/  IMAD.WIDE R26, R9, 0x4, R232 ;  /* 0x00000004091a7825 */ /* 0x002fc600078e02e8 */
[----:B------:R1:W-:Y:S01]  /*da40*/  STL.64 [R1+0x39e8], R14 ;  /* 0x0039e80e01007387 */ /* 0x0003e20000100a00 */
[----:B--2---:R-:W-:-:S03]  /*da50*/  IMAD.WIDE R24, R9, 0x4, R234 ;  /* 0x0000000409187825 */ /* 0x004fc600078e02ea */
[----:B------:R2:W-:Y:S01]  /*da60*/  STL.64 [R1+0x928], R12 ;  /* 0x0009280c01007387 */ /* 0x0005e20000100a00 */
[----:B-----5:R-:W-:-:S03]  /*da70*/  IMAD.WIDE R16, R9, 0x4, R236 ;  /* 0x0000000409107825 */ /* 0x020fc600078e02ec */
[----:B------:R-:W-:Y:S01]  /*da80*/  LDGSTS.E [R7+0xf000], desc[UR14][R122.64], !P1 ;  /* 0x0f0000007a077fae */ /* 0x000fe2000c9a100e */
[----:B-1----:R-:W-:-:S03]  /*da90*/  IMAD.WIDE R14, R9, 0x4, R238 ;  /* 0x00000004090e7825 */ /* 0x002fc600078e02ee */
        /* <DEDUP_REMOVED lines=24> */
[----:B------:R-:W-:Y:S02]  /*dc20*/  VIADD R19, R20, 0xffffffc5 ;  /* 0xffffffc514137836 */ /* 0x000fe40000000000 */
        /* <DEDUP_REMOVED lines=13> */
[----:B------:R-:W-:Y:S04]  /*dd00*/  STL.64 [R1+0x3a00], R144 ;  /* 0x003a009001007387 */ /* 0x000fe80000100a00 */
[----:B------:R1:W-:Y:S04]  /*dd10*/  LDGSTS.E [R7+0x11600], desc[UR14][R12.64], !P2 ;  /* 0x116000000c077fae */ /* 0x0003e8000d1a100e */
[----:B------:R5:W-:Y:S04]  /*dd20*/  STL.64 [R1+0x1580], R26 ;  /* 0x0015801a01007387 */ /* 0x000be80000100a00 */
        /* <DEDUP_REMOVED lines=8> */
[----:B-----5:R-:W-:-:S02]  /*ddb0*/  IMAD.WIDE R26, R9, 0x4, R234 ;  /* 0x00000004091a7825 */ /* 0x020fc400078e02ea */
[----:B------:R-:W-:Y:S02]  /*ddc0*/  STL.64 [R1+0x3a08], R48 ;  /* 0x003a083001007387 */ /* 0x000fe40000100a00 */
[C---:B---3--:R-:W-:Y:S02]  /*ddd0*/  IMAD.WIDE R24, R9.reuse, 0x4, R236 ;  /* 0x0000000409187825 */ /* 0x048fe400078e02ec */
[----:B------:R3:W-:Y:S02]  /*dde0*/  STL.64 [R1+0x15b0], R12 ;  /* 0x0015b00c01007387 */ /* 0x0007e40000100a00 */
[C---:B-1----:R-:W-:Y:S02]  /*ddf0*/  IMAD.WIDE R16, R9.reuse, 0x4, R238 ;  /* 0x0000000409107825 */ /* 0x042fe400078e02ee */
[----:B------:R1:W-:Y:S02]  /*de00*/  STL.64 [R1+0x15c8], R10 ;  /* 0x0015c80a01007387 */ /* 0x0003e40000100a00 */
[----:B--2---:R-:W-:-:S02]  /*de10*/  IMAD.WIDE R14, R9, 0x4, R240 ;  /* 0x00000004090e7825 */ /* 0x004fc400078e02f0 */
[----:B------:R-:W-:Y:S02]  /*de20*/  STL.64 [R1+0x3a10], R46 ;  /* 0x003a102e01007387 */ /* 0x000fe40000100a00 */
[C---:B---3--:R-:W-:Y:S02]  /*de30*/  IMAD.WIDE R12, R9.reuse, 0x4, R230 ;  /* 0x00000004090c7825 */ /* 0x048fe400078e02e6 */
[----:B------:R-:W-:Y:S02]  /*de40*/  STL.64 [R1+0x18a0], R28 ;  /* 0x0018a01c01007387 */ /* 0x000fe40000100a00 */
[----:B-1----:R-:W-:Y:S02]  /*de50*/  IMAD.WIDE R10, R9, 0x4, R242 ;  /* 0x00000004090a7825 */ /* 0x002fe400078e02f2 */
[----:B------:R-:W-:Y:S01]  /*de60*/  LDGSTS.E [R7+0x13000], desc[UR14][R12.64], !P3 ;  /* 0x130000000c077fae */ /* 0x000fe2000d9a100e */
[----:B----4-:R-:W-:Y:S02]  /*de70*/  IADD3 R9, PT, PT, R22, -0x3f, RZ ;  /* 0xffffffc116097810 */ /* 0x010fe40007ffe0ff */
[----:B------:R-:W1:Y:S01]  /*de80*/  LDC R22, c[0x0][0x3a0] ;  /* 0x0000e800ff167b82 */ /* 0x000e620000000800 */
[----:B------:R-:W-:Y:S04]  /*de90*/  LDGSTS.E [R7+0x13100], desc[UR14][R96.64], !P3 ;  /* 0x1310000060077fae */ /* 0x000fe8000d9a100e */
[----:B------:R-:W-:Y:S04]  /*dea0*/  LDGSTS.E [R7+0x13200], desc[UR14][R28.64], !P3 ;  /* 0x132000001c077fae */ /* 0x000fe8000d9a100e */
[----:B------:R2:W-:Y:S04]  /*deb0*/  STL.64 [R1+0x18b8], R26 ;  /* 0x0018b81a01007387 */ /* 0x0005e80000100a00 */
[----:B------:R2:W-:Y:S04]  /*dec0*/  LDGSTS.E [R7+0x13300], desc[UR14][R26.64], !P3 ;  /* 0x133000001a077fae */ /* 0x0005e8000d9a100e */
[----:B------:R3:W-:Y:S04]  /*ded0*/  STL.64 [R1+0x18c0], R24 ;  /* 0x0018c01801007387 */ /* 0x0007e80000100a00 */
        /* <DEDUP_REMOVED lines=8> */
[----:B----4-:R-:W-:-:S03]  /*df60*/  IMAD.WIDE R16, R18, 0x4, R236 ;  /* 0x0000000412107825 */ /* 0x010fc600078e02ec */
[----:B------:R4:W-:Y:S01]  /*df70*/  LDGSTS.E [R7+0x13700], desc[UR14][R10.64], !P3 ;  /* 0x137000000a077fae */ /* 0x0009e2000d9a100e */
[C---:B--2---:R-:W-:Y:S01]  /*df80*/  IMAD.WIDE R12, R18.reuse, 0x4, R240 ;  /* 0x00000004120c7825 */ /* 0x044fe200078e02f0 */
[----:B------:R-:W-:Y:S02]  /*df90*/  ISETP.GE.U32.AND P3, PT, R19, 0x7fffff46, PT ;  /* 0x7fffff461300780c */ /* 0x000fe40003f66070 */
[----:B------:R-:W-:Y:S01]  /*dfa0*/  LDGSTS.E [R7+0x15000], desc[UR14][R172.64], !P4 ;  /* 0x15000000ac077fae */ /* 0x000fe2000e1a100e */
[----:B------:R-:W-:Y:S02]  /*dfb0*/  VIADD R19, R21, 0xffffffbd ;  /* 0xffffffbd15137836 */ /* 0x000fe40000000000 */
[----:B------:R-:W2:Y:S01]  /*dfc0*/  LDC R21, c[0x0][0x3a0] ;  /* 0x0000e800ff157b82 */ /* 0x000ea20000000800 */
[C---:B---3--:R-:W-:Y:S01]  /*dfd0*/  IMAD.WIDE R14, R18.reuse, 0x4, R238 ;  /* 0x00000004120e7825 */ /* 0x048fe200078e02ee */
[----:B------:R4:W-:Y:S04]  /*dfe0*/  STL.64 [R1+0x18f8], R10 ;  /* 0x0018f80a01007387 */ /* 0x0009e80000100a00 */
        /* <DEDUP_REMOVED lines=18> */
[----:B------:R5:W-:Y:S04]  /*e110*/  STL.64 [R1+0x1bf8], R16 ;  /* 0x001bf81001007387 */ /* 0x000be80000100a00 */
[----:B------:R1:W-:Y:S01]  /*e120*/  STL.64 [R1+0x1c10], R14 ;  /* 0x001c100e01007387 */ /* 0x0003e20000100a00 */
[----:B---3--:R-:W-:-:S03]  /*e130*/  IMAD.WIDE R26, R9, 0x4, R232 ;  /* 0x00000004091a7825 */ /* 0x008fc600078e02e8 */
[----:B------:R-:W-:Y:S01]  /*e140*/  STL.64 [R1+0x3a28], R172 ;  /* 0x003a28ac01007387 */ /* 0x000fe20000100a00 */
[----:B----4-:R-:W-:-:S03]  /*e150*/  IMAD.WIDE R24, R9, 0x4, R234 ;  /* 0x0000000409187825 */ /* 0x010fc600078e02ea */
[----:B------:R3:W-:Y:S01]  /*e160*/  STL.64 [R1+0x1c18], R12 ;  /* 0x001c180c01007387 */ /* 0x0007e20000100a00 */
[----:B-----5:R-:W-:-:S03]  /*e170*/  IMAD.WIDE R16, R9, 0x4, R236 ;  /* 0x0000000409107825 */ /* 0x020fc600078e02ec */
[----:B------:R4:W-:Y:S01]  /*e180*/  STL.64 [R1+0x1c30], R10 ;  /* 0x001c300a01007387 */ /* 0x0009e20000100a00 */
[----:B-1----:R-:W-:-:S03]  /*e190*/  IMAD.WIDE R14, R9, 0x4, R238 ;  /* 0x00000004090e7825 */ /* 0x002fc600078e02ee */
[----:B------:R-:W-:Y:S04]  /*e1a0*/  LDGSTS.E [R7+0x17000], desc[UR14][R30.64], !P5 ;  /* 0x170000001e077fae */ /* 0x000fe8000e9a100e */
[----:B------:R1:W-:Y:S01]  /*e1b0*/  STL.64 [R1+0x3a30], R64 ;  /* 0x003a304001007387 */ /* 0x0003e20000100a00 */
[----:B---3--:R-:W-:-:S03]  /*e1c0*/  IMAD.WIDE R12, R9, 0x4, R240 ;  /* 0x00000004090c7825 */ /* 0x008fc600078e02f0 */
[----:B------:R-:W-:Y:S01]  /*e1d0*/  LDGSTS.E [R7+0x17100], desc[UR14][R138.64], !P5 ;  /* 0x171000008a077fae */ /* 0x000fe2000e9a100e */
[----:B----4-:R-:W-:-:S03]  /*e1e0*/  IMAD.WIDE R10, R9, 0x4, R242 ;  /* 0x00000004090a7825 */ /* 0x010fc600078e02f2 */
[----:B------:R3:W-:Y:S01]  /*e1f0*/  STL.64 [R1+0x1ce0], R26 ;  /* 0x001ce01a01007387 */ /* 0x0007e20000100a00 */
[----:B------:R-:W-:Y:S02]  /*e200*/  VIADD R9, R20, 0xffffffb9 ;  /* 0xffffffb914097836 */ /* 0x000fe40000000000 */
[----:B------:R-:W4:Y:S01]  /*e210*/  LDC R20, c[0x0][0x3a0] ;  /* 0x0000e800ff147b82 */ /* 0x000f220000000800 */
[----:B------:R3:W-:Y:S01]  /*e220*/  LDGSTS.E [R7+0x17200], desc[UR14][R26.64], !P5 ;  /* 0x172000001a077fae */ /* 0x0007e2000e9a100e */
[----:B-1----:R-:W-:-:S03]  /*e230*/  IMAD.WIDE R64, R8, 0x4, R230 ;  /* 0x0000000408407825 */ /* 0x002fc600078e02e6 */
[----:B------:R1:W-:Y:S04]  /*e240*/  STL.64 [R1+0x1cd8], R24 ;  /* 0x001cd81801007387 */ /* 0x0003e80000100a00 */
        /* <DEDUP_REMOVED lines=8> */
[----:B-----5:R-:W-:-:S03]  /*e2d0*/  IMAD.WIDE R16, R18, 0x4, R238 ;  /* 0x0000000412107825 */ /* 0x020fc600078e02ee */
[----:B------:R1:W-:Y:S04]  /*e2e0*/  LDGSTS.E [R7+0x17600], desc[UR14][R12.64], !P5 ;  /* 0x176000000c077fae */ /* 0x0003e8000e9a100e */
[----:B------:R5:W-:Y:S01]  /*e2f0*/  STL.64 [R1+0x1cb8], R10 ;  /* 0x001cb80a01007387 */ /* 0x000be20000100a00 */
[----:B---3--:R-:W-:-:S03]  /*e300*/  IMAD.WIDE R14, R18, 0x4, R240 ;  /* 0x00000004120e7825 */ /* 0x008fc600078e02f0 */
[----:B------:R5:W-:Y:S01]  /*e310*/  LDGSTS.E [R7+0x17700], desc[UR14][R10.64], !P5 ;  /* 0x177000000a077fae */ /* 0x000be2000e9a100e */
[----:B------:R-:W-:Y:S02]  /*e320*/  ISETP.GE.U32.AND P5, PT, R19, 0x7fffff3e, PT ;  /* 0x7fffff3e1300780c */ /* 0x000fe40003fa6070 */
[----:B------:R-:W-:Y:S01]  /*e330*/  IADD3 R19, PT, PT, R22, -0x4b, RZ ;  /* 0xffffffb516137810 */ /* 0x000fe20007ffe0ff */
[C---:B-1----:R-:W-:Y:S01]  /*e340*/  IMAD.WIDE R12, R18.reuse, 0x4, R242 ;  /* 0x00000004120c7825 */ /* 0x042fe200078e02f2 */
[----:B------:R1:W-:Y:S01]  /*e350*/  STL.64 [R1+0x1c40], R28 ;  /* 0x001c401c01007387 */ /* 0x0003e20000100a00 */
[----:B------:R-:W3:Y:S03]  /*e360*/  LDC R22, c[0x0][0x3a0] ;  /* 0x0000e800ff167b82 */ /* 0x000ee60000000800 */
[----:B------:R1:W-:Y:S01]  /*e370*/  STL.64 [R1+0x1c38], R26 ;  /* 0x001c381a01007387 */ /* 0x0003e20000100a00 */
[----:B-----5:R-:W-:-:S03]  /*e380*/  IMAD.WIDE R10, R18, 0x4, R230 ;  /* 0x00000004120a7825 */ /* 0x020fc600078e02e6 */
[----:B------:R5:W-:Y:S01]  /*e390*/  STL.64 [R1+0x1c28], R24 ;  /* 0x001c281801007387 */ /* 0x000be20000100a00 */
[----:B------:R-:W-:-:S03]  /*e3a0*/  IMAD R18, R222, 0x3a, RZ ;  /* 0x0000003ade127824 */ /* 0x000fc600078e02ff */
[----:B------:R-:W-:Y:S01]  /*e3b0*/  LDGSTS.E [R7+0x19000], desc[UR14][R10.64], !P1 ;  /* 0x190000000a077fae */ /* 0x000fe2000c9a100e */
[----:B------:R-:W-:-:S03]  /*e3c0*/  IMAD.WIDE R170, R18, 0x4, R230 ;  /* 0x0000000412aa7825 */ /* 0x000fc600078e02e6 */
[----:B------:R-:W-:Y:S01]  /*e3d0*/  LDGSTS.E [R7+0x19100], desc[UR14][R60.64], !P1 ;  /* 0x191000003c077fae */ /* 0x000fe2000c9a100e */
[----:B------:R-:W-:-:S03]  /*e3e0*/  IMAD.WIDE R156, R18, 0x4, R244 ;  /* 0x00000004129c7825 */ /* 0x000fc600078e02f4 */
[----:B------:R1:W-:Y:S04]  /*e3f0*/  LDGSTS.E [R7+0x19200], desc[UR14][R28.64], !P1 ;  /* 0x192000001c077fae */ /* 0x0003e8000c9a100e */
[----:B------:R1:W-:Y:S04]  /*e400*/  LDGSTS.E [R7+0x19300], desc[UR14][R26.64], !P1 ;  /* 0x193000001a077fae */ /* 0x0003e8000c9a100e */
        /* <DEDUP_REMOVED lines=10> */
[----:B------:R-:W-:Y:S02]  /*e4b0*/  LDGSTS.E [R7+0x1b000], desc[UR14][R178.64], !P2 ;  /* 0x1b000000b2077fae */ /* 0x000fe4000d1a100e */
[----:B-1----:R-:W-:-:S02]  /*e4c0*/  IMAD.WIDE R28, R9, 0x4, R232 ;  /* 0x00000004091c7825 */ /* 0x002fc400078e02e8 */
[----:B------:R1:W-:Y:S02]  /*e4d0*/  STL.64 [R1+0x1c00], R12 ;  /* 0x001c000c01007387 */ /* 0x0003e40000100a00 */
[C---:B------:R-:W-:Y:S02]  /*e4e0*/  IMAD.WIDE R26, R9.reuse, 0x4, R234 ;  /* 0x00000004091a7825 */ /* 0x040fe400078e02ea */
[----:B------:R-:W-:Y:S02]  /*e4f0*/  LDGSTS.E [R7+0x1b100], desc[UR14][R188.64], !P2 ;  /* 0x1b100000bc077fae */ /* 0x000fe4000d1a100e */
[C---:B-----5:R-:W-:Y:S02]  /*e500*/  IMAD.WIDE R24, R9.reuse, 0x4, R236 ;  /* 0x0000000409187825 */ /* 0x060fe400078e02ec */
[----:B------:R5:W-:Y:S02]  /*e510*/  LDGSTS.E [R7+0x1b200], desc[UR14][R28.64], !P2 ;  /* 0x1b2000001c077fae */ /* 0x000be4000d1a100e */
[----:B--2---:R-:W-:-:S02]  /*e520*/  IMAD.WIDE R16, R9, 0x4, R238 ;  /* 0x0000000409107825 */ /* 0x004fc400078e02ee */
[----:B------:R2:W-:Y:S02]  /*e530*/  LDGSTS.E [R7+0x1b300], desc[UR14][R26.64], !P2 ;  /* 0x1b3000001a077fae */ /* 0x0005e4000d1a100e */
[C---:B------:R-:W-:Y:S02]  /*e540*/  IMAD.WIDE R14, R9.reuse, 0x4, R240 ;  /* 0x00000004090e7825 */ /* 0x040fe400078e02f0 */
[----:B------:R5:W-:Y:S02]  /*e550*/  STL.64 [R1+0x1b80], R28 ;  /* 0x001b801c01007387 */ /* 0x000be40000100a00 */
[----:B-1----:R-:W-:Y:S02]  /*e560*/  IMAD.WIDE R12, R9, 0x4, R242 ;  /* 0x00000004090c7825 */ /* 0x002fe400078e02f2 */
[----:B------:R1:W-:Y:S02]  /*e570*/  LDGSTS.E [R7+0x1b400], desc[UR14][R24.64], !P2 ;  /* 0x1b40000018077fae */ /* 0x0003e4000d1a100e */
[----:B------:R-:W-:-:S02]  /*e580*/  VIADD R9, R21, 0xffffffb1 ;  /* 0xffffffb115097836 */ /* 0x000fc40000000000 */
[----:B------:R2:W-:Y:S01]  /*e590*/  STL.64 [R1+0x1b78], R26 ;  /* 0x001b781a01007387 */ /* 0x0005e20000100a00 */
[----:B------:R-:W3:Y:S03]  /*e5a0*/  LDC R21, c[0x0][0x3a0] ;  /* 0x0000e800ff157b82 */ /* 0x000ee60000000800 */
[----:B------:R1:W-:Y:S01]  /*e5b0*/  LDGSTS.E [R7+0x1b500], desc[UR14][R16.64], !P2 ;  /* 0x1b50000010077fae */ /* 0x0003e2000d1a100e */
[----:B-----5:R-:W-:-:S03]  /*e5c0*/  IMAD.WIDE R28, R18, 0x4, R232 ;  /* 0x00000004121c7825 */ /* 0x020fc600078e02e8 */
[----:B------:R1:W-:Y:S04]  /*e5d0*/  STL.64 [R1+0x1b68], R24 ;  /* 0x001b681801007387 */ /* 0x0003e80000100a00 */
[----:B------:R5:W-:Y:S01]  /*e5e0*/  LDGSTS.E [R7+0x1b600], desc[UR14][R14.64], !P2 ;  /* 0x1b6000000e077fae */ /* 0x000be2000d1a100e */
[----:B--2---:R-:W-:-:S03]  /*e5f0*/  IMAD.WIDE R26, R18, 0x4, R234 ;  /* 0x00000004121a7825 */ /* 0x004fc600078e02ea */
[----:B------:R2:W-:Y:S04]  /*e600*/  STL.64 [R1+0x1b40], R16 ;  /* 0x001b401001007387 */ /* 0x0005e80000100a00 */
[----:B------:R5:W-:Y:S01]  /*e610*/  LDGSTS.E [R7+0x1b700], desc[UR14][R12.64], !P2 ;  /* 0x1b7000000c077fae */ /* 0x000be2000d1a100e */
[----:B-1----:R-:W-:Y:S01]  /*e620*/  IMAD.WIDE R24, R18, 0x4, R236 ;  /* 0x0000000412187825 */ /* 0x002fe200078e02ec */
[----:B------:R-:W-:Y:S02]  /*e630*/  ISETP.GE.U32.AND P2, PT, R19, 0x7fffff36, PT ;  /* 0x7fffff361300780c */ /* 0x000fe40003f46070 */
[----:B------:R5:W-:Y:S01]  /*e640*/  STL.64 [R1+0x1b28], R14 ;  /* 0x001b280e01007387 */ /* 0x000be20000100a00 */
[----:B----4-:R-:W-:Y:S02]  /*e650*/  VIADD R19, R20, 0xffffffad ;  /* 0xffffffad14137836 */ /* 0x010fe40000000000 */
[C---:B--2---:R-:W-:Y:S01]  /*e660*/  IMAD.WIDE R16, R18.reuse, 0x4, R238 ;  /* 0x0000000412107825 */ /* 0x044fe200078e02ee */
[----:B------:R-:W-:Y:S04]  /*e670*/  LDGSTS.E [R7+0x1d000], desc[UR14][R170.64], !P3 ;  /* 0x1d000000aa077fae */ /* 0x000fe8000d9a100e */
[----:B------:R1:W-:Y:S01]  /*e680*/  STL.64 [R1+0x1b20], R12 ;  /* 0x001b200c01007387 */ /* 0x0003e20000100a00 */
[----:B-----5:R-:W-:-:S03]  /*e690*/  IMAD.WIDE R14, R18, 0x4, R240 ;  /* 0x00000004120e7825 */ /* 0x020fc600078e02f0 */
        /* <DEDUP_REMOVED lines=13> */
[----:B------:R2:W-:Y:S02]  /*e770*/  STL.64 [R1+0x1a78], R28 ;  /* 0x001a781c01007387 */ /* 0x0005e40000100a00 */
[----:B------:R-:W-:-:S02]  /*e780*/  IMAD.WIDE R106, R9, 0x4, R230 ;  /* 0x00000004096a7825 */ /* 0x000fc400078e02e6 */
[----:B------:R1:W-:Y:S02]  /*e790*/  STL.64 [R1+0x1a70], R26 ;  /* 0x001a701a01007387 */ /* 0x0003e40000100a00 */
[C---:B------:R-:W-:Y:S02]  /*e7a0*/  IMAD.WIDE R92, R9.reuse, 0x4, R244 ;  /* 0x00000004095c7825 */ /* 0x040fe400078e02f4 */
[----:B------:R4:W-:Y:S02]  /*e7b0*/  STL.64 [R1+0x1a58], R24 ;  /* 0x001a581801007387 */ /* 0x0009e40000100a00 */
[C---:B--2---:R-:W-:Y:S02]  /*e7c0*/  IMAD.WIDE R28, R9.reuse, 0x4, R232 ;  /* 0x00000004091c7825 */ /* 0x044fe400078e02e8 */
[----:B------:R5:W-:Y:S02]  /*e7d0*/  STL.64 [R1+0x1a50], R16 ;  /* 0x001a501001007387 */ /* 0x000be40000100a00 */
[----:B-1----:R-:W-:-:S02]  /*e7e0*/  IMAD.WIDE R26, R9, 0x4, R234 ;  /* 0x00000004091a7825 */ /* 0x002fc400078e02ea */
[----:B------:R1:W-:Y:S02]  /*e7f0*/  STL.64 [R1+0x1a38], R14 ;  /* 0x001a380e01007387 */ /* 0x0003e40000100a00 */
[C---:B----4-:R-:W-:Y:S02]  /*e800*/  IMAD.WIDE R24, R9.reuse, 0x4, R236 ;  /* 0x0000000409187825 */ /* 0x050fe400078e02ec */
[----:B------:R-:W-:Y:S02]  /*e810*/  LDGSTS.E [R7+0x1f000], desc[UR14][R106.64], !P4 ;  /* 0x1f0000006a077fae */ /* 0x000fe4000e1a100e */
[C---:B-----5:R-:W-:Y:S02]  /*e820*/  IMAD.WIDE R16, R9.reuse, 0x4, R238 ;  /* 0x0000000409107825 */ /* 0x060fe400078e02ee */
[----:B------:R2:W-:Y:S02]  /*e830*/  STL.64 [R1+0x1a10], R12 ;  /* 0x001a100c01007387 */ /* 0x0005e40000100a00 */
[----:B-1----:R-:W-:-:S02]  /*e840*/  IMAD.WIDE R14, R9, 0x4, R240 ;  /* 0x00000004090e7825 */ /* 0x002fc400078e02f0 */
[----:B------:R-:W-:Y:S04]  /*e850*/  LDGSTS.E [R7+0x1f100], desc[UR14][R92.64], !P4 ;  /* 0x1f1000005c077fae */ /* 0x000fe8000e1a100e */
[----:B------:R1:W-:Y:S01]  /*e860*/  LDGSTS.E [R7+0x1f200], desc[UR14][R28.64], !P4 ;  /* 0x1f2000001c077fae */ /* 0x0003e2000e1a100e */
[----:B--2---:R-:W-:-:S03]  /*e870*/  IMAD.WIDE R12, R9, 0x4, R242 ;  /* 0x00000004090c7825 */ /* 0x004fc600078e02f2 */
[----:B------:R2:W-:Y:S01]  /*e880*/  LDGSTS.E [R7+0x1f300], desc[UR14][R26.64], !P4 ;  /* 0x1f3000001a077fae */ /* 0x0005e2000e1a100e */
[----:B---3--:R-:W-:Y:S01]  /*e890*/  IADD3 R9, PT, PT, R22, -0x57, RZ ;  /* 0xffffffa916097810 */ /* 0x008fe20007ffe0ff */
[----:B------:R-:W-:Y:S02]  /*e8a0*/  IMAD R22, R222, 0x4a, RZ ;  /* 0x0000004ade167824 */ /* 0x000fe400078e02ff */
[----:B------:R1:W-:Y:S02]  /*e8b0*/  STL.64 [R1+0x19a8], R28 ;  /* 0x0019a81c01007387 */ /* 0x0003e40000100a00 */
[--C-:B------:R-:W-:Y:S02]  /*e8c0*/  IMAD.WIDE R34, R22, 0x4, R232.reuse ;  /* 0x0000000416227825 */ /* 0x100fe400078e02e8 */
[----:B------:R3:W-:Y:S04]  /*e8d0*/  LDGSTS.E [R7+0x1f400], desc[UR14][R24.64], !P4 ;  /* 0x1f40000018077fae */ /* 0x0007e8000e1a100e */
        /* <DEDUP_REMOVED lines=8> */
[C---:B---3--:R-:W-:Y:S01]  /*e960*/  IMAD.WIDE R24, R18.reuse, 0x4, R236 ;  /* 0x0000000412187825 */ /* 0x048fe200078e02ec */
[----:B------:R-:W-:Y:S02]  /*e970*/  ISETP.GE.U32.AND P4, PT, R19, 0x7fffff2e, PT ;  /* 0x7fffff2e1300780c */ /* 0x000fe40003f86070 */
[----:B------:R1:W-:Y:S01]  /*e980*/  STL.64 [R1+0x1988], R14 ;  /* 0x0019880e01007387 */ /* 0x0003e20000100a00 */
[----:B------:R-:W3:Y:S01]  /*e990*/  LDC R19, c[0x0][0x3a0] ;  /* 0x0000e800ff137b82 */ /* 0x000ee20000000800 */
[----:B----4-:R-:W-:-:S02]  /*e9a0*/  IMAD.WIDE R16, R18, 0x4, R238 ;  /* 0x0000000412107825 */ /* 0x010fc400078e02ee */
[----:B------:R-:W-:Y:S04]  /*e9b0*/  LDGSTS.E [R7+0x21000], desc[UR14][R58.64], !P5 ;  /* 0x210000003a077fae */ /* 0x000fe8000e9a100e */
[----:B------:R2:W-:Y:S01]  /*e9c0*/  STL.64 [R1+0x1980], R12 ;  /* 0x0019800c01007387 */ /* 0x0005e20000100a00 */
[----:B-1----:R-:W-:-:S03]  /*e9d0*/  IMAD.WIDE R14, R18, 0x4, R240 ;  /* 0x00000004120e7825 */ /* 0x002fc600078e02f0 */
[----:B------:R-:W-:Y:S04]  /*e9e0*/  LDGSTS.E [R7+0x21100], desc[UR14][R44.64], !P5 ;  /* 0x211000002c077fae */ /* 0x000fe8000e9a100e */
[----:B------:R1:W-:Y:S01]  /*e9f0*/  LDGSTS.E [R7+0x21200], desc[UR14][R28.64], !P5 ;  /* 0x212000001c077fae */ /* 0x0003e2000e9a100e */
[----:B--2---:R-:W-:-:S03]  /*ea00*/  IMAD.WIDE R12, R18, 0x4, R242 ;  /* 0x00000004120c7825 */ /* 0x004fc600078e02f2 */
[----:B------:R2:W-:Y:S01]  /*ea10*/  LDGSTS.E [R7+0x21300], desc[UR14][R26.64], !P5 ;  /* 0x213000001a077fae */ /* 0x0005e2000e9a100e */
[----:B------:R-:W-:-:S03]  /*ea20*/  VIADD R18, R21, 0xffffffa5 ;  /* 0xffffffa515127836 */ /* 0x000fc60000000000 */
[----:B------:R4:W-:Y:S01]  /*ea30*/  LDGSTS.E [R7+0x21400], desc[UR14][R24.64], !P5 ;  /* 0x2140000018077fae */ /* 0x0009e2000e9a100e */
[----:B------:R-:W-:-:S03]  /*ea40*/  IMAD.WIDE R20, R22, 0x4, R244 ;  /* 0x0000000416147825 */ /* 0x000fc600078e02f4 */
        /* <DEDUP_REMOVED lines=13> */
[----:B------:R1:W-:Y:S02]  /*eb20*/  STL.64 [R1+0x18d0], R14 ;  /* 0x0018d00e01007387 */ /* 0x0003e40000100a00 */
[C---:B----4-:R-:W-:Y:S02]  /*eb30*/  IMAD.WIDE R24, R9.reuse, 0x4, R236 ;  /* 0x0000000409187825 */ /* 0x050fe400078e02ec */
[----:B------:R-:W-:Y:S02]  /*eb40*/  LDGSTS.E [R7+0x23000], desc[UR14][R26.64], !P1 ;  /* 0x230000001a077fae */ /* 0x000fe4000c9a100e */
[----:B-----5:R-:W-:-:S02]  /*eb50*/  IMAD.WIDE R16, R9, 0x4, R238 ;  /* 0x0000000409107825 */ /* 0x020fc400078e02ee */
[----:B------:R2:W-:Y:S02]  /*eb60*/  STL.64 [R1+0x18c8], R12 ;  /* 0x0018c80c01007387 */ /* 0x0005e40000100a00 */
[C---:B-1----:R-:W-:Y:S02]  /*eb70*/  IMAD.WIDE R14, R9.reuse, 0x4, R240 ;  /* 0x00000004090e7825 */ /* 0x042fe400078e02f0 */
[----:B------:R-:W-:Y:S04]  /*eb80*/  LDGSTS.E [R7+0x23100], desc[UR14][R250.64], !P1 ;  /* 0x23100000fa077fae */ /* 0x000fe8000c9a100e */
[----:B------:R1:W-:Y:S01]  /*eb90*/  LDGSTS.E [R7+0x23200], desc[UR14][R32.64], !P1 ;  /* 0x2320000020077fae */ /* 0x0003e2000c9a100e */
[----:B--2---:R-:W-:-:S03]  /*eba0*/  IMAD.WIDE R12, R9, 0x4, R242 ;  /* 0x00000004090c7825 */ /* 0x004fc600078e02f2 */
[----:B------:R2:W-:Y:S01]  /*ebb0*/  LDGSTS.E [R7+0x23300], desc[UR14][R28.64], !P1 ;  /* 0x233000001c077fae */ /* 0x0005e2000c9a100e */
[----:B---3--:R-:W-:-:S03]  /*ebc0*/  VIADD R9, R19, 0xffffffa1 ;  /* 0xffffffa113097836 */ /* 0x008fc60000000000 */
[----:B------:R3:W-:Y:S04]  /*ebd0*/  LDGSTS.E [R7+0x23400], desc[UR14][R24.64], !P1 ;  /* 0x2340000018077fae */ /* 0x0007e8000c9a100e */
[----:B------:R4:W-:Y:S04]  /*ebe0*/  LDGSTS.E [R7+0x23500], desc[UR14][R16.64], !P1 ;  /* 0x2350000010077fae */ /* 0x0009e8000c9a100e */
[----:B------:R5:W-:Y:S04]  /*ebf0*/  LDGSTS.E [R7+0x23600], desc[UR14][R14.64], !P1 ;  /* 0x236000000e077fae */ /* 0x000be8000c9a100e */
[----:B------:R1:W-:Y:S01]  /*ec00*/  LDGSTS.E [R7+0x23700], desc[UR14][R12.64], !P1 ;  /* 0x237000000c077fae */ /* 0x0003e2000c9a100e */
[----:B------:R-:W-:Y:S01]  /*ec10*/  ISETP.GE.U32.AND P1, PT, R18, 0x7fffff26, PT ;  /* 0x7fffff261200780c */ /* 0x000fe20003f26070 */
[----:B------:R-:W-:-:S02]  /*ec20*/  IMAD.WIDE R18, R22, 0x4, R230 ;  /* 0x0000000416127825 */ /* 0x000fc400078e02e6 */
[----:B------:R1:W-:Y:S04]  /*ec30*/  STL.64 [R1+0x1848], R32 ;  /* 0x0018482001007387 */ /* 0x0003e80000100a00 */
[----:B------:R2:W-:Y:S04]  /*ec40*/  STL.64 [R1+0x1840], R28 ;  /* 0x0018401c01007387 */ /* 0x0005e80000100a00 */
[----:B------:R3:W-:Y:S01]  /*ec50*/  STL.64 [R1+0x1830], R24 ;  /* 0x0018301801007387 */ /* 0x0007e20000100a00 */
[----:B-1----:R-:W-:-:S03]  /*ec60*/  IMAD.WIDE R32, R22, 0x4, R234 ;  /* 0x0000000416207825 */ /* 0x002fc600078e02ea */
[----:B------:R4:W-:Y:S01]  /*ec70*/  STL.64 [R1+0x1828], R16 ;  /* 0x0018281001007387 */ /* 0x0009e20000100a00 */
[----:B--2---:R-:W-:-:S03]  /*ec80*/  IMAD.WIDE R28, R22, 0x4, R236 ;  /* 0x00000004161c7825 */ /* 0x004fc600078e02ec */
[----:B------:R5:W-:Y:S01]  /*ec90*/  STL.64 [R1+0x1810], R14 ;  /* 0x0018100e01007387 */ /* 0x000be20000100a00 */
[----:B---3--:R-:W1:Y:S03]  /*eca0*/  LDC R24, c[0x0][0x3a0] ;  /* 0x0000e800ff187b82 */ /* 0x008e660000000800 */
[----:B------:R-:W-:Y:S01]  /*ecb0*/  LDGSTS.E [R7+0x25000], desc[UR14][R18.64], !P2 ;  /* 0x2500000012077fae */ /* 0x000fe2000d1a100e */
[----:B----4-:R-:W-:-:S03]  /*ecc0*/  IMAD.WIDE R16, R22, 0x4, R238 ;  /* 0x0000000416107825 */ /* 0x010fc600078e02ee */
[----:B------:R2:W-:Y:S01]  /*ecd0*/  STL.64 [R1+0x17e8], R12 ;  /* 0x0017e80c01007387 */ /* 0x0005e20000100a00 */
[----:B------:R-:W3:Y:S01]  /*ece0*/  LDC R25, c[0x0][0x3a0] ;  /* 0x0000e800ff197b82 */ /* 0x000ee20000000800 */
[C---:B-----5:R-:W-:Y:S02]  /*ecf0*/  IMAD.WIDE R14, R22.reuse, 0x4, R240 ;  /* 0x00000004160e7825 */ /* 0x060fe400078e02f0 */
        /* <DEDUP_REMOVED lines=14> */
[----:B------:R4:W-:Y:S02]  /*ede0*/  STL.64 [R1+0x1750], R34 ;  /* 0x0017502201007387 */ /* 0x0009e40000100a00 */
[C---:B------:R-:W-:Y:S02]  /*edf0*/  IMAD.WIDE R36, R9.reuse, 0x4, R244 ;  /* 0x0000000409247825 */ /* 0x040fe400078e02f4 */
[----:B------:R2:W-:Y:S02]  /*ee00*/  STL.64 [R1+0x1748], R32 ;  /* 0x0017482001007387 */ /* 0x0005e40000100a00 */
[----:B------:R-:W-:-:S02]  /*ee10*/  IMAD.WIDE R38, R9, 0x4, R232 ;  /* 0x0000000409267825 */ /* 0x000fc400078e02e8 */
[----:B------:R5:W-:Y:S02]  /*ee20*/  STL.64 [R1+0x1730], R28 ;  /* 0x0017301c01007387 */ /* 0x000be40000100a00 */
[C---:B----4-:R-:W-:Y:S02]  /*ee30*/  IMAD.WIDE R34, R9.reuse, 0x4, R230 ;  /* 0x0000000409227825 */ /* 0x050fe400078e02e6 */
[----:B------:R1:W-:Y:S02]  /*ee40*/  STL.64 [R1+0x1728], R16 ;  /* 0x0017281001007387 */ /* 0x0003e40000100a00 */
[C---:B--2---:R-:W-:Y:S02]  /*ee50*/  IMAD.WIDE R32, R9.reuse, 0x4, R234 ;  /* 0x0000000409207825 */ /* 0x044fe400078e02ea */
[----:B------:R2:W-:Y:S02]  /*ee60*/  STL.64 [R1+0x1710], R14 ;  /* 0x0017100e01007387 */ /* 0x0005e40000100a00 */
[----:B-----5:R-:W-:-:S02]  /*ee70*/  IMAD.WIDE R28, R9, 0x4, R236 ;  /* 0x00000004091c7825 */ /* 0x020fc400078e02ec */
[----:B------:R-:W-:Y:S02]  /*ee80*/  LDGSTS.E [R7+0x27000], desc[UR14][R34.64], !P3 ;  /* 0x2700000022077fae */ /* 0x000fe4000d9a100e */
[C---:B-1----:R-:W-:Y:S02]  /*ee90*/  IMAD.WIDE R16, R9.reuse, 0x4, R238 ;  /* 0x0000000409107825 */ /* 0x042fe400078e02ee */
[----:B------:R1:W-:Y:S02]  /*eea0*/  STL.64 [R1+0x1708], R12 ;  /* 0x0017080c01007387 */ /* 0x0003e40000100a00 */
[C---:B--2---:R-:W-:Y:S02]  /*eeb0*/  IMAD.WIDE R14, R9.reuse, 0x4, R240 ;  /* 0x00000004090e7825 */ /* 0x044fe400078e02f0 */
[----:B------:R-:W-:Y:S04]  /*eec0*/  LDGSTS.E [R7+0x27100], desc[UR14][R36.64], !P3 ;  /* 0x2710000024077fae */ /* 0x000fe8000d9a100e */
[----:B------:R2:W-:Y:S01]  /*eed0*/  LDGSTS.E [R7+0x27200], desc[UR14][R38.64], !P3 ;  /* 0x2720000026077fae */ /* 0x0005e2000d9a100e */
[----:B-1----:R-:W-:-:S03]  /*eee0*/  IMAD.WIDE R12, R9, 0x4, R242 ;  /* 0x00000004090c7825 */ /* 0x002fc600078e02f2 */
[----:B------:R1:W-:Y:S01]  /*eef0*/  LDGSTS.E [R7+0x27300], desc[UR14][R32.64], !P3 ;  /* 0x2730000020077fae */ /* 0x0003e2000d9a100e */
[----:B------:R-:W-:-:S03]  /*ef00*/  VIADD R9, R24, 0xffffff99 ;  /* 0xffffff9918097836 */ /* 0x000fc60000000000 */
[----:B------:R2:W-:Y:S01]  /*ef10*/  STL.64 [R1+0x1688], R38 ;  /* 0x0016882601007387 */ /* 0x0005e20000100a00 */
[----:B------:R-:W4:Y:S03]  /*ef20*/  LDC R24, c[0x0][0x3a0] ;  /* 0x0000e800ff187b82 */ /* 0x000f260000000800 */
[----:B------:R5:W-:Y:S04]  /*ef30*/  LDGSTS.E [R7+0x27400], desc[UR14][R28.64], !P3 ;  /* 0x274000001c077fae */ /* 0x000be8000d9a100e */
[----:B------:R1:W-:Y:S04]  /*ef40*/  STL.64 [R1+0x1680], R32 ;  /* 0x0016802001007387 */ /* 0x0003e80000100a00 */
[----:B------:R3:W-:Y:S01]  /*ef50*/  LDGSTS.E [R7+0x27500], desc[UR14][R16.64], !P3 ;  /* 0x2750000010077fae */ /* 0x0007e2000d9a100e */
[----:B--2---:R-:W2:Y:S03]  /*ef60*/  LDC R38, c[0x0][0x3a0] ;  /* 0x0000e800ff267b82 */ /* 0x004ea60000000800 */
[----:B------:R5:W-:Y:S04]  /*ef70*/  STL.64 [R1+0x1678], R28 ;  /* 0x0016781c01007387 */ /* 0x000be80000100a00 */
[----:B------:R3:W-:Y:S01]  /*ef80*/  LDGSTS.E [R7+0x27600], desc[UR14][R14.64], !P3 ;  /* 0x276000000e077fae */ /* 0x0007e2000d9a100e */
[----:B-1----:R-:W-:-:S03]  /*ef90*/  IMAD.WIDE R32, R22, 0x4, R234 ;  /* 0x0000000416207825 */ /* 0x002fc600078e02ea */
[----:B------:R1:W-:Y:S04]  /*efa0*/  STL.64 [R1+0x1670], R16 ;  /* 0x0016701001007387 */ /* 0x0003e80000100a00 */
[----:B------:R4:W-:Y:S01]  /*efb0*/  LDGSTS.E [R7+0x27700], desc[UR14][R12.64], !P3 ;  /* 0x277000000c077fae */ /* 0x0009e2000d9a100e */
[C---:B-----5:R-:W-:Y:S01]  /*efc0*/  IMAD.WIDE R28, R22.reuse, 0x4, R236 ;  /* 0x00000004161c7825 */ /* 0x060fe200078e02ec */
[----:B------:R-:W-:Y:S02]  /*efd0*/  ISETP.GE.U32.AND P3, PT, R23, 0x7fffff1e, PT ;  /* 0x7fffff1e1700780c */ /* 0x000fe40003f66070 */
[----:B------:R5:W-:Y:S01]  /*efe0*/  STL.64 [R1+0x1668], R14 ;  /* 0x0016680e01007387 */ /* 0x000be20000100a00 */
[----:B---3--:R-:W-:Y:S02]  /*eff0*/  VIADD R23, R25, 0xffffff95 ;  /* 0xffffff9519177836 */ /* 0x008fe40000000000 */
[----:B------:R-:W3:Y:S01]  /*f000*/  LDC R25, c[0x0][0x3a0] ;  /* 0x0000e800ff197b82 */ /* 0x000ee20000000800 */
[C---:B-1----:R-:W-:Y:S01]  /*f010*/  IMAD.WIDE R16, R22.reuse, 0x4, R238 ;  /* 0x0000000416107825 */ /* 0x042fe200078e02ee */
[----:B------:R-:W-:Y:S04]  /*f020*/  LDGSTS.E [R7+0x29000], desc[UR14][R50.64], !P4 ;  /* 0x2900000032077fae */ /* 0x000fe8000e1a100e */
[----:B------:R4:W-:Y:S01]  /*f030*/  STL.64 [R1+0x1660], R12 ;  /* 0x0016600c01007387 */ /* 0x0009e20000100a00 */
[----:B-----5:R-:W-:-:S03]  /*f040*/  IMAD.WIDE R14, R22, 0x4, R240 ;  /* 0x00000004160e7825 */ /* 0x020fc600078e02f0 */
        /* <DEDUP_REMOVED lines=18> */
[C---:B-1----:R-:W-:Y:S02]  /*f170*/  IMAD.WIDE R40, R9.reuse, 0x4, R232 ;  /* 0x0000000409287825 */ /* 0x042fe400078e02e8 */
[----:B------:R1:W-:Y:S02]  /*f180*/  STL.64 [R1+0x15e0], R16 ;  /* 0x0015e01001007387 */ /* 0x0003e40000100a00 */
[----:B----4-:R-:W-:-:S02]  /*f190*/  IMAD.WIDE R32, R9, 0x4, R234 ;  /* 0x0000000409207825 */ /* 0x010fc400078e02ea */
[----:B------:R4:W-:Y:S02]  /*f1a0*/  STL.64 [R1+0x15d0], R14 ;  /* 0x0015d00e01007387 */ /* 0x0009e40000100a00 */
[C---:B-----5:R-:W-:Y:S02]  /*f1b0*/  IMAD.WIDE R28, R9.reuse, 0x4, R236 ;  /* 0x00000004091c7825 */ /* 0x060fe400078e02ec */
[----:B------:R-:W-:Y:S02]  /*f1c0*/  LDGSTS.E [R7+0x2b000], desc[UR14][R66.64], !P5 ;  /* 0x2b00000042077fae */ /* 0x000fe4000e9a100e */
[C---:B-1----:R-:W-:Y:S02]  /*f1d0*/  IMAD.WIDE R16, R9.reuse, 0x4, R238 ;  /* 0x0000000409107825 */ /* 0x042fe400078e02ee */
[----:B------:R1:W-:Y:S02]  /*f1e0*/  STL.64 [R1+0x15a8], R12 ;  /* 0x0015a80c01007387 */ /* 0x0003e40000100a00 */
[----:B----4-:R-:W-:-:S02]  /*f1f0*/  IMAD.WIDE R14, R9, 0x4, R240 ;  /* 0x00000004090e7825 */ /* 0x010fc400078e02f0 */
[----:B------:R-:W-:Y:S04]  /*f200*/  LDGSTS.E [R7+0x2b100], desc[UR14][R68.64], !P5 ;  /* 0x2b10000044077fae */ /* 0x000fe8000e9a100e */
[----:B------:R4:W-:Y:S01]  /*f210*/  LDGSTS.E [R7+0x2b200], desc[UR14][R40.64], !P5 ;  /* 0x2b20000028077fae */ /* 0x0009e2000e9a100e */
[----:B-1----:R-:W-:-:S03]  /*f220*/  IMAD.WIDE R12, R9, 0x4, R242 ;  /* 0x00000004090c7825 */ /* 0x002fc600078e02f2 */
[----:B------:R1:W-:Y:S01]  /*f230*/  LDGSTS.E [R7+0x2b300], desc[UR14][R32.64], !P5 ;  /* 0x2b30000020077fae */ /* 0x0003e2000e9a100e */
[----:B--2---:R-:W-:Y:S02]  /*f240*/  IADD3 R9, PT, PT, R38, -0x6f, RZ ;  /* 0xffffff9126097810 */ /* 0x004fe40007ffe0ff */
[----:B------:R-:W2:Y:S01]  /*f250*/  LDC R38, c[0x0][0x3a0] ;  /* 0x0000e800ff267b82 */ /* 0x000ea20000000800 */
[----:B------:R4:W-:Y:S04]  /*f260*/  STL.64 [R1+0x1528], R40 ;  /* 0x0015282801007387 */ /* 0x0009e80000100a00 */
[----:B------:R5:W-:Y:S04]  /*f270*/  LDGSTS.E [R7+0x2b400], desc[UR14][R28.64], !P5 ;  /* 0x2b4000001c077fae */ /* 0x000be8000e9a100e */
        /* <DEDUP_REMOVED lines=8> */
[----:B-----5:R-:W-:Y:S01]  /*f300*/  IMAD.WIDE R28, R22, 0x4, R236 ;  /* 0x00000004161c7825 */ /* 0x020fe200078e02ec */
[----:B------:R-:W-:Y:S02]  /*f310*/  ISETP.GE.U32.AND P5, PT, R23, 0x7fffff16, PT ;  /* 0x7fffff161700780c */ /* 0x000fe40003fa6070 */
[----:B------:R4:W-:Y:S01]  /*f320*/  STL.64 [R1+0x14f0], R14 ;  /* 0x0014f00e01007387 */ /* 0x0009e20000100a00 */
[----:B------:R-:W-:Y:S02]  /*f330*/  VIADD R23, R24, 0xffffff8d ;  /* 0xffffff8d18177836 */ /* 0x000fe40000000000 */
[----:B------:R-:W5:Y:S01]  /*f340*/  LDC R24, c[0x0][0x3a0] ;  /* 0x0000e800ff187b82 */ /* 0x000f620000000800 */
[C---:B---3--:R-:W-:Y:S01]  /*f350*/  IMAD.WIDE R16, R22.reuse, 0x4, R238 ;  /* 0x0000000416107825 */ /* 0x048fe200078e02ee */
[----:B------:R-:W-:Y:S04]  /*f360*/  LDGSTS.E [R7+0x2d000], desc[UR14][R82.64], !P1 ;  /* 0x2d00000052077fae */ /* 0x000fe8000c9a100e */
[----:B------:R1:W-:Y:S01]  /*f370*/  STL.64 [R1+0x14e8], R12 ;  /* 0x0014e80c01007387 */ /* 0x0003e20000100a00 */
[----:B----4-:R-:W-:-:S03]  /*f380*/  IMAD.WIDE R14, R22, 0x4, R240 ;  /* 0x00000004160e7825 */ /* 0x010fc600078e02f0 */
        /* <DEDUP_REMOVED lines=18> */
[C---:B---3--:R-:W-:Y:S02]  /*f4b0*/  IMAD.WIDE R40, R9.reuse, 0x4, R232 ;  /* 0x0000000409287825 */ /* 0x048fe400078e02e8 */
[----:B------:R3:W-:Y:S02]  /*f4c0*/  STL.64 [R1+0x1428], R16 ;  /* 0x0014281001007387 */ /* 0x0007e40000100a00 */
[----:B-1----:R-:W-:-:S02]  /*f4d0*/  IMAD.WIDE R32, R9, 0x4, R234 ;  /* 0x0000000409207825 */ /* 0x002fc400078e02ea */
[----:B------:R1:W-:Y:S02]  /*f4e0*/  STL.64 [R1+0x1410], R14 ;  /* 0x0014100e01007387 */ /* 0x0003e40000100a00 */
[C---:B----4-:R-:W-:Y:S02]  /*f4f0*/  IMAD.WIDE R28, R9.reuse, 0x4, R236 ;  /* 0x00000004091c7825 */ /* 0x050fe400078e02ec */
[----:B------:R-:W-:Y:S02]  /*f500*/  LDGSTS.E [R7+0x2f000], desc[UR14][R98.64], !P2 ;  /* 0x2f00000062077fae */ /* 0x000fe4000d1a100e */
[C---:B---3--:R-:W-:Y:S02]  /*f510*/  IMAD.WIDE R16, R9.reuse, 0x4, R238 ;  /* 0x0000000409107825 */ /* 0x048fe400078e02ee */
[----:B------:R3:W-:Y:S02]  /*f520*/  STL.64 [R1+0x1408], R12 ;  /* 0x0014080c01007387 */ /* 0x0007e40000100a00 */
[----:B-1----:R-:W-:-:S02]  /*f530*/  IMAD.WIDE R14, R9, 0x4, R240 ;  /* 0x00000004090e7825 */ /* 0x002fc400078e02f0 */
[----:B------:R-:W-:Y:S04]  /*f540*/  LDGSTS.E [R7+0x2f100], desc[UR14][R100.64], !P2 ;  /* 0x2f10000064077fae */ /* 0x000fe8000d1a100e */
[----:B------:R1:W-:Y:S01]  /*f550*/  LDGSTS.E [R7+0x2f200], desc[UR14][R40.64], !P2 ;  /* 0x2f20000028077fae */ /* 0x0003e2000d1a100e */
[----:B---3--:R-:W-:-:S03]  /*f560*/  IMAD.WIDE R12, R9, 0x4, R242 ;  /* 0x00000004090c7825 */ /* 0x008fc600078e02f2 */
[----:B------:R3:W-:Y:S01]  /*f570*/  LDGSTS.E [R7+0x2f300], desc[UR14][R32.64], !P2 ;  /* 0x2f30000020077fae */ /* 0x0007e2000d1a100e */
[----:B------:R-:W-:-:S03]  /*f580*/  VIADD R9, R25, 0xffffff89 ;  /* 0xffffff8919097836 */ /* 0x000fc60000000000 */
[----:B------:R1:W-:Y:S01]  /*f590*/  STL.64 [R1+0x1388], R40 ;  /* 0x0013882801007387 */ /* 0x0003e20000100a00 */
[----:B------:R-:W4:Y:S03]  /*f5a0*/  LDC R25, c[0x0][0x3a0] ;  /* 0x0000e800ff197b82 */ /* 0x000f260000000800 */
        /* <DEDUP_REMOVED lines=12> */
[----:B------:R-:W-:Y:S02]  /*f670*/  IADD3 R23, PT, PT, R38, -0x7b, RZ ;  /* 0xffffff8526177810 */ /* 0x000fe40007ffe0ff */
[----:B------:R-:W2:Y:S01]  /*f680*/  LDC R38, c[0x0][0x3a0] ;  /* 0x0000e800ff267b82 */ /* 0x000ea20000000800 */
[C---:B---3--:R-:W-:Y:S01]  /*f690*/  IMAD.WIDE R16, R22.reuse, 0x4, R238 ;  /* 0x0000000416107825 */ /* 0x048fe200078e02ee */
[----:B------:R-:W-:Y:S04]  /*f6a0*/  LDGSTS.E [R7+0x31000], desc[UR14][R114.64], !P3 ;  /* 0x3100000072077fae */ /* 0x000fe8000d9a100e */
[----:B------:R3:W-:Y:S01]  /*f6b0*/  STL.64 [R1+0x1360], R12 ;  /* 0x0013600c01007387 */ /* 0x0007e20000100a00 */
[----:B-1----:R-:W-:-:S03]  /*f6c0*/  IMAD.WIDE R14, R22, 0x4, R240 ;  /* 0x00000004160e7825 */ /* 0x002fc600078e02f0 */
        /* <DEDUP_REMOVED lines=20> */
[----:B---3--:R-:W-:-:S02]  /*f810*/  IMAD.WIDE R32, R9, 0x4, R234 ;  /* 0x0000000409207825 */ /* 0x008fc400078e02ea */
[----:B------:R3:W-:Y:S02]  /*f820*/  STL.64 [R1+0x12d0], R14 ;  /* 0x0012d00e01007387 */ /* 0x0007e40000100a00 */
[C---:B--2---:R-:W-:Y:S02]  /*f830*/  IMAD.WIDE R28, R9.reuse, 0x4, R236 ;  /* 0x00000004091c7825 */ /* 0x044fe400078e02ec */
[----:B------:R-:W-:Y:S02]  /*f840*/  LDGSTS.E [R7+0x33000], desc[UR14][R130.64], !P4 ;  /* 0x3300000082077fae */ /* 0x000fe4000e1a100e */
[C---:B-1----:R-:W-:Y:S02]  /*f850*/  IMAD.WIDE R16, R9.reuse, 0x4, R238 ;  /* 0x0000000409107825 */ /* 0x042fe400078e02ee */
[----:B------:R1:W-:Y:S02]  /*f860*/  STL.64 [R1+0x12c8], R12 ;  /* 0x0012c80c01007387 */ /* 0x0003e40000100a00 */
[----:B---3--:R-:W-:-:S02]  /*f870*/  IMAD.WIDE R14, R9, 0x4, R240 ;  /* 0x00000004090e7825 */ /* 0x008fc400078e02f0 */
[----:B------:R-:W-:Y:S04]  /*f880*/  LDGSTS.E [R7+0x33100], desc[UR14][R132.64], !P4 ;  /* 0x3310000084077fae */ /* 0x000fe8000e1a100e */
[----:B------:R2:W-:Y:S01]  /*f890*/  LDGSTS.E [R7+0x33200], desc[UR14][R40.64], !P4 ;  /* 0x3320000028077fae */ /* 0x0005e2000e1a100e */
[----:B-1----:R-:W-:-:S03]  /*f8a0*/  IMAD.WIDE R12, R9, 0x4, R242 ;  /* 0x00000004090c7825 */ /* 0x002fc600078e02f2 */
[----:B------:R1:W-:Y:S01]  /*f8b0*/  LDGSTS.E [R7+0x33300], desc[UR14][R32.64], !P4 ;  /* 0x3330000020077fae */ /* 0x0003e2000e1a100e */
[----:B-----5:R-:W-:-:S03]  /*f8c0*/  VIADD R9, R24, 0xffffff81 ;  /* 0xffffff8118097836 */ /* 0x020fc60000000000 */
[----:B------:R2:W-:Y:S01]  /*f8d0*/  STL.64 [R1+0x1228], R40 ;  /* 0x0012282801007387 */ /* 0x0005e20000100a00 */
[----:B------:R-:W3:Y:S03]  /*f8e0*/  LDC R24, c[0x0][0x3a0] ;  /* 0x0000e800ff187b82 */ /* 0x000ee60000000800 */
        /* <DEDUP_REMOVED lines=12> */
[----:B----4-:R-:W-:Y:S02]  /*f9b0*/  VIADD R23, R25, 0xfffffffc ;  /* 0xfffffffc19177836 */ /* 0x010fe40000000000 */
[----:B------:R-:W4:Y:S01]  /*f9c0*/  LDC R25, c[0x0][0x3a0] ;  /* 0x0000e800ff197b82 */ /* 0x000f220000000800 */
[C---:B-1----:R-:W-:Y:S01]  /*f9d0*/  IMAD.WIDE R16, R22.reuse, 0x4, R238 ;  /* 0x0000000416107825 */ /* 0x042fe200078e02ee */
[----:B------:R-:W-:Y:S04]  /*f9e0*/  LDGSTS.E [R7+0x35000], desc[UR14][R146.64], !P5 ;  /* 0x3500000092077fae */ /* 0x000fe8000e9a100e */
[----:B------:R1:W-:Y:S01]  /*f9f0*/  STL.64 [R1+0x11e8], R12 ;  /* 0x0011e80c01007387 */ /* 0x0003e20000100a00 */
[----:B--2---:R-:W-:-:S03]  /*fa00*/  IMAD.WIDE R14, R22, 0x4, R240 ;  /* 0x00000004160e7825 */ /* 0x004fc600078e02f0 */
        /* <DEDUP_REMOVED lines=22> */
[C---:B-----5:R-:W-:Y:S02]  /*fb70*/  IMAD.WIDE R28, R9.reuse, 0x4, R236 ;  /* 0x00000004091c7825 */ /* 0x060fe400078e02ec */
[----:B------:R-:W-:Y:S02]  /*fb80*/  LDGSTS.E [R7+0x37000], desc[UR14][R162.64], !P1 ;  /* 0x37000000a2077fae */ /* 0x000fe4000c9a100e */
[C---:B--2---:R-:W-:Y:S02]  /*fb90*/  IMAD.WIDE R16, R9.reuse, 0x4, R238 ;  /* 0x0000000409107825 */ /* 0x044fe400078e02ee */
[----:B------:R2:W-:Y:S02]  /*fba0*/  STL.64 [R1+0x10f8], R12 ;  /* 0x0010f80c01007387 */ /* 0x0005e40000100a00 */
[----:B-1----:R-:W-:-:S02]  /*fbb0*/  IMAD.WIDE R14, R9, 0x4, R240 ;  /* 0x00000004090e7825 */ /* 0x002fc400078e02f0 */
[----:B------:R-:W-:Y:S04]  /*fbc0*/  LDGSTS.E [R7+0x37100], desc[UR14][R164.64], !P1 ;  /* 0x37100000a4077fae */ /* 0x000fe8000c9a100e */
[----:B------:R1:W-:Y:S01]  /*fbd0*/  LDGSTS.E [R7+0x37200], desc[UR14][R40.64], !P1 ;  /* 0x3720000028077fae */ /* 0x0003e2000c9a100e */
[----:B--2---:R-:W-:-:S03]  /*fbe0*/  IMAD.WIDE R12, R9, 0x4, R242 ;  /* 0x00000004090c7825 */ /* 0x004fc600078e02f2 */
[----:B------:R2:W-:Y:S01]  /*fbf0*/  LDGSTS.E [R7+0x37300], desc[UR14][R32.64], !P1 ;  /* 0x3730000020077fae */ /* 0x0005e2000c9a100e */
[----:B------:R-:W-:Y:S02]  /*fc00*/  IADD3 R9, PT, PT, R38, -0x8, RZ ;  /* 0xfffffff826097810 */ /* 0x000fe40007ffe0ff */
[----:B------:R-:W5:Y:S01]  /*fc10*/  LDC R38, c[0x0][0x3a0] ;  /* 0x0000e800ff267b82 */ /* 0x000f620000000800 */
[----:B------:R1:W-:Y:S04]  /*fc20*/  STL.64 [R1+0x10a8], R40 ;  /* 0x0010a82801007387 */ /* 0x0003e80000100a00 */
        /* <DEDUP_REMOVED lines=12> */
[----:B---3--:R-:W-:Y:S02]  /*fcf0*/  VIADD R23, R24, 0xfffffff4 ;  /* 0xfffffff418177836 */ /* 0x008fe40000000000 */
[C---:B--2---:R-:W-:Y:S01]  /*fd00*/  IMAD.WIDE R16, R22.reuse, 0x4, R238 ;  /* 0x0000000416107825 */ /* 0x044fe200078e02ee */
        /* <DEDUP_REMOVED lines=23> */
[----:B--2---:R-:W-:-:S02]  /*fe80*/  IMAD.WIDE R32, R9, 0x4, R234 ;  /* 0x0000000409207825 */ /* 0x004fc400078e02ea */
[----:B------:R1:W-:Y:S02]  /*fe90*/  STL.64 [R1+0x1010], R14 ;  /* 0x0010100e01007387 */ /* 0x0003e40000100a00 */
[C---:B---3--:R-:W-:Y:S02]  /*fea0*/  IMAD.WIDE R28, R9.reuse, 0x4, R236 ;  /* 0x00000004091c7825 */ /* 0x048fe400078e02ec */
[----:B------:R-:W-:Y:S02]  /*feb0*/  LDGSTS.E [R7+0x3b000], desc[UR14][R206.64], !P3 ;  /* 0x3b000000ce077fae */ /* 0x000fe4000d9a100e */
[C---:B----4-:R-:W-:Y:S02]  /*fec0*/  IMAD.WIDE R16, R9.reuse, 0x4, R238 ;  /* 0x0000000409107825 */ /* 0x050fe400078e02ee */
[----:B------:R2:W-:Y:S02]  /*fed0*/  STL.64 [R1+0x1008], R12 ;  /* 0x0010080c01007387 */ /* 0x0005e40000100a00 */
[----:B-1----:R-:W-:-:S02]  /*fee0*/  IMAD.WIDE R14, R9, 0x4, R240 ;  /* 0x00000004090e7825 */ /* 0x002fc400078e02f0 */
[----:B------:R-:W-:Y:S04]  /*fef0*/  LDGSTS.E [R7+0x3b100], desc[UR14][R208.64], !P3 ;  /* 0x3b100000d0077fae */ /* 0x000fe8000d9a100e */
[----:B------:R1:W-:Y:S01]  /*ff00*/  LDGSTS.E [R7+0x3b200], desc[UR14][R40.64], !P3 ;  /* 0x3b20000028077fae */ /* 0x0003e2000d9a100e */
[----:B--2---:R-:W-:-:S03]  /*ff10*/  IMAD.WIDE R12, R9, 0x4, R242 ;  /* 0x00000004090c7825 */ /* 0x004fc600078e02f2 */
[----:B------:R2:W-:Y:S01]  /*ff20*/  LDGSTS.E [R7+0x3b300], desc[UR14][R32.64], !P3 ;  /* 0x3b30000020077fae */ /* 0x0005e2000d9a100e */
[----:B------:R-:W-:-:S03]  /*ff30*/  IMAD R9, R222, 0x7e, RZ ;  /* 0x0000007ede097824 */ /* 0x000fc600078e02ff */
[----:B------:R1:W-:Y:S01]  /*ff40*/  STL.64 [R1+0xfa0], R40 ;  /* 0x000fa02801007387 */ /* 0x0003e20000100a00 */
[----:B------:R-:W-:-:S03]  /*ff50*/  IMAD.WIDE R214, R9, 0x4, R230 ;  /* 0x0000000409d67825 */ /* 0x000fc600078e02e6 */
[----:B------:R3:W-:Y:S01]  /*ff60*/  LDGSTS.E [R7+0x3b400], desc[UR14][R28.64], !P3 ;  /* 0x3b4000001c077fae */ /* 0x0007e2000d9a100e */
[----:B------:R-:W-:-:S03]  /*ff70*/  IMAD.WIDE R216, R9, 0x4, R244 ;  /* 0x0000000409d87825 */ /* 0x000fc600078e02f4 */
        /* <DEDUP_REMOVED lines=8> */
[C-C-:B---3--:R-:W-:Y:S01]  /*10000*/  IMAD.WIDE R28, R22.reuse, 0x4, R236.reuse ;  /* 0x00000004161c7825 */ /* 0x148fe200078e02ec */
[----:B------:R-:W-:Y:S02]  /*10010*/  ISETP.GE.U32.AND P3, PT, R23, 0x7fffff75, PT ;  /* 0x7fffff751700780c */ /* 0x000fe40003f66070 */
[----:B------:R1:W-:Y:S01]  /*10020*/  STL.64 [R1+0xf80], R14 ;  /* 0x000f800e01007387 */ /* 0x0003e20000100a00 */
[----:B------:R-:W-:Y:S02]  /*10030*/  VIADD R23, R25, 0xfffffff0 ;  /* 0xfffffff019177836 */ /* 0x000fe40000000000 */
[----:B------:R-:W-:Y:S01]  /*10040*/  IMAD.WIDE R24, R9, 0x4, R236 ;  /* 0x0000000409187825 */ /* 0x000fe200078e02ec */
[----:B------:R-:W-:Y:S03]  /*10050*/  LDGSTS.E [R7+0x3d000], desc[UR14][R210.64], !P4 ;  /* 0x3d000000d2077fae */ /* 0x000fe6000e1a100e */
[C---:B----4-:R-:W-:Y:S01]  /*10060*/  IMAD.WIDE R16, R22.reuse, 0x4, R238 ;  /* 0x0000000416107825 */ /* 0x050fe200078e02ee */
[----:B------:R2:W-:Y:S03]  /*10070*/  STL.64 [R1+0xf78], R12 ;  /* 0x000f780c01007387 */ /* 0x0005e60000100a00 */
[C---:B-1----:R-:W-:Y:S01]  /*10080*/  IMAD.WIDE R14, R22.reuse, 0x4, R240 ;  /* 0x00000004160e7825 */ /* 0x042fe200078e02f0 */
[----:B------:R-:W-:Y:S04]  /*10090*/  LDGSTS.E [R7+0x3d100], desc[UR14][R212.64], !P4 ;  /* 0x3d100000d4077fae */ /* 0x000fe8000e1a100e */
[----:B------:R-:W-:Y:S01]  /*100a0*/  LDGSTS.E [R7+0x3d200], desc[UR14][R40.64], !P4 ;  /* 0x3d20000028077fae */ /* 0x000fe2000e1a100e */
[----:B--2---:R-:W-:-:S03]  /*100b0*/  IMAD.WIDE R12, R22, 0x4, R242 ;  /* 0x00000004160c7825 */ /* 0x004fc600078e02f2 */
[----:B------:R-:W-:Y:S01]  /*100c0*/  STL.64 [R1+0xf10], R40 ;  /* 0x000f102801007387 */ /* 0x000fe20000100a00 */
[----:B-----5:R-:W-:Y:S01]  /*100d0*/  IADD3 R22, PT, PT, R38, -0x14, RZ ;  /* 0xffffffec26167810 */ /* 0x020fe20007ffe0ff */
[--C-:B------:R-:W-:Y:S02]  /*100e0*/  IMAD.WIDE R38, R8, 0x4, R232.reuse ;  /* 0x0000000408267825 */ /* 0x100fe400078e02e8 */
[----:B------:R1:W-:Y:S04]  /*100f0*/  LDGSTS.E [R7+0x3d300], desc[UR14][R32.64], !P4 ;  /* 0x3d30000020077fae */ /* 0x0003e8000e1a100e */
[----:B------:R1:W-:Y:S04]  /*10100*/  STL.64 [R1+0xf08], R32 ;  /* 0x000f082001007387 */ /* 0x0003e80000100a00 */
[----:B------:R2:W-:Y:S04]  /*10110*/  LDGSTS.E [R7+0x3d400], desc[UR14][R28.64], !P4 ;  /* 0x3d4000001c077fae */ /* 0x0005e8000e1a100e */
[----:B------:R2:W-:Y:S04]  /*10120*/  STL.64 [R1+0xf00], R28 ;  /* 0x000f001c01007387 */ /* 0x0005e80000100a00 */
[----:B------:R3:W-:Y:S01]  /*10130*/  LDGSTS.E [R7+0x3d500], desc[UR14][R16.64], !P4 ;  /* 0x3d50000010077fae */ /* 0x0007e2000e1a100e */
[----:B-1----:R-:W-:-:S03]  /*10140*/  IMAD.WIDE R32, R9, 0x4, R232 ;  /* 0x0000000409207825 */ /* 0x002fc600078e02e8 */
[----:B------:R1:W-:Y:S01]  /*10150*/  LDGSTS.E [R7+0x3d600], desc[UR14][R14.64], !P4 ;  /* 0x3d6000000e077fae */ /* 0x0003e2000e1a100e */
[----:B--2---:R-:W-:-:S03]  /*10160*/  IMAD.WIDE R28, R9, 0x4, R234 ;  /* 0x00000004091c7825 */ /* 0x004fc600078e02ea */
[----:B------:R3:W-:Y:S04]  /*10170*/  STL.64 [R1+0xef8], R16 ;  /* 0x000ef81001007387 */ /* 0x0007e80000100a00 */
[----:B------:R2:W-:Y:S01]  /*10180*/  LDGSTS.E [R7+0x3d700], desc[UR14][R12.64], !P4 ;  /* 0x3d7000000c077fae */ /* 0x0005e2000e1a100e */
[----:B------:R-:W-:Y:S02]  /*10190*/  ISETP.GE.U32.AND P4, PT, R23, 0x7fffff71, PT ;  /* 0x7fffff711700780c */ /* 0x000fe40003f86070 */
[----:B------:R-:W4:Y:S01]  /*101a0*/  LDC R23, c[0x0][0x3a0] ;  /* 0x0000e800ff177b82 */ /* 0x000f220000000800 */
[----:B------:R1:W-:Y:S04]  /*101b0*/  STL.64 [R1+0xef0], R14 ;  /* 0x000ef00e01007387 */ /* 0x0003e80000100a00 */
[----:B------:R-:W-:Y:S01]  /*101c0*/  LDGSTS.E [R7+0x3f000], desc[UR14][R214.64], !P5 ;  /* 0x3f000000d6077fae */ /* 0x000fe2000e9a100e */
[----:B---3--:R-:W-:-:S03]  /*101d0*/  IMAD.WIDE R16, R9, 0x4, R238 ;  /* 0x0000000409107825 */ /* 0x008fc600078e02ee */
[----:B------:R2:W-:Y:S04]  /*101e0*/  STL.64 [R1+0xee8], R12 ;  /* 0x000ee80c01007387 */ /* 0x0005e80000100a00 */
[----:B------:R-:W-:Y:S01]  /*101f0*/  LDGSTS.E [R7+0x3f100], desc[UR14][R216.64], !P5 ;  /* 0x3f100000d8077fae */ /* 0x000fe2000e9a100e */
[----:B-1----:R-:W-:-:S03]  /*10200*/  IMAD.WIDE R14, R9, 0x4, R240 ;  /* 0x00000004090e7825 */ /* 0x002fc600078e02f0 */
[----:B------:R1:W-:Y:S04]  /*10210*/  STL.64 [R1+0xe80], R32 ;  /* 0x000e802001007387 */ /* 0x0003e80000100a00 */
[----:B------:R1:W-:Y:S01]  /*10220*/  LDGSTS.E [R7+0x3f200], desc[UR14][R32.64], !P5 ;  /* 0x3f20000020077fae */ /* 0x0003e2000e9a100e */
[----:B--2---:R-:W-:-:S03]  /*10230*/  IMAD.WIDE R12, R9, 0x4, R242 ;  /* 0x00000004090c7825 */ /* 0x004fc600078e02f2 */
[----:B------:R2:W-:Y:S01]  /*10240*/  STL.64 [R1+0xe78], R28 ;  /* 0x000e781c01007387 */ /* 0x0005e20000100a00 */
[----:B------:R-:W-:-:S03]  /*10250*/  IMAD R9, R222, 0x7, RZ ;  /* 0x00000007de097824 */ /* 0x000fc600078e02ff */
[----:B------:R2:W-:Y:S01]  /*10260*/  LDGSTS.E [R7+0x3f300], desc[UR14][R28.64], !P5 ;  /* 0x3f3000001c077fae */ /* 0x0005e2000e9a100e */
[----:B------:R-:W-:-:S03]  /*10270*/  IMAD.WIDE R158, R9, 0x4, R230 ;  /* 0x00000004099e7825 */ /* 0x000fc600078e02e6 */
[----:B------:R3:W-:Y:S01]  /*10280*/  STL.64 [R1+0xe70], R24 ;  /* 0x000e701801007387 */ /* 0x0007e20000100a00 */
[----:B-1----:R-:W-:-:S03]  /*10290*/  IMAD.WIDE R32, R8, 0x4, R234 ;  /* 0x0000000408207825 */ /* 0x002fc600078e02ea */
[----:B------:R3:W-:Y:S01]  /*102a0*/  LDGSTS.E [R7+0x3f400], desc[UR14][R24.64], !P5 ;  /* 0x3f40000018077fae */ /* 0x0007e2000e9a100e */
[----:B------:R-:W-:-:S03]  /*102b0*/  IMAD.WIDE R122, R9, 0x4, R244 ;  /* 0x00000004097a7825 */ /* 0x000fc600078e02f4 */
[----:B------:R1:W-:Y:S01]  /*102c0*/  LDGSTS.E [R7+0x3f500], desc[UR14][R16.64], !P5 ;  /* 0x3f50000010077fae */ /* 0x0003e2000e9a100e */
[----:B--2---:R-:W-:-:S03]  /*102d0*/  IMAD.WIDE R28, R8, 0x4, R236 ;  /* 0x00000004081c7825 */ /* 0x004fc600078e02ec */
[----:B------:R2:W-:Y:S01]  /*102e0*/  LDGSTS.E [R7+0x3f600], desc[UR14][R14.64], !P5 ;  /* 0x3f6000000e077fae */ /* 0x0005e2000e9a100e */
[----:B---3--:R-:W3:Y:S03]  /*102f0*/  LDC R24, c[0x0][0x3a0] ;  /* 0x0000e800ff187b82 */ /* 0x008ee60000000800 */
[----:B------:R1:W-:Y:S04]  /*10300*/  STL.64 [R1+0xe68], R16 ;  /* 0x000e681001007387 */ /* 0x0003e80000100a00 */
[----:B------:R5:W-:Y:S01]  /*10310*/  LDGSTS.E [R7+0x3f700], desc[UR14][R12.64], !P5 ;  /* 0x3f7000000c077fae */ /* 0x000be2000e9a100e */
[----:B------:R-:W-:Y:S01]  /*10320*/  ISETP.GE.U32.AND P5, PT, R22, 0x7fffff6d, PT ;  /* 0x7fffff6d1600780c */ /* 0x000fe20003fa6070 */
[----:B----4-:R-:W-:Y:S01]  /*10330*/  VIADD R22, R23, 0xffffffe8 ;  /* 0xffffffe817167836 */ /* 0x010fe20000000000 */
[----:B------:R-:W4:Y:S01]  /*10340*/  LDC R25, c[0x0][0x3a0] ;  /* 0x0000e800ff197b82 */ /* 0x000f220000000800 */
[----:B------:R2:W-:Y:S01]  /*10350*/  STL.64 [R1+0xe60], R14 ;  /* 0x000e600e01007387 */ /* 0x0005e20000100a00 */
[----:B-1----:R-:W-:-:S03]  /*10360*/  IMAD.WIDE R16, R8, 0x4, R238 ;  /* 0x0000000408107825 */ /* 0x002fc600078e02ee */
[----:B------:R-:W-:Y:S03]  /*10370*/  LDGSTS.E [R246+0x1800], desc[UR14][R64.64], !P1 ;  /* 0x0180000040f67fae */ /* 0x000fe6000c9a100e */
[----:B------:R-:W1:Y:S01]  /*10380*/  LDC R23, c[0x0][0x3a0] ;  /* 0x0000e800ff177b82 */ /* 0x000e620000000800 */
[----:B------:R5:W-:Y:S01]  /*10390*/  STL.64 [R1+0xe58], R12 ;  /* 0x000e580c01007387 */ /* 0x000be20000100a00 */
[----:B--2---:R-:W-:-:S03]  /*103a0*/  IMAD.WIDE R14, R8, 0x4, R240 ;  /* 0x00000004080e7825 */ /* 0x004fc600078e02f0 */
[----:B------:R-:W-:Y:S04]  /*103b0*/  LDGSTS.E [R246+0x1900], desc[UR14][R192.64], !P1 ;  /* 0x01900000c0f67fae */ /* 0x000fe8000c9a100e */
[----:B------:R2:W-:Y:S01]  /*103c0*/  STL.64 [R1+0x37a8], R6 ;  /* 0x0037a80601007387 */ /* 0x0005e20000100a00 */
[----:B-----5:R-:W-:-:S03]  /*103d0*/  IMAD.WIDE R12, R8, 0x4, R242 ;  /* 0x00000004080c7825 */ /* 0x020fc600078e02f2 */
[----:B------:R-:W-:Y:S01]  /*103e0*/  LDGSTS.E [R246+0x1a00], desc[UR14][R38.64], !P1 ;  /* 0x01a0000026f67fae */ /* 0x000fe2000c9a100e */
[----:B---3--:R-:W-:Y:S02]  /*103f0*/  IADD3 R8, PT, PT, R24, -0x1c, RZ ;  /* 0xffffffe418087810 */ /* 0x008fe40007ffe0ff */
[----:B------:R-:W3:Y:S01]  /*10400*/  LDC R24, c[0x0][0x3a0] ;  /* 0x0000e800ff187b82 */ /* 0x000ee20000000800 */
[----:B------:R-:W-:Y:S01]  /*10410*/  STL.64 [R1+0x210], R38 ;  /* 0x0002102601007387 */ /* 0x000fe20000100a00 */
[----:B--2---:R-:W-:-:S03]  /*10420*/  IMAD.WIDE R6, R9, 0x4, R242 ;  /* 0x0000000409067825 */ /* 0x004fc600078e02f2 */
        /* <DEDUP_REMOVED lines=14> */
[----:B----4-:R-:W-:Y:S02]  /*10510*/  VIADD R22, R25, 0xffffffe0 ;  /* 0xffffffe019167836 */ /* 0x010fe40000000000 */
[----:B------:R-:W1:Y:S01]  /*10520*/  LDC R25, c[0x0][0x3a0] ;  /* 0x0000e800ff197b82 */ /* 0x000e620000000800 */
[C---:B--2---:R-:W-:Y:S01]  /*10530*/  IMAD.WIDE R14, R9.reuse, 0x4, R238 ;  /* 0x00000004090e7825 */ /* 0x044fe200078e02ee */
[----:B------:R-:W-:Y:S04]  /*10540*/  LDGSTS.E [R246+0x3800], desc[UR14][R158.64], !P2 ;  /* 0x038000009ef67fae */ /* 0x000fe8000d1a100e */
[----:B------:R-:W-:Y:S01]  /*10550*/  LDGSTS.E [R246+0x3900], desc[UR14][R122.64], !P2 ;  /* 0x039000007af67fae */ /* 0x000fe2000d1a100e */
        /* <DEDUP_REMOVED lines=19> */
[C---:B----4-:R-:W-:Y:S02]  /*10690*/  IMAD.WIDE R28, R8.reuse, 0x4, R234 ;  /* 0x00000004081c7825 */ /* 0x050fe400078e02ea */
[----:B------:R2:W-:Y:S02]  /*106a0*/  STL.64 [R1+0x598], R12 ;  /* 0x0005980c01007387 */ /* 0x0005e40000100a00 */
[C---:B-----5:R-:W-:Y:S02]  /*106b0*/  IMAD.WIDE R16, R8.reuse, 0x4, R236 ;  /* 0x0000000408107825 */ /* 0x060fe400078e02ec */
[----:B------:R-:W-:Y:S02]  /*106c0*/  LDGSTS.E [R246+0x5800], desc[UR14][R172.64], !P3 ;  /* 0x05800000acf67fae */ /* 0x000fe4000d9a100e */
[----:B-1----:R-:W-:-:S02]  /*106d0*/  IMAD.WIDE R14, R8, 0x4, R238 ;  /* 0x00000004080e7825 */ /* 0x002fc400078e02ee */
        /* <DEDUP_REMOVED lines=21> */
[----:B---3--:R-:W-:Y:S02]  /*10830*/  IADD3 R22, PT, PT, R24, -0x28, RZ ;  /* 0xffffffd818167810 */ /* 0x008fe40007ffe0ff */
[----:B------:R-:W3:Y:S01]  /*10840*/  LDC R24, c[0x0][0x3a0] ;  /* 0x0000e800ff187b82 */ /* 0x000ee20000000800 */
        /* <DEDUP_REMOVED lines=21> */
[----:B------:R5:W-:Y:S04]  /*109a0*/  STL.64 [R1+0x708], R16 ;  /* 0x0007081001007387 */ /* 0x000be80000100a00 */
[----:B------:R3:W-:Y:S01]  /*109b0*/  STL.64 [R1+0x710], R14 ;  /* 0x0007100e01007387 */ /* 0x0007e20000100a00 */
[----:B--2---:R-:W-:-:S03]  /*109c0*/  IMAD.WIDE R32, R8, 0x4, R234 ;  /* 0x0000000408207825 */ /* 0x004fc600078e02ea */
[----:B------:R2:W-:Y:S01]  /*109d0*/  STL.64 [R1+0x718], R12 ;  /* 0x0007180c01007387 */ /* 0x0005e20000100a00 */
[----:B-1----:R-:W-:-:S03]  /*109e0*/  IMAD.WIDE R28, R8, 0x4, R236 ;  /* 0x00000004081c7825 */ /* 0x002fc600078e02ec */
[----:B------:R1:W-:Y:S01]  /*109f0*/  STL.64 [R1+0x720], R6 ;  /* 0x0007200601007387 */ /* 0x0003e20000100a00 */
[----:B-----5:R-:W-:-:S03]  /*10a00*/  IMAD.WIDE R16, R8, 0x4, R238 ;  /* 0x0000000408107825 */ /* 0x020fc600078e02ee */
[----:B------:R5:W-:Y:S01]  /*10a10*/  STL.64 [R1+0x7b0], R38 ;  /* 0x0007b02601007387 */ /* 0x000be20000100a00 */
[----:B---3--:R-:W-:-:S03]  /*10a20*/  IMAD.WIDE R14, R8, 0x4, R230 ;  /* 0x00000004080e7825 */ /* 0x008fc600078e02e6 */
[----:B------:R3:W-:Y:S01]  /*10a30*/  STL.64 [R1+0x7c0], R32 ;  /* 0x0007c02001007387 */ /* 0x0007e20000100a00 */
[----:B--2---:R-:W-:-:S03]  /*10a40*/  IMAD.WIDE R12, R8, 0x4, R240 ;  /* 0x00000004080c7825 */ /* 0x004fc600078e02f0 */
[----:B------:R-:W-:Y:S01]  /*10a50*/  LDGSTS.E [R246+0x9800], desc[UR14][R14.64], !P5 ;  /* 0x098000000ef67fae */ /* 0x000fe2000e9a100e */
[----:B-1----:R-:W-:-:S03]  /*10a60*/  IMAD.WIDE R6, R8, 0x4, R242 ;  /* 0x0000000408067825 */ /* 0x002fc600078e02f2 */
[----:B------:R-:W-:Y:S01]  /*10a70*/  LDGSTS.E [R246+0x9900], desc[UR14][R198.64], !P5 ;  /* 0x09900000c6f67fae */ /* 0x000fe2000e9a100e */
[----:B------:R-:W-:Y:S02]  /*10a80*/  VIADD R8, R25, 0xffffffd4 ;  /* 0xffffffd419087836 */ /* 0x000fe40000000000 */
[----:B------:R-:W1:Y:S01]  /*10a90*/  LDC R25, c[0x0][0x3a0] ;  /* 0x0000e800ff197b82 */ /* 0x000e620000000800 */
[----:B------:R5:W-:Y:S04]  /*10aa0*/  LDGSTS.E [R246+0x9a00], desc[UR14][R38.64], !P5 ;  /* 0x09a0000026f67fae */ /* 0x000be8000e9a100e */
[----:B------:R3:W-:Y:S04]  /*10ab0*/  LDGSTS.E [R246+0x9b00], desc[UR14][R32.64], !P5 ;  /* 0x09b0000020f67fae */ /* 0x0007e8000e9a100e */
[----:B------:R2:W-:Y:S04]  /*10ac0*/  LDGSTS.E [R246+0x9c00], desc[UR14][R28.64], !P5 ;  /* 0x09c000001cf67fae */ /* 0x0005e8000e9a100e */
[----:B------:R2:W-:Y:S01]  /*10ad0*/  LDGSTS.E [R246+0x9d00], desc[UR14][R16.64], !P5 ;  /* 0x09d0000010f67fae */ /* 0x0005e2000e9a100e */
[----:B-----5:R-:W-:-:S03]  /*10ae0*/  IMAD.WIDE R38, R9, 0x4, R232 ;  /* 0x0000000409267825 */ /* 0x020fc600078e02e8 */
[----:B------:R2:W-:Y:S01]  /*10af0*/  STL.64 [R1+0x7c8], R28 ;  /* 0x0007c81c01007387 */ /* 0x0005e20000100a00 */
[----:B---3--:R-:W-:-:S03]  /*10b00*/  IMAD.WIDE R32, R9, 0x4, R234 ;  /* 0x0000000409207825 */ /* 0x008fc600078e02ea */
[----:B------:R3:W-:Y:S04]  /*10b10*/  LDGSTS.E [R246+0x9e00], desc[UR14][R12.64], !P5 ;  /* 0x09e000000cf67fae */ /* 0x0007e8000e9a100e */
[----:B------:R5:W-:Y:S04]  /*10b20*/  STL.64 [R1+0x7d0], R16 ;  /* 0x0007d01001007387 */ /* 0x000be80000100a00 */
[----:B------:R1:W-:Y:S01]  /*10b30*/  LDGSTS.E [R246+0x9f00], desc[UR14][R6.64], !P5 ;  /* 0x09f0000006f67fae */ /* 0x0003e2000e9a100e */
[----:B--2---:R-:W-:Y:S01]  /*10b40*/  IMAD.WIDE R28, R9, 0x4, R236 ;  /* 0x00000004091c7825 */ /* 0x004fe200078e02ec */
[----:B------:R-:W-:-:S02]  /*10b50*/  ISETP.GE.U32.AND P5, PT, R22, 0x7fffff59, PT ;  /* 0x7fffff591600780c */ /* 0x000fc40003fa6070 */
[----:B------:R3:W-:Y:S01]  /*10b60*/  STL.64 [R1+0x7d8], R12 ;  /* 0x0007d80c01007387 */ /* 0x0007e20000100a00 */
[----:B----4-:R-:W-:Y:S02]  /*10b70*/  VIADD R22, R23, 0xffffffd0 ;  /* 0xffffffd017167836 */ /* 0x010fe40000000000 */
[----:B------:R-:W2:Y:S01]  /*10b80*/  LDC R23, c[0x0][0x3a0] ;  /* 0x0000e800ff177b82 */ /* 0x000ea20000000800 */
[C---:B-----5:R-:W-:Y:S01]  /*10b90*/  IMAD.WIDE R16, R9.reuse, 0x4, R238 ;  /* 0x0000000409107825 */ /* 0x060fe200078e02ee */
        /* <DEDUP_REMOVED lines=32> */
[----:B---3--:R-:W-:-:S03]  /*10da0*/  IMAD.WIDE R6, R8, 0x4, R242 ;  /* 0x0000000408067825 */ /* 0x008fc600078e02f2 */
        /* <DEDUP_REMOVED lines=13> */
[----:B-----5:R-:W-:Y:S01]  /*10e80*/  IMAD.WIDE R28, R9, 0x4, R236 ;  /* 0x00000004091c7825 */ /* 0x020fe200078e02ec */
[----:B------:R-:W-:Y:S02]  /*10e90*/  ISETP.GE.U32.AND P2, PT, R22, 0x7fffff51, PT ;  /* 0x7fffff511600780c */ /* 0x000fe40003f46070 */
[----:B------:R1:W-:Y:S01]  /*10ea0*/  STL.64 [R1+0x968], R12 ;  /* 0x0009680c01007387 */ /* 0x0003e20000100a00 */
[----:B------:R-:W-:Y:S02]  /*10eb0*/  VIADD R22, R25, 0xffffffc8 ;  /* 0xffffffc819167836 */ /* 0x000fe40000000000 */
[----:B------:R-:W5:Y:S01]  /*10ec0*/  LDC R25, c[0x0][0x3a0] ;  /* 0x0000e800ff197b82 */ /* 0x000f620000000800 */
[C---:B--2---:R-:W-:Y:S01]  /*10ed0*/  IMAD.WIDE R16, R9.reuse, 0x4, R238 ;  /* 0x0000000409107825 */ /* 0x044fe200078e02ee */
        /* <DEDUP_REMOVED lines=27> */
[C---:B-1----:R-:W-:Y:S02]  /*11090*/  IMAD.WIDE R16, R8.reuse, 0x4, R238 ;  /* 0x0000000408107825 */ /* 0x042fe400078e02ee */
[----:B------:R1:W-:Y:S02]  /*110a0*/  STL.64 [R1+0xe20], R6 ;  /* 0x000e200601007387 */ /* 0x0003e40000100a00 */
[----:B--2---:R-:W-:-:S02]  /*110b0*/  IMAD.WIDE R12, R8, 0x4, R240 ;  /* 0x00000004080c7825 */ /* 0x004fc400078e02f0 */
[----:B------:R-:W-:Y:S04]  /*110c0*/  LDGSTS.E [R246+0x11900], desc[UR14][R112.64], !P4 ;  /* 0x1190000070f67fae */ /* 0x000fe8000e1a100e */
[----:B------:R2:W-:Y:S01]  /*110d0*/  LDGSTS.E [R246+0x11a00], desc[UR14][R40.64], !P4 ;  /* 0x11a0000028f67fae */ /* 0x0005e2000e1a100e */
        /* <DEDUP_REMOVED lines=18> */
[----:B------:R-:W4:Y:S01]  /*11200*/  LDC R24, c[0x0][0x3a0] ;  /* 0x0000e800ff187b82 */ /* 0x000f220000000800 */
[C---:B-1----:R-:W-:Y:S01]  /*11210*/  IMAD.WIDE R16, R9.reuse, 0x4, R238 ;  /* 0x0000000409107825 */ /* 0x042fe200078e02ee */
[----:B------:R-:W-:Y:S04]  /*11220*/  LDGSTS.E [R246+0x13800], desc[UR14][R94.64], !P5 ;  /* 0x138000005ef67fae */ /* 0x000fe8000e9a100e */
[----:B------:R3:W-:Y:S01]  /*11230*/  STL.64 [R1+0xdf0], R6 ;  /* 0x000df00601007387 */ /* 0x0007e20000100a00 */
[----:B--2---:R-:W-:-:S03]  /*11240*/  IMAD.WIDE R12, R9, 0x4, R240 ;  /* 0x00000004090c7825 */ /* 0x004fc600078e02f0 */
        /* <DEDUP_REMOVED lines=28> */
[----:B------:R2:W-:Y:S04]  /*11410*/  STL.64 [R1+0xdb8], R40 ;  /* 0x000db82801007387 */ /* 0x0005e80000100a00 */
[----:B------:R2:W-:Y:S01]  /*11420*/  LDGSTS.E [R246+0x15a00], desc[UR14][R40.64], !P1 ;  /* 0x15a0000028f67fae */ /* 0x0005e2000c9a100e */
[----:B-1----:R-:W-:-:S03]  /*11430*/  IMAD.WIDE R6, R8, 0x4, R242 ;  /* 0x0000000408067825 */ /* 0x002fc600078e02f2 */
[----:B------:R1:W-:Y:S01]  /*11440*/  STL.64 [R1+0xdb0], R38 ;  /* 0x000db02601007387 */ /* 0x0003e20000100a00 */
[----:B-----5:R-:W-:Y:S02]  /*11450*/  VIADD R8, R25, 0xffffffbc ;  /* 0xffffffbc19087836 */ /* 0x020fe40000000000 */
        /* <DEDUP_REMOVED lines=9> */
[----:B-----5:R-:W-:-:S03]  /*114f0*/  IMAD.WIDE R28, R9, 0x4, R238 ;  /* 0x00000004091c7825 */ /* 0x020fc600078e02ee */
[----:B------:R5:W-:Y:S01]  /*11500*/  LDGSTS.E [R246+0x15f00], desc[UR14][R6.64], !P1 ;  /* 0x15f0000006f67fae */ /* 0x000be2000c9a100e */
[----:B------:R-:W-:Y:S01]  /*11510*/  ISETP.GE.U32.AND P1, PT, R22, 0x7fffff41, PT ;  /* 0x7fffff411600780c */ /* 0x000fe20003f26070 */
[----:B------:R-:W-:Y:S02]  /*11520*/  VIADD R22, R23, 0xffffffb8 ;  /* 0xffffffb817167836 */ /* 0x000fe40000000000 */
[C---:B--2---:R-:W-:Y:S01]  /*11530*/  IMAD.WIDE R16, R9.reuse, 0x4, R244 ;  /* 0x0000000409107825 */ /* 0x044fe200078e02f4 */
[----:B------:R1:W-:Y:S01]  /*11540*/  STL.64 [R1+0xd98], R12 ;  /* 0x000d980c01007387 */ /* 0x0003e20000100a00 */
[----:B------:R-:W2:Y:S03]  /*11550*/  LDC R23, c[0x0][0x3a0] ;  /* 0x0000e800ff177b82 */ /* 0x000ea60000000800 */
[----:B------:R-:W-:Y:S04]  /*11560*/  LDGSTS.E [R246+0x17800], desc[UR14][R124.64], !P2 ;  /* 0x178000007cf67fae */ /* 0x000fe8000d1a100e */
[----:B------:R5:W-:Y:S01]  /*11570*/  STL.64 [R1+0xd90], R6 ;  /* 0x000d900601007387 */ /* 0x000be20000100a00 */
[----:B-1----:R-:W-:-:S03]  /*11580*/  IMAD.WIDE R12, R9, 0x4, R240 ;  /* 0x00000004090c7825 */ /* 0x002fc600078e02f0 */
        /* <DEDUP_REMOVED lines=20> */
[----:B-----5:R-:W-:-:S02]  /*116d0*/  IMAD.WIDE R40, R8, 0x4, R234 ;  /* 0x0000000408287825 */ /* 0x020fc400078e02ea */
[----:B------:R5:W-:Y:S02]  /*116e0*/  STL.64 [R1+0xd50], R12 ;  /* 0x000d500c01007387 */ /* 0x000be40000100a00 */
[C---:B--2---:R-:W-:Y:S02]  /*116f0*/  IMAD.WIDE R38, R8.reuse, 0x4, R236 ;  /* 0x0000000408267825 */ /* 0x044fe400078e02ec */
[----:B------:R-:W-:Y:S02]  /*11700*/  LDGSTS.E [R246+0x19800], desc[UR14][R74.64], !P3 ;  /* 0x198000004af67fae */ /* 0x000fe4000d9a100e */
[C---:B-1----:R-:W-:Y:S02]  /*11710*/  IMAD.WIDE R28, R8.reuse, 0x4, R238 ;  /* 0x00000004081c7825 */ /* 0x042fe400078e02ee */
[----:B------:R1:W-:Y:S02]  /*11720*/  STL.64 [R1+0xd40], R6 ;  /* 0x000d400601007387 */ /* 0x0003e40000100a00 */
[----:B-----5:R-:W-:-:S02]  /*11730*/  IMAD.WIDE R12, R8, 0x4, R240 ;  /* 0x00000004080c7825 */ /* 0x020fc400078e02f0 */
[----:B------:R-:W-:Y:S04]  /*11740*/  LDGSTS.E [R246+0x19900], desc[UR14][R108.64], !P3 ;  /* 0x199000006cf67fae */ /* 0x000fe8000d9a100e */
[----:B------:R2:W-:Y:S01]  /*11750*/  LDGSTS.E [R246+0x19a00], desc[UR14][R42.64], !P3 ;  /* 0x19a000002af67fae */ /* 0x0005e2000d9a100e */
[----:B-1----:R-:W-:-:S03]  /*11760*/  IMAD.WIDE R6, R8, 0x4, R242 ;  /* 0x0000000408067825 */ /* 0x002fc600078e02f2 */
[----:B------:R1:W-:Y:S01]  /*11770*/  LDGSTS.E [R246+0x19b00], desc[UR14][R40.64], !P3 ;  /* 0x19b0000028f67fae */ /* 0x0003e2000d9a100e */
[----:B----4-:R-:W-:Y:S02]  /*11780*/  IADD3 R8, PT, PT, R24, -0x4c, RZ ;  /* 0xffffffb418087810 */ /* 0x010fe40007ffe0ff */
[----:B------:R-:W4:Y:S01]  /*11790*/  LDC R24, c[0x0][0x3a0] ;  /* 0x0000e800ff187b82 */ /* 0x000f220000000800 */
[----:B------:R2:W-:Y:S04]  /*117a0*/  STL.64 [R1+0xd38], R42 ;  /* 0x000d382a01007387 */ /* 0x0005e80000100a00 */
        /* <DEDUP_REMOVED lines=49> */
[----:B------:R-:W-:-:S03]  /*11ac0*/  VIADD R8, R23, 0xffffffac ;  /* 0xffffffac17087836 */ /* 0x000fc60000000000 */
[----:B------:R1:W-:Y:S01]  /*11ad0*/  STL.64 [R1+0xcd8], R42 ;  /* 0x000cd82a01007387 */ /* 0x0003e20000100a00 */
[----:B---3--:R-:W-:-:S03]  /*11ae0*/  VIADD R23, R25, 0xffffffa4 ;  /* 0xffffffa419177836 */ /* 0x008fc60000000000 */
        /* <DEDUP_REMOVED lines=12> */
[----:B------:R-:W-:Y:S02]  /*11bb0*/  IMAD R22, R222, 0x47, RZ ;  /* 0x00000047de167824 */ /* 0x000fe400078e02ff */
[C---:B-----5:R-:W-:Y:S01]  /*11bc0*/  IMAD.WIDE R28, R9.reuse, 0x4, R238 ;  /* 0x00000004091c7825 */ /* 0x060fe200078e02ee */
[----:B------:R-:W-:Y:S03]  /*11bd0*/  LDGSTS.E [R246+0x1f800], desc[UR14][R90.64], !P1 ;  /* 0x1f8000005af67fae */ /* 0x000fe6000c9a100e */
[C---:B------:R-:W-:Y:S01]  /*11be0*/  IMAD.WIDE R248, R22.reuse, 0x4, R230 ;  /* 0x0000000416f87825 */ /* 0x040fe200078e02e6 */
[----:B------:R2:W-:Y:S03]  /*11bf0*/  STL.64 [R1+0xcb0], R6 ;  /* 0x000cb00601007387 */ /* 0x0005e60000100a00 */
[C---:B-1----:R-:W-:Y:S01]  /*11c00*/  IMAD.WIDE R12, R9.reuse, 0x4, R240 ;  /* 0x00000004090c7825 */ /* 0x042fe200078e02f0 */
[----:B------:R-:W-:Y:S03]  /*11c10*/  LDGSTS.E [R246+0x1f900], desc[UR14][R76.64], !P1 ;  /* 0x1f9000004cf67fae */ /* 0x000fe6000c9a100e */
[----:B------:R-:W-:Y:S01]  /*11c20*/  IMAD.WIDE R70, R22, 0x4, R232 ;  /* 0x0000000416467825 */ /* 0x000fe200078e02e8 */
[----:B------:R1:W-:Y:S03]  /*11c30*/  LDGSTS.E [R246+0x1fa00], desc[UR14][R42.64], !P1 ;  /* 0x1fa000002af67fae */ /* 0x0003e6000c9a100e */
[----:B--2---:R-:W-:Y:S01]  /*11c40*/  IMAD.WIDE R6, R9, 0x4, R242 ;  /* 0x0000000409067825 */ /* 0x004fe200078e02f2 */
[----:B------:R2:W-:Y:S01]  /*11c50*/  LDGSTS.E [R246+0x1fb00], desc[UR14][R40.64], !P1 ;  /* 0x1fb0000028f67fae */ /* 0x0005e2000c9a100e */
[----:B----4-:R-:W-:-:S03]  /*11c60*/  IADD3 R9, PT, PT, R24, -0x58, RZ ;  /* 0xffffffa818097810 */ /* 0x010fc60007ffe0ff */
        /* <DEDUP_REMOVED lines=11> */
[----:B------:R-:W-:-:S02]  /*11d20*/  IMAD.WIDE R46, R8, 0x4, R236 ;  /* 0x00000004082e7825 */ /* 0x000fc400078e02ec */
[----:B------:R4:W-:Y:S02]  /*11d30*/  STL.64 [R1+0xc90], R28 ;  /* 0x000c901c01007387 */ /* 0x0009e40000100a00 */
[C---:B-1----:R-:W-:Y:S02]  /*11d40*/  IMAD.WIDE R42, R8.reuse, 0x4, R230 ;  /* 0x00000004082a7825 */ /* 0x042fe400078e02e6 */
[----:B------:R5:W-:Y:S02]  /*11d50*/  STL.64 [R1+0xc88], R12 ;  /* 0x000c880c01007387 */ /* 0x000be40000100a00 */
[----:B--2---:R-:W-:Y:S02]  /*11d60*/  IMAD.WIDE R40, R8, 0x4, R238 ;  /* 0x0000000408287825 */ /* 0x004fe400078e02ee */
[----:B------:R-:W-:Y:S01]  /*11d70*/  LDGSTS.E [R246+0x21800], desc[UR14][R42.64], !P2 ;  /* 0x218000002af67fae */ /* 0x000fe2000d1a100e */
[----:B---3--:R-:W1:Y:S01]  /*11d80*/  LDC R39, c[0x0][0x3a0] ;  /* 0x0000e800ff277b82 */ /* 0x008e620000000800 */
[----:B------:R-:W-:-:S02]  /*11d90*/  IMAD R38, R222, 0x4b, RZ ;  /* 0x0000004bde267824 */ /* 0x000fc400078e02ff */
[C---:B----4-:R-:W-:Y:S01]  /*11da0*/  IMAD.WIDE R28, R8.reuse, 0x4, R244 ;  /* 0x00000004081c7825 */ /* 0x050fe200078e02f4 */
[----:B------:R2:W-:Y:S03]  /*11db0*/  STL.64 [R1+0xc80], R6 ;  /* 0x000c800601007387 */ /* 0x0005e60000100a00 */
[----:B-----5:R-:W-:Y:S01]  /*11dc0*/  IMAD.WIDE R12, R8, 0x4, R240 ;  /* 0x00000004080c7825 */ /* 0x020fe200078e02f0 */
[----:B------:R-:W-:Y:S03]  /*11dd0*/  LDGSTS.E [R246+0x21900], desc[UR14][R28.64], !P2 ;  /* 0x219000001cf67fae */ /* 0x000fe6000d1a100e */
[C---:B------:R-:W-:Y:S01]  /*11de0*/  IMAD.WIDE R24, R38.reuse, 0x4, R244 ;  /* 0x0000000426187825 */ /* 0x040fe200078e02f4 */
[----:B------:R3:W-:Y:S03]  /*11df0*/  LDGSTS.E [R246+0x21a00], desc[UR14][R56.64], !P2 ;  /* 0x21a0000038f67fae */ /* 0x0007e6000d1a100e */
[----:B------:R-:W-:Y:S01]  /*11e00*/  IMAD.WIDE R72, R38, 0x4, R232 ;  /* 0x0000000426487825 */ /* 0x000fe200078e02e8 */
[----:B------:R4:W-:Y:S03]  /*11e10*/  LDGSTS.E [R246+0x21b00], desc[UR14][R54.64], !P2 ;  /* 0x21b0000036f67fae */ /* 0x0009e6000d1a100e */
[----:B--2---:R-:W-:Y:S01]  /*11e20*/  IMAD.WIDE R6, R8, 0x4, R242 ;  /* 0x0000000408067825 */ /* 0x004fe200078e02f2 */
[----:B------:R2:W-:Y:S04]  /*11e30*/  LDGSTS.E [R246+0x21c00], desc[UR14][R46.64], !P2 ;  /* 0x21c000002ef67fae */ /* 0x0005e8000d1a100e */
[----:B------:R5:W-:Y:S01]  /*11e40*/  LDGSTS.E [R246+0x21d00], desc[UR14][R40.64], !P2 ;  /* 0x21d0000028f67fae */ /* 0x000be2000d1a100e */
[----:B-1----:R-:W-:-:S03]  /*11e50*/  VIADD R39, R39, 0xffffffa0 ;  /* 0xffffffa027277836 */ /* 0x002fc60000000000 */
[----:B------:R1:W-:Y:S04]  /*11e60*/  LDGSTS.E [R246+0x21e00], desc[UR14][R12.64], !P2 ;  /* 0x21e000000cf67fae */ /* 0x0003e8000d1a100e */
[----:B------:R1:W-:Y:S01]  /*11e70*/  LDGSTS.E [R246+0x21f00], desc[UR14][R6.64], !P2 ;  /* 0x21f0000006f67fae */ /* 0x0003e2000d1a100e */
[----:B------:R-:W-:Y:S01]  /*11e80*/  ISETP.GE.U32.AND P2, PT, R9, 0x7fffff29, PT ;  /* 0x7fffff290900780c */ /* 0x000fe20003f46070 */
[C---:B------:R-:W-:Y:S02]  /*11e90*/  IMAD.WIDE R8, R22.reuse, 0x4, R244 ;  /* 0x0000000416087825 */ /* 0x040fe400078e02f4 */
[----:B------:R3:W-:Y:S04]  /*11ea0*/  STL.64 [R1+0xc78], R56 ;  /* 0x000c783801007387 */ /* 0x0007e80000100a00 */
[----:B------:R4:W-:Y:S04]  /*11eb0*/  STL.64 [R1+0xc70], R54 ;  /* 0x000c703601007387 */ /* 0x0009e80000100a00 */
[----:B------:R2:W-:Y:S01]  /*11ec0*/  STL.64 [R1+0xc68], R46 ;  /* 0x000c682e01007387 */ /* 0x0005e20000100a00 */
[----:B---3--:R-:W-:-:S03]  /*11ed0*/  IMAD.WIDE R56, R22, 0x4, R234 ;  /* 0x0000000416387825 */ /* 0x008fc600078e02ea */
[----:B------:R5:W-:Y:S01]  /*11ee0*/  STL.64 [R1+0xc60], R40 ;  /* 0x000c602801007387 */ /* 0x000be20000100a00 */
[----:B----4-:R-:W3:Y:S03]  /*11ef0*/  LDC R55, c[0x0][0x3a0] ;  /* 0x0000e800ff377b82 */ /* 0x010ee60000000800 */
[----:B------:R1:W-:Y:S01]  /*11f00*/  STL.64 [R1+0xc58], R12 ;  /* 0x000c580c01007387 */ /* 0x0003e20000100a00 */
[----:B------:R-:W-:Y:S02]  /*11f10*/  IMAD R54, R222, 0x4f, RZ ;  /* 0x0000004fde367824 */ /* 0x000fe400078e02ff */
[----:B--2---:R-:W-:Y:S01]  /*11f20*/  IMAD.WIDE R46, R22, 0x4, R236 ;  /* 0x00000004162e7825 */ /* 0x004fe200078e02ec */
[----:B------:R-:W-:Y:S03]  /*11f30*/  LDGSTS.E [R246+0x23800], desc[UR14][R248.64], !P3 ;  /* 0x23800000f8f67fae */ /* 0x000fe6000d9a100e */
[----:B------:R-:W-:Y:S01]  /*11f40*/  IMAD.WIDE R88, R54, 0x4, R232 ;  /* 0x0000000436587825 */ /* 0x000fe200078e02e8 */
[----:B------:R2:W-:Y:S03]  /*11f50*/  STL.64 [R1+0xc50], R6 ;  /* 0x000c500601007387 */ /* 0x0005e60000100a00 */
[C---:B-----5:R-:W-:Y:S01]  /*11f60*/  IMAD.WIDE R40, R22.reuse, 0x4, R238 ;  /* 0x0000000416287825 */ /* 0x060fe200078e02ee */
[----:B------:R-:W-:Y:S03]  /*11f70*/  LDGSTS.E [R246+0x23900], desc[UR14][R8.64], !P3 ;  /* 0x2390000008f67fae */ /* 0x000fe6000d9a100e */
[C---:B-1----:R-:W-:Y:S01]  /*11f80*/  IMAD.WIDE R12, R22.reuse, 0x4, R240 ;  /* 0x00000004160c7825 */ /* 0x042fe200078e02f0 */
[----:B------:R1:W-:Y:S03]  /*11f90*/  LDGSTS.E [R246+0x23a00], desc[UR14][R70.64], !P3 ;  /* 0x23a0000046f67fae */ /* 0x0003e6000d9a100e */
[----:B--2---:R-:W-:Y:S01]  /*11fa0*/  IMAD.WIDE R6, R22, 0x4, R242 ;  /* 0x0000000416067825 */ /* 0x004fe200078e02f2 */
[----:B------:R2:W-:Y:S01]  /*11fb0*/  LDGSTS.E [R246+0x23b00], desc[UR14][R56.64], !P3 ;  /* 0x23b0000038f67fae */ /* 0x0005e2000d9a100e */
[----:B---3--:R-:W-:-:S03]  /*11fc0*/  IADD3 R55, PT, PT, R55, -0x64, RZ ;  /* 0xffffff9c37377810 */ /* 0x008fc60007ffe0ff */
        /* <DEDUP_REMOVED lines=8> */
[----:B------:R3:W-:Y:S04]  /*12050*/  STL.64 [R1+0xc38], R46 ;  /* 0x000c382e01007387 */ /* 0x0007e80000100a00 */
[----:B------:R4:W-:Y:S01]  /*12060*/  STL.64 [R1+0xc30], R40 ;  /* 0x000c302801007387 */ /* 0x0009e20000100a00 */
[----:B-1----:R-:W1:Y:S01]  /*12070*/  LDC R71, c[0x0][0x3a0] ;  /* 0x0000e800ff477b82 */ /* 0x002e620000000800 */
[----:B------:R-:W-:-:S02]  /*12080*/  IMAD R70, R222, 0x53, RZ ;  /* 0x00000053de467824 */ /* 0x000fc400078e02ff */
[C---:B--2---:R-:W-:Y:S01]  /*12090*/  IMAD.WIDE R56, R38.reuse, 0x4, R234 ;  /* 0x0000000426387825 */ /* 0x044fe200078e02ea */
[----:B------:R5:W-:Y:S03]  /*120a0*/  STL.64 [R1+0xc28], R12 ;  /* 0x000c280c01007387 */ /* 0x000be60000100a00 */
[C---:B---3--:R-:W-:Y:S01]  /*120b0*/  IMAD.WIDE R46, R38.reuse, 0x4, R236 ;  /* 0x00000004262e7825 */ /* 0x048fe200078e02ec */
[----:B------:R-:W-:Y:S03]  /*120c0*/  LDGSTS.E [R246+0x25800], desc[UR14][R22.64], !P4 ;  /* 0x2580000016f67fae */ /* 0x000fe6000e1a100e */
[----:B----4-:R-:W-:Y:S01]  /*120d0*/  IMAD.WIDE R40, R38, 0x4, R238 ;  /* 0x0000000426287825 */ /* 0x010fe200078e02ee */
[----:B------:R2:W-:Y:S03]  /*120e0*/  STL.64 [R1+0xc20], R6 ;  /* 0x000c200601007387 */ /* 0x0005e60000100a00 */
[----:B------:R-:W-:Y:S01]  /*120f0*/  IMAD.WIDE R104, R70, 0x4, R232 ;  /* 0x0000000446687825 */ /* 0x000fe200078e02e8 */
[----:B------:R-:W-:Y:S03]  /*12100*/  LDGSTS.E [R246+0x25900], desc[UR14][R24.64], !P4 ;  /* 0x2590000018f67fae */ /* 0x000fe6000e1a100e */
[C---:B-----5:R-:W-:Y:S01]  /*12110*/  IMAD.WIDE R12, R38.reuse, 0x4, R240 ;  /* 0x00000004260c7825 */ /* 0x060fe200078e02f0 */
[----:B------:R3:W-:Y:S03]  /*12120*/  LDGSTS.E [R246+0x25a00], desc[UR14][R72.64], !P4 ;  /* 0x25a0000048f67fae */ /* 0x0007e6000e1a100e */
[----:B--2---:R-:W-:Y:S01]  /*12130*/  IMAD.WIDE R6, R38, 0x4, R242 ;  /* 0x0000000426067825 */ /* 0x004fe200078e02f2 */
[----:B------:R2:W-:Y:S03]  /*12140*/  LDGSTS.E [R246+0x25b00], desc[UR14][R56.64], !P4 ;  /* 0x25b0000038f67fae */ /* 0x0005e6000e1a100e */
[----:B-1----:R-:W-:Y:S01]  /*12150*/  VIADD R71, R71, 0xffffff98 ;  /* 0xffffff9847477836 */ /* 0x002fe20000000000 */
[----:B------:R1:W-:Y:S04]  /*12160*/  LDGSTS.E [R246+0x25c00], desc[UR14][R46.64], !P4 ;  /* 0x25c000002ef67fae */ /* 0x0003e8000e1a100e */
[----:B------:R4:W-:Y:S04]  /*12170*/  LDGSTS.E [R246+0x25d00], desc[UR14][R40.64], !P4 ;  /* 0x25d0000028f67fae */ /* 0x0009e8000e1a100e */
[----:B------:R3:W-:Y:S04]  /*12180*/  STL.64 [R1+0xc18], R72 ;  /* 0x000c184801007387 */ /* 0x0007e80000100a00 */
[----:B------:R5:W-:Y:S04]  /*12190*/  LDGSTS.E [R246+0x25e00], desc[UR14][R12.64], !P4 ;  /* 0x25e000000cf67fae */ /* 0x000be8000e1a100e */
[----:B------:R2:W-:Y:S04]  /*121a0*/  STL.64 [R1+0xc10], R56 ;  /* 0x000c103801007387 */ /* 0x0005e80000100a00 */
[----:B------:R1:W-:Y:S01]  /*121b0*/  LDGSTS.E [R246+0x25f00], desc[UR14][R6.64], !P4 ;  /* 0x25f0000006f67fae */ /* 0x0003e2000e1a100e */
[----:B------:R-:W-:Y:S01]  /*121c0*/  ISETP.GE.U32.AND P4, PT, R39, 0x7fffff21, PT ;  /* 0x7fffff212700780c */ /* 0x000fe20003f86070 */
[----:B------:R-:W-:-:S02]  /*121d0*/  IMAD.WIDE R38, R54, 0x4, R230 ;  /* 0x0000000436267825 */ /* 0x000fc400078e02e6 */
[----:B------:R1:W-:Y:S02]  /*121e0*/  STL.64 [R1+0xc08], R46 ;  /* 0x000c082e01007387 */ /* 0x0003e40000100a00 */
[C---:B---3--:R-:W-:Y:S02]  /*121f0*/  IMAD.WIDE R72, R54.reuse, 0x4, R234 ;  /* 0x0000000436487825 */ /* 0x048fe400078e02ea */
[----:B------:R4:W-:Y:S02]  /*12200*/  STL.64 [R1+0xc00], R40 ;  /* 0x000c002801007387 */ /* 0x0009e40000100a00 */
[C---:B--2---:R-:W-:Y:S02]  /*12210*/  IMAD.WIDE R56, R54.reuse, 0x4, R236 ;  /* 0x0000000436387825 */ /* 0x044fe400078e02ec */
[----:B------:R5:W-:Y:S02]  /*12220*/  STL.64 [R1+0xbf8], R12 ;  /* 0x000bf80c01007387 */ /* 0x000be40000100a00 */
[----:B-1----:R-:W-:-:S02]  /*12230*/  IMAD.WIDE R46, R54, 0x4, R238 ;  /* 0x00000004362e7825 */ /* 0x002fc400078e02ee */
[----:B------:R-:W-:Y:S02]  /*12240*/  LDGSTS.E [R246+0x27800], desc[UR14][R38.64], !P5 ;  /* 0x2780000026f67fae */ /* 0x000fe4000e9a100e */
[C---:B----4-:R-:W-:Y:S02]  /*12250*/  IMAD.WIDE R40, R54.reuse, 0x4, R244 ;  /* 0x0000000436287825 */ /* 0x050fe400078e02f4 */
[----:B------:R1:W-:Y:S02]  /*12260*/  STL.64 [R1+0xbf0], R6 ;  /* 0x000bf00601007387 */ /* 0x0003e40000100a00 */
[C---:B-----5:R-:W-:Y:S02]  /*12270*/  IMAD.WIDE R12, R54.reuse, 0x4, R240 ;  /* 0x00000004360c7825 */ /* 0x060fe400078e02f0 */
[----:B------:R-:W-:Y:S04]  /*12280*/  LDGSTS.E [R246+0x27900], desc[UR14][R40.64], !P5 ;  /* 0x2790000028f67fae */ /* 0x000fe8000e9a100e */
[----:B------:R2:W-:Y:S01]  /*12290*/  LDGSTS.E [R246+0x27a00], desc[UR14][R88.64], !P5 ;  /* 0x27a0000058f67fae */ /* 0x0005e2000e9a100e */
[----:B-1----:R-:W-:-:S03]  /*122a0*/  IMAD.WIDE R6, R54, 0x4, R242 ;  /* 0x0000000436067825 */ /* 0x002fc600078e02f2 */
[----:B------:R1:W-:Y:S04]  /*122b0*/  LDGSTS.E [R246+0x27b00], desc[UR14][R72.64], !P5 ;  /* 0x27b0000048f67fae */ /* 0x0003e8000e9a100e */
[----:B------:R3:W-:Y:S04]  /*122c0*/  LDGSTS.E [R246+0x27c00], desc[UR14][R56.64], !P5 ;  /* 0x27c0000038f67fae */ /* 0x0007e8000e9a100e */
[----:B------:R4:W-:Y:S04]  /*122d0*/  LDGSTS.E [R246+0x27d00], desc[UR14][R46.64], !P5 ;  /* 0x27d000002ef67fae */ /* 0x0009e8000e9a100e */
[----:B------:R5:W-:Y:S04]  /*122e0*/  LDGSTS.E [R246+0x27e00], desc[UR14][R12.64], !P5 ;  /* 0x27e000000cf67fae */ /* 0x000be8000e9a100e */
[----:B------:R2:W-:Y:S04]  /*122f0*/  STL.64 [R1+0xbe8], R88 ;  /* 0x000be85801007387 */ /* 0x0005e80000100a00 */
[----:B------:R1:W-:Y:S01]  /*12300*/  LDGSTS.E [R246+0x27f00], desc[UR14][R6.64], !P5 ;  /* 0x27f0000006f67fae */ /* 0x0003e2000e9a100e */
[----:B------:R-:W-:Y:S01]  /*12310*/  ISETP.GE.U32.AND P5, PT, R55, 0x7fffff1d, PT ;  /* 0x7fffff1d3700780c */ /* 0x000fe20003fa6070 */
[----:B------:R-:W-:-:S02]  /*12320*/  IMAD.WIDE R54, R70, 0x4, R230 ;  /* 0x0000000446367825 */ /* 0x000fc400078e02e6 */
[----:B------:R1:W-:Y:S04]  /*12330*/  STL.64 [R1+0xbe0], R72 ;  /* 0x000be04801007387 */ /* 0x0003e80000100a00 */
[----:B------:R3:W-:Y:S01]  /*12340*/  STL.64 [R1+0xbd8], R56 ;  /* 0x000bd83801007387 */ /* 0x0007e20000100a00 */
[----:B--2---:R-:W-:-:S03]  /*12350*/  IMAD.WIDE R88, R70, 0x4, R234 ;  /* 0x0000000446587825 */ /* 0x004fc600078e02ea */
[----:B------:R4:W-:Y:S01]  /*12360*/  STL.64 [R1+0xbd0], R46 ;  /* 0x000bd02e01007387 */ /* 0x0009e20000100a00 */
[----:B-1----:R-:W-:-:S03]  /*12370*/  IMAD.WIDE R72, R70, 0x4, R236 ;  /* 0x0000000446487825 */ /* 0x002fc600078e02ec */
[----:B------:R5:W-:Y:S01]  /*12380*/  STL.64 [R1+0xbc8], R12 ;  /* 0x000bc80c01007387 */ /* 0x000be20000100a00 */
[----:B---3--:R-:W-:-:S03]  /*12390*/  IMAD.WIDE R56, R70, 0x4, R244 ;  /* 0x0000000446387825 */ /* 0x008fc600078e02f4 */
[----:B------:R-:W-:Y:S01]  /*123a0*/  LDGSTS.E [R246+0x29800], desc[UR14][R54.64], !P1 ;  /* 0x2980000036f67fae */ /* 0x000fe2000c9a100e */
[----:B----4-:R-:W-:-:S03]  /*123b0*/  IMAD.WIDE R46, R70, 0x4, R238 ;  /* 0x00000004462e7825 */ /* 0x010fc600078e02ee */
[----:B------:R1:W-:Y:S01]  /*123c0*/  STL.64 [R1+0xbc0], R6 ;  /* 0x000bc00601007387 */ /* 0x0003e20000100a00 */
[----:B-----5:R-:W-:-:S03]  /*123d0*/  IMAD.WIDE R12, R70, 0x4, R240 ;  /* 0x00000004460c7825 */ /* 0x020fc600078e02f0 */
        /* <DEDUP_REMOVED lines=118> */
[----:B------:R-:W-:Y:S01]  /*12b40*/  ISETP.GE.AND P1, PT, R151, R220, PT ;  /* 0x000000dc9700720c */ /* 0x000fe20003f26270 */
        /* <DEDUP_REMOVED lines=38> */
[----:B------:R1:W-:Y:S01]  /*12db0*/  LDGSTS.E [R246+0x37b00], desc[UR14][R126.64], !P3 ;  /* 0x37b000007ef67fae */ /* 0x0003e2000d9a100e */
[----:B------:R-:W-:Y:S02]  /*12dc0*/  SEL R218, RZ, 0x4, P1 ;  /* 0x00000004ffda7807 */ /* 0x000fe40000800000 */
[----:B------:R-:W-:Y:S01]  /*12dd0*/  ISETP.GE.U32.AND P1, PT, R220, 0x7fffff01, PT ;  /* 0x7fffff01dc00780c */ /* 0x000fe20003f26070 */
[----:B------:R3:W-:Y:S01]  /*12de0*/  LDGSTS.E [R246+0x37c00], desc[UR14][R110.64], !P3 ;  /* 0x37c000006ef67fae */ /* 0x0007e2000d9a100e */
[----:B------:R-:W-:-:S03]  /*12df0*/  IMAD.WIDE R220, R225, 0x4, R244 ;  /* 0x00000004e1dc7825 */ /* 0x000fc600078e02f4 */
[----:B------:R4:W-:Y:S04]  /*12e00*/  LDGSTS.E [R246+0x37d00], desc[UR14][R46.64], !P3 ;  /* 0x37d000002ef67fae */ /* 0x0009e8000d9a100e */
[----:B------:R5:W-:Y:S04]  /*12e10*/  LDGSTS.E [R246+0x37e00], desc[UR14][R12.64], !P3 ;  /* 0x37e000000cf67fae */ /* 0x000be8000d9a100e */
[----:B------:R1:W-:Y:S01]  /*12e20*/  LDGSTS.E [R246+0x37f00], desc[UR14][R6.64], !P3 ;  /* 0x37f0000006f67fae */ /* 0x0003e2000d9a100e */
[----:B------:R-:W-:Y:S02]  /*12e30*/  ISETP.GE.U32.AND P3, PT, R219, 0x7fffff05, PT ;  /* 0x7fffff05db00780c */ /* 0x000fe40003f66070 */
[----:B------:R-:W-:Y:S01]  /*12e40*/  SEL R219, RZ, 0x4, P2 ;  /* 0x00000004ffdb7807 */ /* 0x000fe20001000000 */
[----:B------:R2:W-:Y:S01]  /*12e50*/  STL.64 [R1+0xa68], R128 ;  /* 0x000a688001007387 */ /* 0x0005e20000100a00 */
[----:B------:R-:W-:-:S03]  /*12e60*/  PLOP3.LUT P2, PT, PT, PT, UP0, 0x80, 0x8 ;  /* 0x000000000008781c */ /* 0x000fc60003f4f008 */
[----:B------:R1:W-:Y:S01]  /*12e70*/  STL.64 [R1+0xa60], R126 ;  /* 0x000a607e01007387 */ /* 0x0003e20000100a00 */
[----:B------:R-:W-:Y:S02]  /*12e80*/  SEL R224, R219, RZ, P2 ;  /* 0x000000ffdbe07207 */ /* 0x000fe40001000000 */
[----:B------:R-:W-:Y:S01]  /*12e90*/  SEL R223, R218, RZ, P2 ;  /* 0x000000ffdadf7207 */ /* 0x000fe20001000000 */
[----:B------:R-:W-:Y:S01]  /*12ea0*/  IMAD.WIDE R218, R225, 0x4, R230 ;  /* 0x00000004e1da7825 */ /* 0x000fe200078e02e6 */
[----:B------:R3:W-:Y:S02]  /*12eb0*/  STL.64 [R1+0xa58], R110 ;  /* 0x000a586e01007387 */ /* 0x0007e40000100a00 */
[----:B------:R-:W-:Y:S01]  /*12ec0*/  ISETP.NE.U32.AND P2, PT, R223, RZ, PT ;  /* 0x000000ffdf00720c */ /* 0x000fe20003f45070 */
[C---:B--2---:R-:W-:Y:S01]  /*12ed0*/  IMAD.WIDE R128, R225.reuse, 0x4, R232 ;  /* 0x00000004e1807825 */ /* 0x044fe200078e02e8 */
[----:B------:R4:W-:Y:S03]  /*12ee0*/  STL.64 [R1+0xa50], R46 ;  /* 0x000a502e01007387 */ /* 0x0009e60000100a00 */
[C---:B-1----:R-:W-:Y:S01]  /*12ef0*/  IMAD.WIDE R126, R225.reuse, 0x4, R234 ;  /* 0x00000004e17e7825 */ /* 0x042fe200078e02ea */
[----:B------:R5:W-:Y:S03]  /*12f00*/  STL.64 [R1+0xa48], R12 ;  /* 0x000a480c01007387 */ /* 0x000be60000100a00 */
[C---:B---3--:R-:W-:Y:S01]  /*12f10*/  IMAD.WIDE R110, R225.reuse, 0x4, R236 ;  /* 0x00000004e16e7825 */ /* 0x048fe200078e02ec */
[----:B------:R-:W-:Y:S03]  /*12f20*/  LDGSTS.E [R246+0x39800], desc[UR14][R218.64], !P4 ;  /* 0x39800000daf67fae */ /* 0x000fe6000e1a100e */
[C---:B----4-:R-:W-:Y:S01]  /*12f30*/  IMAD.WIDE R46, R225.reuse, 0x4, R238 ;  /* 0x00000004e12e7825 */ /* 0x050fe200078e02ee */
[----:B------:R1:W-:Y:S03]  /*12f40*/  STL.64 [R1+0xa40], R6 ;  /* 0x000a400601007387 */ /* 0x0003e60000100a00 */
[C---:B-----5:R-:W-:Y:S01]  /*12f50*/  IMAD.WIDE R12, R225.reuse, 0x4, R240 ;  /* 0x00000004e10c7825 */ /* 0x060fe200078e02f0 */
[----:B------:R-:W-:Y:S04]  /*12f60*/  LDGSTS.E [R246+0x39900], desc[UR14][R220.64], !P4 ;  /* 0x39900000dcf67fae */ /* 0x000fe8000e1a100e */
[----:B------:R2:W-:Y:S01]  /*12f70*/  STL.64 [R1+0xa38], R128 ;  /* 0x000a388001007387 */ /* 0x0005e20000100a00 */
[----:B-1----:R-:W-:-:S03]  /*12f80*/  IMAD.WIDE R6, R225, 0x4, R242 ;  /* 0x00000004e1067825 */ /* 0x002fc600078e02f2 */
[----:B------:R2:W-:Y:S04]  /*12f90*/  LDGSTS.E [R246+0x39a00], desc[UR14][R128.64], !P4 ;  /* 0x39a0000080f67fae */ /* 0x0005e8000e1a100e */
[----:B------:R1:W-:Y:S04]  /*12fa0*/  STL.64 [R1+0xa30], R126 ;  /* 0x000a307e01007387 */ /* 0x0003e80000100a00 */
[----:B------:R1:W-:Y:S04]  /*12fb0*/  LDGSTS.E [R246+0x39b00], desc[UR14][R126.64], !P4 ;  /* 0x39b000007ef67fae */ /* 0x0003e8000e1a100e */
[----:B------:R-:W-:Y:S01]  /*12fc0*/  STL.64 [R1+0xa28], R110 ;  /* 0x000a286e01007387 */ /* 0x000fe20000100a00 */
[----:B--2---:R-:W-:-:S02]  /*12fd0*/  IMAD R129, R222, 0x77, RZ ;  /* 0x00000077de817824 */ /* 0x004fc400078e02ff */
[----:B------:R-:W-:Y:S01]  /*12fe0*/  IMAD R128, R222, 0x7b, RZ ;  /* 0x0000007bde807824 */ /* 0x000fe200078e02ff */
[----:B------:R-:W-:Y:S04]  /*12ff0*/  LDGSTS.E [R246+0x39c00], desc[UR14][R110.64], !P4 ;  /* 0x39c000006ef67fae */ /* 0x000fe8000e1a100e */
[----:B------:R-:W-:Y:S01]  /*13000*/  STL.64 [R1+0xa20], R46 ;  /* 0x000a202e01007387 */ /* 0x000fe20000100a00 */
[----:B-1----:R-:W-:Y:S02]  /*13010*/  IMAD.MOV.U32 R126, RZ, RZ, R2 ;  /* 0x000000ffff7e7224 */ /* 0x002fe400078e0002 */
[----:B------:R-:W-:Y:S01]  /*13020*/  IMAD.MOV.U32 R127, RZ, RZ, R3 ;  /* 0x000000ffff7f7224 */ /* 0x000fe200078e0003 */
[----:B------:R-:W-:Y:S01]  /*13030*/  LDGSTS.E [R246+0x39d00], desc[UR14][R46.64], !P4 ;  /* 0x39d000002ef67fae */ /* 0x000fe2000e1a100e */
[----:B------:R-:W-:-:S03]  /*13040*/  IMAD.WIDE R190, R129, 0x4, R238 ;  /* 0x0000000481be7825 */ /* 0x000fc600078e02ee */
[----:B------:R1:W-:Y:S01]  /*13050*/  STL.64 [R1+0xa18], R12 ;  /* 0x000a180c01007387 */ /* 0x0003e20000100a00 */
[----:B------:R-:W-:-:S03]  /*13060*/  IMAD.WIDE R200, R129, 0x4, R242 ;  /* 0x0000000481c87825 */ /* 0x000fc600078e02f2 */
[----:B------:R1:W-:Y:S01]  /*13070*/  LDGSTS.E [R246+0x39e00], desc[UR14][R12.64], !P4 ;  /* 0x39e000000cf67fae */ /* 0x0003e2000e1a100e */
[----:B------:R-:W-:-:S03]  /*13080*/  IMAD.WIDE R222, R129, 0x4, R230 ;  /* 0x0000000481de7825 */ /* 0x000fc600078e02e6 */
[----:B------:R2:W-:Y:S01]  /*13090*/  STL.64 [R1+0xa10], R6 ;  /* 0x000a100601007387 */ /* 0x0005e20000100a00 */
[----:B------:R-:W-:-:S03]  /*130a0*/  IMAD.WIDE R226, R128, 0x4, R230 ;  /* 0x0000000480e27825 */ /* 0x000fc600078e02e6 */
[----:B------:R2:W-:Y:S01]  /*130b0*/  LDGSTS.E [R246+0x39f00], desc[UR14][R6.64], !P4 ;  /* 0x39f0000006f67fae */ /* 0x0005e2000e1a100e */
[----:B------:R-:W-:Y:S01]  /*130c0*/  IMAD.WIDE R2, R128, 0x4, R234 ;  /* 0x0000000480027825 */ /* 0x000fe200078e02ea */
[----:B------:R-:W-:Y:S02]  /*130d0*/  ISETP.NE.U32.AND P4, PT, R224, RZ, PT ;  /* 0x000000ffe000720c */ /* 0x000fe40003f85070 */
[----:B------:R3:W-:Y:S01]  /*130e0*/  STL.64 [R1+0x37b0], R4 ;  /* 0x0037b00401007387 */ /* 0x0007e20000100a00 */
[----:B-1----:R-:W-:-:S03]  /*130f0*/  IMAD.WIDE R12, R247, 0x4, R232 ;  /* 0x00000004f70c7825 */ /* 0x002fc600078e02e8 */
[----:B------:R-:W-:Y:S01]  /*13100*/  LDGSTS.E [R246+0x3b800], desc[UR14][R222.64], !P5 ;  /* 0x3b800000def67fae */ /* 0x000fe2000e9a100e */
[----:B------:R-:W-:-:S04]  /*13110*/  IMAD.WIDE R224, R129, 0x4, R244 ;  /* 0x0000000481e07825 */ /* 0x000fc800078e02f4 */
[C---:B--2---:R-:W-:Y:S01]  /*13120*/  IMAD.WIDE R6, R247.reuse, 0x4, R230 ;  /* 0x00000004f7067825 */ /* 0x044fe200078e02e6 */
[----:B------:R-:W-:Y:S03]  /*13130*/  LDGSTS.E [R246+0x3b900], desc[UR14][R224.64], !P5 ;  /* 0x3b900000e0f67fae */ /* 0x000fe6000e9a100e */
[--C-:B---3--:R-:W-:Y:S01]  /*13140*/  IMAD.WIDE R4, R247, 0x4, R244.reuse ;  /* 0x00000004f7047825 */ /* 0x108fe200078e02f4 */
[----:B------:R1:W-:Y:S03]  /*13150*/  STL.64 [R1+0x2100], R6 ;  /* 0x0021000601007387 */ /* 0x0003e60000100a00 */
[----:B------:R-:W-:Y:S01]  /*13160*/  IMAD.WIDE R228, R128, 0x4, R244 ;  /* 0x0000000480e47825 */ /* 0x000fe200078e02f4 */
[----:B------:R2:W-:Y:S03]  /*13170*/  STL.64 [R1+0x2140], R4 ;  /* 0x0021400401007387 */ /* 0x0005e60000100a00 */
[C---:B------:R-:W-:Y:S01]  /*13180*/  IMAD.WIDE R230, R180.reuse, 0x4, R230 ;  /* 0x00000004b4e67825 */ /* 0x040fe200078e02e6 */
[----:B------:R3:W-:Y:S03]  /*13190*/  STL.64 [R1+0x2138], R12 ;  /* 0x0021380c01007387 */ /* 0x0007e60000100a00 */
[----:B------:R-:W-:-:S04]  /*131a0*/  IMAD.WIDE R244, R180, 0x4, R244 ;  /* 0x00000004b4f47825 */ /* 0x000fc800078e02f4 */
[----:B-1----:R-:W-:-:S04]  /*131b0*/  IMAD.WIDE R6, R247, 0x4, R234 ;  /* 0x00000004f7067825 */ /* 0x002fc800078e02ea */
[C---:B--2---:R-:W-:Y:S01]  /*131c0*/  IMAD.WIDE R4, R247.reuse, 0x4, R236 ;  /* 0x00000004f7047825 */ /* 0x044fe200078e02ec */
[----:B------:R1:W-:Y:S03]  /*131d0*/  STL.64 [R1+0x2148], R6 ;  /* 0x0021480601007387 */ /* 0x0003e60000100a00 */
[C---:B---3--:R-:W-:Y:S01]  /*131e0*/  IMAD.WIDE R12, R247.reuse, 0x4, R238 ;  /* 0x00000004f70c7825 */ /* 0x048fe200078e02ee */
[----:B------:R2:W-:Y:S04]  /*131f0*/  STL.64 [R1+0x2160], R4 ;  /* 0x0021600401007387 */ /* 0x0005e80000100a00 */
[----:B------:R3:W-:Y:S01]  /*13200*/  STL.64 [R1+0x2170], R12 ;  /* 0x0021700c01007387 */ /* 0x0007e20000100a00 */
[----:B-1----:R-:W-:-:S04]  /*13210*/  IMAD.WIDE R6, R247, 0x4, R240 ;  /* 0x00000004f7067825 */ /* 0x002fc800078e02f0 */
[--C-:B--2---:R-:W-:Y:S01]  /*13220*/  IMAD.WIDE R4, R129, 0x4, R232.reuse ;  /* 0x0000000481047825 */ /* 0x104fe200078e02e8 */
[----:B------:R1:W-:Y:S03]  /*13230*/  STL.64 [R1+0x2178], R6 ;  /* 0x0021780601007387 */ /* 0x0003e60000100a00 */
[--C-:B---3--:R-:W-:Y:S01]  /*13240*/  IMAD.WIDE R12, R128, 0x4, R232.reuse ;  /* 0x00000004800c7825 */ /* 0x108fe200078e02e8 */
[----:B------:R2:W-:Y:S04]  /*13250*/  STL.64 [R1+0x9f8], R4 ;  /* 0x0009f80401007387 */ /* 0x0005e80000100a00 */
[----:B------:R-:W-:Y:S01]  /*13260*/  STL.64 [R1+0x9f0], R12 ;  /* 0x0009f00c01007387 */ /* 0x000fe20000100a00 */
[----:B-1----:R-:W-:-:S04]  /*13270*/  IMAD.WIDE R6, R180, 0x4, R232 ;  /* 0x00000004b4067825 */ /* 0x002fc800078e02e8 */
[----:B--2---:R-:W-:Y:S01]  /*13280*/  IMAD.WIDE R4, R129, 0x4, R234 ;  /* 0x0000000481047825 */ /* 0x004fe200078e02ea */
[----:B------:R1:W-:Y:S04]  /*13290*/  STL.64 [R1+0x9d0], R6 ;  /* 0x0009d00601007387 */ /* 0x0003e80000100a00 */
[----:B------:R-:W2:Y:S04]  /*132a0*/  LDL.LU.64 R160, [R1+0x538] ;  /* 0x0005380001a07983 */ /* 0x000ea80000300a00 */
[----:B------:R3:W-:Y:S04]  /*132b0*/  STL.64 [R1+0x9e0], R4 ;  /* 0x0009e00401007387 */ /* 0x0007e80000100a00 */
[----:B------:R-:W4:Y:S01]  /*132c0*/  LDL.LU.64 R110, [R1+0x4c0] ;  /* 0x0004c000016e7983 */ /* 0x000f220000300a00 */
[----:B-1----:R-:W-:-:S03]  /*132d0*/  IMAD.WIDE R6, R180, 0x4, R236 ;  /* 0x00000004b4067825 */ /* 0x002fc600078e02ec */
[----:B------:R1:W-:Y:S01]  /*132e0*/  STL.64 [R1+0x9d8], R2 ;  /* 0x0009d80201007387 */ /* 0x0003e20000100a00 */
[----:B---3--:R-:W-:-:S05]  /*132f0*/  IMAD.WIDE R4, R180, 0x4, R234 ;  /* 0x00000004b4047825 */ /* 0x008fca00078e02ea */
[----:B------:R3:W-:Y:S01]  /*13300*/  STL.64 [R1+0x37c8], R4 ;  /* 0x0037c80401007387 */ /* 0x0007e20000100a00 */
[----:B-1----:R-:W-:-:S03]  /*13310*/  IMAD.WIDE R2, R129, 0x4, R236 ;  /* 0x0000000481027825 */ /* 0x002fc600078e02ec */
[----:B------:R-:W5:Y:S04]  /*13320*/  LDL.LU.64 R12, [R1+0x478] ;  /* 0x00047800010c7983 */ /* 0x000f680000300a00 */
[----:B------:R-:W5:Y:S04]  /*13330*/  LDL.LU.64 R46, [R1+0x440] ;  /* 0x00044000012e7983 */ /* 0x000f680000300a00 */
[----:B------:R1:W-:Y:S01]  /*13340*/  STL.64 [R1+0x9c0], R2 ;  /* 0x0009c00201007387 */ /* 0x0003e20000100a00 */
[----:B---3--:R-:W-:-:S03]  /*13350*/  IMAD.WIDE R4, R128, 0x4, R236 ;  /* 0x0000000480047825 */ /* 0x008fc600078e02ec */
[----:B------:R-:W3:Y:S04]  /*13360*/  LDL.LU.64 R236, [R1+0x480] ;  /* 0x0004800001ec7983 */ /* 0x000ee80000300a00 */
[----:B------:R1:W-:Y:S02]  /*13370*/  STL.64 [R1+0x37c0], R6 ;  /* 0x0037c00601007387 */ /* 0x0003e40000100a00 */
[--C-:B-1----:R-:W-:Y:S02]  /*13380*/  IMAD.WIDE R2, R180, 0x4, R238.reuse ;  /* 0x00000004b4027825 */ /* 0x102fe400078e02ee */
[----:B------:R-:W-:Y:S02]  /*13390*/  STL.64 [R1+0x9a8], R190 ;  /* 0x0009a8be01007387 */ /* 0x000fe40000100a00 */
[----:B------:R-:W-:-:S02]  /*133a0*/  IMAD.WIDE R6, R128, 0x4, R238 ;  /* 0x0000000480067825 */ /* 0x000fc400078e02ee */
[----:B------:R-:W5:Y:S02]  /*133b0*/  LDL.LU.64 R238, [R1+0x4b8] ;  /* 0x0004b80001ee7983 */ /* 0x000f640000300a00 */
[C---:B------:R-:W-:Y:S02]  /*133c0*/  IMAD.WIDE R234, R180.reuse, 0x4, R240 ;  /* 0x00000004b4ea7825 */ /* 0x040fe400078e02f0 */
[----:B------:R1:W-:Y:S04]  /*133d0*/  STL.64 [R1+0x998], R6 ;  /* 0x0009980601007387 */ /* 0x0003e80000100a00 */
[----:B------:R1:W-:Y:S01]  /*133e0*/  STL.64 [R1+0x37b8], R2 ;  /* 0x0037b80201007387 */ /* 0x0003e20000100a00 */
[----:B------:R-:W-:-:S04]  /*133f0*/  IMAD.WIDE R232, R180, 0x4, R242 ;  /* 0x00000004b4e87825 */ /* 0x000fc800078e02f2 */
[----:B-1----:R-:W-:-:S04]  /*13400*/  IMAD.WIDE R6, R128, 0x4, R240 ;  /* 0x0000000480067825 */ /* 0x002fc800078e02f0 */
[----:B------:R-:W-:-:S05]  /*13410*/  IMAD.WIDE R2, R129, 0x4, R240 ;  /* 0x0000000481027825 */ /* 0x000fca00078e02f0 */
[----:B------:R1:W-:Y:S04]  /*13420*/  STL.64 [R1+0x980], R2 ;  /* 0x0009800201007387 */ /* 0x0003e80000100a00 */
[----:B------:R-:W5:Y:S01]  /*13430*/  LDL.LU.64 R240, [R1+0x4f8] ;  /* 0x0004f80001f07983 */ /* 0x000f620000300a00 */
[----:B------:R-:W-:-:S03]  /*13440*/  IMAD.WIDE R180, R247, 0x4, R242 ;  /* 0x00000004f7b47825 */ /* 0x000fc600078e02f2 */
[----:B------:R-:W5:Y:S04]  /*13450*/  LDL.LU.64 R190, [R1+0x430] ;  /* 0x0004300001be7983 */ /* 0x000f680000300a00 */
[----:B------:R1:W-:Y:S02]  /*13460*/  STL.64 [R1+0x960], R200 ;  /* 0x000960c801007387 */ /* 0x0003e40000100a00 */
[----:B-1----:R-:W-:Y:S02]  /*13470*/  IMAD.WIDE R2, R128, 0x4, R242 ;  /* 0x0000000480027825 */ /* 0x002fe400078e02f2 */
[----:B------:R-:W5:Y:S04]  /*13480*/  LDL.LU.64 R200, [R1+0x428] ;  /* 0x0004280001c87983 */ /* 0x000f680000300a00 */
[----:B------:R-:W5:Y:S04]  /*13490*/  LDL.LU.64 R128, [R1+0x420] ;  /* 0x0004200001807983 */ /* 0x000f680000300a00 */
[----:B------:R-:W5:Y:S01]  /*134a0*/  LDL.LU.64 R242, [R1+0x500] ;  /* 0x0005000001f27983 */ /* 0x000f620000300a00 */
[----:B------:R-:W-:-:S03]  /*134b0*/  IMAD.WIDE R126, R247, 0x4, R126 ;  /* 0x00000004f77e7825 */ /* 0x000fc600078e027e */
[----:B------:R1:W-:Y:S04]  /*134c0*/  STL.64 [R1+0x2150], R180 ;  /* 0x002150b401007387 */ /* 0x0003e80000100a00 */
[----:B-1----:R-:W5:Y:S04]  /*134d0*/  LDL.LU.64 R180, [R1+0x418] ;  /* 0x0004180001b47983 */ /* 0x002f680000300a00 */
[----:B------:R1:W-:Y:S04]  /*134e0*/  STL.64 [R1+0xd88], R126 ;  /* 0x000d887e01007387 */ /* 0x0003e80000100a00 */
[----:B-1----:R-:W5:Y:S01]  /*134f0*/  LDL.LU.64 R126, [R1+0x3a40] ;  /* 0x003a4000017e7983 */ /* 0x002f620000300a00 */
[----:B--2---:R-:W-:-:S05]  /*13500*/  IMAD.WIDE R160, R247, 0x4, R160 ;  /* 0x00000004f7a07825 */ /* 0x004fca00078e02a0 */
[----:B------:R1:W-:Y:S04]  /*13510*/  STL.64 [R1+0xd78], R160 ;  /* 0x000d78a001007387 */ /* 0x0003e80000100a00 */
[----:B-1----:R-:W2:Y:S01]  /*13520*/  LDL.LU.64 R160, [R1+0x3a38] ;  /* 0x003a380001a07983 */ /* 0x002ea20000300a00 */
[----:B------:R-:W-:-:S04]  /*13530*/  IMAD.WIDE R192, R247, 0x4, R192 ;  /* 0x00000004f7c07825 */ /* 0x000fc800078e02c0 */
[----:B----4-:R-:W-:-:S04]  /*13540*/  IMAD.WIDE R110, R247, 0x4, R110 ;  /* 0x00000004f76e7825 */ /* 0x010fc800078e026e */
[----:B------:R-:W-:-:S04]  /*13550*/  IMAD.WIDE R158, R247, 0x4, R158 ;  /* 0x00000004f79e7825 */ /* 0x000fc800078e029e */
[----:B---3--:R-:W-:-:S04]  /*13560*/  IMAD.WIDE R236, R247, 0x4, R236 ;  /* 0x00000004f7ec7825 */ /* 0x008fc800078e02ec */
[----:B-----5:R-:W-:-:S04]  /*13570*/  IMAD.WIDE R238, R247, 0x4, R238 ;  /* 0x00000004f7ee7825 */ /* 0x020fc800078e02ee */
[----:B------:R-:W-:-:S04]  /*13580*/  IMAD.WIDE R122, R247, 0x4, R122 ;  /* 0x00000004f77a7825 */ /* 0x000fc800078e027a */
[----:B------:R-:W-:-:S05]  /*13590*/  IMAD.WIDE R242, R247, 0x4, R242 ;  /* 0x00000004f7f27825 */ /* 0x000fca00078e02f2 */
[----:B------:R1:W-:Y:S02]  /*135a0*/  STL.64 [R1+0xd58], R242 ;  /* 0x000d58f201007387 */ /* 0x0003e40000100a00 */
[----:B-1----:R-:W-:-:S04]  /*135b0*/  IMAD.WIDE R242, R247, 0x4, R240 ;  /* 0x00000004f7f27825 */ /* 0x002fc800078e02f0 */
[C---:B------:R-:W-:Y:S02]  /*135c0*/  IMAD.WIDE R240, R247.reuse, 0x4, R64 ;  /* 0x00000004f7f07825 */ /* 0x040fe400078e0240 */
[----:B------:R-:W3:Y:S04]  /*135d0*/  LDL.LU.64 R64, [R1+0x408] ;  /* 0x0004080001407983 */ /* 0x000ee80000300a00 */
[----:B------:R1:W-:Y:S04]  /*135e0*/  STL.64 [R1+0xd48], R242 ;  /* 0x000d48f201007387 */ /* 0x0003e80000100a00 */
[----:B------:R4:W-:Y:S04]  /*135f0*/  STL.64 [R1+0x1198], R240 ;  /* 0x001198f001007387 */ /* 0x0009e80000100a00 */
[----:B-1----:R-:W5:Y:S04]  /*13600*/  LDL.LU.64 R242, [R1+0x400] ;  /* 0x0004000001f27983 */ /* 0x002f680000300a00 */
[----:B------:R1:W-:Y:S04]  /*13610*/  STL.64 [R1+0x11b8], R192 ;  /* 0x0011b8c001007387 */ /* 0x0003e80000100a00 */
[----:B----4-:R-:W4:Y:S04]  /*13620*/  LDL.LU.64 R240, [R1+0x3f8] ;  /* 0x0003f80001f07983 */ /* 0x010f280000300a00 */
[----:B------:R1:W-:Y:S04]  /*13630*/  STL.64 [R1+0x12a0], R110 ;  /* 0x0012a06e01007387 */ /* 0x0003e80000100a00 */
[----:B-1----:R-:W4:Y:S04]  /*13640*/  LDL.LU.64 R192, [R1+0x3f0] ;  /* 0x0003f00001c07983 */ /* 0x002f280000300a00 */
[----:B------:R-:W4:Y:S04]  /*13650*/  LDL.LU.64 R110, [R1+0x3e8] ;  /* 0x0003e800016e7983 */ /* 0x000f280000300a00 */
[----:B------:R1:W-:Y:S04]  /*13660*/  STL.64 [R1+0x12b8], R238 ;  /* 0x0012b8ee01007387 */ /* 0x0003e80000100a00 */
[----:B------:R1:W-:Y:S02]  /*13670*/  STL.64 [R1+0x13a8], R236 ;  /* 0x0013a8ec01007387 */ /* 0x0003e40000100a00 */
[----:B-1----:R-:W-:-:S02]  /*13680*/  IMAD.WIDE R238, R247, 0x4, R12 ;  /* 0x00000004f7ee7825 */ /* 0x002fc400078e020c */
[----:B------:R-:W4:Y:S02]  /*13690*/  LDL.LU.64 R12, [R1+0x3e0] ;  /* 0x0003e000010c7983 */ /* 0x000f240000300a00 */
[C---:B------:R-:W-:Y:S02]  /*136a0*/  IMAD.WIDE R236, R247.reuse, 0x4, R46 ;  /* 0x00000004f7ec7825 */ /* 0x040fe400078e022e */
[----:B------:R1:W-:Y:S04]  /*136b0*/  STL.64 [R1+0x13c8], R238 ;  /* 0x0013c8ee01007387 */ /* 0x0003e80000100a00 */
[----:B------:R-:W4:Y:S04]  /*136c0*/  LDL.LU.64 R46, [R1+0x3d8] ;  /* 0x0003d800012e7983 */ /* 0x000f280000300a00 */
[----:B------:R2:W-:Y:S04]  /*136d0*/  STL.64 [R1+0x14c0], R236 ;  /* 0x0014c0ec01007387 */ /* 0x0005e80000100a00 */
[----:B-1----:R-:W4:Y:S01]  /*136e0*/  LDL.LU.64 R238, [R1+0x3d0] ;  /* 0x0003d00001ee7983 */ /* 0x002f220000300a00 */
[----:B------:R-:W-:-:S04]  /*136f0*/  IMAD.WIDE R128, R247, 0x4, R128 ;  /* 0x00000004f7807825 */ /* 0x000fc800078e0280 */
[----:B------:R-:W-:-:S04]  /*13700*/  IMAD.WIDE R126, R247, 0x4, R126 ;  /* 0x00000004f77e7825 */ /* 0x000fc800078e027e */
[----:B--2---:R-:W-:-:S05]  /*13710*/  IMAD.WIDE R160, R247, 0x4, R160 ;  /* 0x00000004f7a07825 */ /* 0x004fca00078e02a0 */
[----:B------:R1:W-:Y:S04]  /*13720*/  STL.64 [R1+0x14d8], R160 ;  /* 0x0014d8a001007387 */ /* 0x0003e80000100a00 */
[----:B------:R-:W2:Y:S04]  /*13730*/  LDL.LU.64 R236, [R1+0x3c8] ;  /* 0x0003c80001ec7983 */ /* 0x000ea80000300a00 */
[----:B------:R1:W-:Y:S04]  /*13740*/  STL.64 [R1+0x15c0], R158 ;  /* 0x0015c09e01007387 */ /* 0x0003e80000100a00 */
[----:B-1----:R-:W2:Y:S04]  /*13750*/  LDL.LU.64 R160, [R1+0x3c0] ;  /* 0x0003c00001a07983 */ /* 0x002ea80000300a00 */
[----:B------:R-:W2:Y:S04]  /*13760*/  LDL.LU.64 R158, [R1+0x3b8] ;  /* 0x0003b800019e7983 */ /* 0x000ea80000300a00 */
[----:B------:R1:W-:Y:S02]  /*13770*/  STL.64 [R1+0x15d8], R122 ;  /* 0x0015d87a01007387 */ /* 0x0003e40000100a00 */
[----:B-1----:R-:W-:-:S04]  /*13780*/  IMAD.WIDE R122, R247, 0x4, R190 ;  /* 0x00000004f77a7825 */ /* 0x002fc800078e02be */
[C---:B------:R-:W-:Y:S01]  /*13790*/  IMAD.WIDE R190, R247.reuse, 0x4, R200 ;  /* 0x00000004f7be7825 */ /* 0x040fe200078e02c8 */
[----:B------:R1:W-:Y:S04]  /*137a0*/  STL.64 [R1+0x16d8], R122 ;  /* 0x0016d87a01007387 */ /* 0x0003e80000100a00 */
[----:B-1----:R-:W2:Y:S04]  /*137b0*/  LDL.LU.64 R122, [R1+0x3b0] ;  /* 0x0003b000017a7983 */ /* 0x002ea80000300a00 */
[----:B------:R1:W-:Y:S04]  /*137c0*/  STL.64 [R1+0x16f8], R190 ;  /* 0x0016f8be01007387 */ /* 0x0003e80000100a00 */
[----:B-1----:R-:W2:Y:S04]  /*137d0*/  LDL.LU.64 R190, [R1+0x3a8] ;  /* 0x0003a80001be7983 */ /* 0x002ea80000300a00 */
[----:B------:R1:W-:Y:S04]  /*137e0*/  STL.64 [R1+0x1800], R128 ;  /* 0x0018008001007387 */ /* 0x0003e80000100a00 */
[----:B------:R-:W2:Y:S01]  /*137f0*/  LDL.LU.64 R200, [R1+0x3a0] ;  /* 0x0003a00001c87983 */ /* 0x000ea20000300a00 */
[----:B-1----:R-:W-:-:S05]  /*13800*/  IMAD.WIDE R128, R247, 0x4, R180 ;  /* 0x00000004f7807825 */ /* 0x002fca00078e02b4 */
[----:B------:R1:W-:Y:S04]  /*13810*/  STL.64 [R1+0x1818], R128 ;  /* 0x0018188001007387 */ /* 0x0003e80000100a00 */
[----:B-1----:R-:W2:Y:S04]  /*13820*/  LDL.LU.64 R128, [R1+0x398] ;  /* 0x0003980001807983 */ /* 0x002ea80000300a00 */
[----:B------:R1:W-:Y:S04]  /*13830*/  STL.64 [R1+0x1908], R126 ;  /* 0x0019087e01007387 */ /* 0x0003e80000100a00 */
[----:B-1----:R-:W2:Y:S04]  /*13840*/  LDL.LU.64 R126, [R1+0x390] ;  /* 0x00039000017e7983 */ /* 0x002ea80000300a00 */
[----:B------:R-:W2:Y:S01]  /*13850*/  LDL.LU.64 R180, [R1+0x388] ;  /* 0x0003880001b47983 */ /* 0x000ea20000300a00 */
[----:B---3--:R-:W-:-:S04]  /*13860*/  IMAD.WIDE R64, R247, 0x4, R64 ;  /* 0x00000004f7407825 */ /* 0x008fc800078e0240 */
[C---:B------:R-:W-:Y:S01]  /*13870*/  IMAD.WIDE R172, R247.reuse, 0x4, R172 ;  /* 0x00000004f7ac7825 */ /* 0x040fe200078e02ac */
[----:B------:R1:W-:Y:S03]  /*13880*/  STL.64 [R1+0x1928], R64 ;  /* 0x0019284001007387 */ /* 0x0003e60000100a00 */
[----:B------:R-:W-:-:S04]  /*13890*/  IMAD.WIDE R96, R247, 0x4, R96 ;  /* 0x00000004f7607825 */ /* 0x000fc800078e0260 */
[C---:B-----5:R-:W-:Y:S01]  /*138a0*/  IMAD.WIDE R242, R247.reuse, 0x4, R242 ;  /* 0x00000004f7f27825 */ /* 0x060fe200078e02f2 */
[----:B-1----:R-:W3:Y:S04]  /*138b0*/  LDL.LU.64 R64, [R1+0x3a30] ;  /* 0x003a300001407983 */ /* 0x002ee80000300a00 */
[----:B------:R1:W-:Y:S04]  /*138c0*/  STL.64 [R1+0x1a20], R172 ;  /* 0x001a20ac01007387 */ /* 0x0003e80000100a00 */
[----:B-1----:R-:W5:Y:S04]  /*138d0*/  LDL.LU.64 R172, [R1+0x3a28] ;  /* 0x003a280001ac7983 */ /* 0x002f680000300a00 */
[----:B------:R1:W-:Y:S01]  /*138e0*/  STL.64 [R1+0x1a40], R96 ;  /* 0x001a406001007387 */ /* 0x0003e20000100a00 */
[----:B----4-:R-:W-:-:S03]  /*138f0*/  IMAD.WIDE R110, R247, 0x4, R110 ;  /* 0x00000004f76e7825 */ /* 0x010fc600078e026e */
[----:B-1----:R-:W4:Y:S04]  /*13900*/  LDL.LU.64 R96, [R1+0x3a20] ;  /* 0x003a200001607983 */ /* 0x002f280000300a00 */
[----:B------:R1:W-:Y:S01]  /*13910*/  STL.64 [R1+0x1b58], R242 ;  /* 0x001b58f201007387 */ /* 0x0003e20000100a00 */
[----:B------:R-:W-:-:S04]  /*13920*/  IMAD.WIDE R12, R247, 0x4, R12 ;  /* 0x00000004f70c7825 */ /* 0x000fc800078e020c */
[----:B-1----:R-:W-:-:S04]  /*13930*/  IMAD.WIDE R242, R247, 0x4, R240 ;  /* 0x00000004f7f27825 */ /* 0x002fc800078e02f0 */
[C---:B------:R-:W-:Y:S01]  /*13940*/  IMAD.WIDE R240, R247.reuse, 0x4, R192 ;  /* 0x00000004f7f07825 */ /* 0x040fe200078e02c0 */
[----:B------:R1:W-:Y:S04]  /*13950*/  STL.64 [R1+0x1b70], R242 ;  /* 0x001b70f201007387 */ /* 0x0003e80000100a00 */
[----:B------:R-:W3:Y:S01]  /*13960*/  LDL.LU.64 R192, [R1+0x370] ;  /* 0x0003700001c07983 */ /* 0x000ee20000300a00 */
[----:B------:R-:W-:-:S03]  /*13970*/  IMAD.WIDE R46, R247, 0x4, R46 ;  /* 0x00000004f72e7825 */ /* 0x000fc600078e022e */
[----:B------:R1:W-:Y:S01]  /*13980*/  STL.64 [R1+0x1c70], R240 ;  /* 0x001c70f001007387 */ /* 0x0003e20000100a00 */
[----:B------:R-:W-:-:S03]  /*13990*/  IMAD.WIDE R48, R247, 0x4, R48 ;  /* 0x00000004f7307825 */ /* 0x000fc600078e0230 */
[----:B-1----:R-:W4:Y:S04]  /*139a0*/  LDL.LU.64 R242, [R1+0x368] ;  /* 0x0003680001f27983 */ /* 0x002f280000300a00 */
[----:B------:R1:W-:Y:S01]  /*139b0*/  STL.64 [R1+0x1c90], R110 ;  /* 0x001c906e01007387 */ /* 0x0003e20000100a00 */
[----:B------:R-:W-:-:S03]  /*139c0*/  IMAD.WIDE R144, R247, 0x4, R144 ;  /* 0x00000004f7907825 */ /* 0x000fc600078e0290 */
[----:B------:R-:W5:Y:S01]  /*139d0*/  LDL.LU.64 R240, [R1+0x360] ;  /* 0x0003600001f07983 */ /* 0x000f620000300a00 */
[----:B------:R-:W-:-:S03]  /*139e0*/  IMAD.WIDE R238, R247, 0x4, R238 ;  /* 0x00000004f7ee7825 */ /* 0x000fc600078e02ee */
[----:B-1----:R-:W5:Y:S04]  /*139f0*/  LDL.LU.64 R110, [R1+0x358] ;  /* 0x00035800016e7983 */ /* 0x002f680000300a00 */
[----:B------:R1:W-:Y:S04]  /*13a00*/  STL.64 [R1+0x1d48], R12 ;  /* 0x001d480c01007387 */ /* 0x0003e80000100a00 */
[----:B-1----:R-:W5:Y:S04]  /*13a10*/  LDL.LU.64 R12, [R1+0x3a18] ;  /* 0x003a1800010c7983 */ /* 0x002f680000300a00 */
[----:B------:R1:W-:Y:S04]  /*13a20*/  STL.64 [R1+0x1d50], R46 ;  /* 0x001d502e01007387 */ /* 0x0003e80000100a00 */
[----:B-1----:R-:W5:Y:S04]  /*13a30*/  LDL.LU.64 R46, [R1+0x3a10] ;  /* 0x003a1000012e7983 */ /* 0x002f680000300a00 */
[----:B------:R1:W-:Y:S04]  /*13a40*/  STL.64 [R1+0x1d58], R48 ;  /* 0x001d583001007387 */ /* 0x0003e80000100a00 */
[----:B-1----:R-:W5:Y:S04]  /*13a50*/  LDL.LU.64 R48, [R1+0x3a08] ;  /* 0x003a080001307983 */ /* 0x002f680000300a00 */
[----:B------:R1:W-:Y:S01]  /*13a60*/  STL.64 [R1+0x1d60], R144 ;  /* 0x001d609001007387 */ /* 0x0003e20000100a00 */
[----:B------:R-:W-:-:S03]  /*13a70*/  IMAD.WIDE R14, R247, 0x4, R14 ;  /* 0x00000004f70e7825 */ /* 0x000fc600078e020e */
[----:B-1----:R-:W5:Y:S04]  /*13a80*/  LDL.LU.64 R144, [R1+0x3a00] ;  /* 0x003a000001907983 */ /* 0x002f680000300a00 */
[----:B------:R1:W-:Y:S01]  /*13a90*/  STL.64 [R1+0x1d68], R238 ;  /* 0x001d68ee01007387 */ /* 0x0003e20000100a00 */
[----:B--2---:R-:W-:-:S05]  /*13aa0*/  IMAD.WIDE R236, R247, 0x4, R236 ;  /* 0x00000004f7ec7825 */ /* 0x004fca00078e02ec */
[----:B------:R2:W-:Y:S01]  /*13ab0*/  STL.64 [R1+0x1d70], R236 ;  /* 0x001d70ec01007387 */ /* 0x0005e20000100a00 */
[----:B-1----:R-:W-:-:S03]  /*13ac0*/  IMAD.WIDE R238, R247, 0x4, R160 ;  /* 0x00000004f7ee7825 */ /* 0x002fc600078e02a0 */
[----:B------:R-:W5:Y:S04]  /*13ad0*/  LDL.LU.64 R160, [R1+0x340] ;  /* 0x0003400001a07983 */ /* 0x000f680000300a00 */
[----:B------:R1:W-:Y:S01]  /*13ae0*/  STL.64 [R1+0x1d88], R238 ;  /* 0x001d88ee01007387 */ /* 0x0003e20000100a00 */
[----:B--2---:R-:W-:-:S03]  /*13af0*/  IMAD.WIDE R236, R247, 0x4, R158 ;  /* 0x00000004f7ec7825 */ /* 0x004fc600078e029e */
[----:B------:R-:W2:Y:S04]  /*13b00*/  LDL.LU.64 R158, [R1+0x338] ;  /* 0x00033800019e7983 */ /* 0x000ea80000300a00 */
[----:B------:R1:W-:Y:S01]  /*13b10*/  STL.64 [R1+0x1d98], R236 ;  /* 0x001d98ec01007387 */ /* 0x0003e20000100a00 */
[----:B------:R-:W-:-:S03]  /*13b20*/  IMAD.WIDE R198, R247, 0x4, R198 ;  /* 0x00000004f7c67825 */ /* 0x000fc600078e02c6 */
[----:B-1----:R-:W2:Y:S04]  /*13b30*/  LDL.LU.64 R238, [R1+0x330] ;  /* 0x0003300001ee7983 */ /* 0x002ea80000300a00 */
[----:B------:R-:W2:Y:S01]  /*13b40*/  LDL.LU.64 R236, [R1+0x328] ;  /* 0x0003280001ec7983 */ /* 0x000ea20000300a00 */
[----:B------:R-:W-:-:S05]  /*13b50*/  IMAD.WIDE R122, R247, 0x4, R122 ;  /* 0x00000004f77a7825 */ /* 0x000fca00078e027a */
[----:B------:R1:W-:Y:S01]  /*13b60*/  STL.64 [R1+0x1dd0], R122 ;  /* 0x001dd07a01007387 */ /* 0x0003e20000100a00 */
[----:B------:R-:W-:-:S03]  /*13b70*/  IMAD.WIDE R190, R247, 0x4, R190 ;  /* 0x00000004f7be7825 */ /* 0x000fc600078e02be */
[----:B-1----:R-:W2:Y:S04]  /*13b80*/  LDL.LU.64 R122, [R1+0x39f8] ;  /* 0x0039f800017a7983 */ /* 0x002ea80000300a00 */
[----:B------:R1:W-:Y:S01]  /*13b90*/  STL.64 [R1+0x1dd8], R190 ;  /* 0x001dd8be01007387 */ /* 0x0003e20000100a00 */
[----:B------:R-:W-:-:S03]  /*13ba0*/  IMAD.WIDE R200, R247, 0x4, R200 ;  /* 0x00000004f7c87825 */ /* 0x000fc600078e02c8 */
[----:B-1----:R-:W2:Y:S04]  /*13bb0*/  LDL.LU.64 R190, [R1+0x39f0] ;  /* 0x0039f00001be7983 */ /* 0x002ea80000300a00 */
[----:B------:R1:W-:Y:S04]  /*13bc0*/  STL.64 [R1+0x1e10], R14 ;  /* 0x001e100e01007387 */ /* 0x0003e80000100a00 */
[----:B-1----:R-:W2:Y:S04]  /*13bd0*/  LDL.LU.64 R14, [R1+0x39e8] ;  /* 0x0039e800010e7983 */ /* 0x002ea80000300a00 */
[----:B------:R1:W-:Y:S04]  /*13be0*/  STL.64 [R1+0x1e18], R198 ;  /* 0x001e18c601007387 */ /* 0x0003e80000100a00 */
[----:B-1----:R-:W2:Y:S04]  /*13bf0*/  LDL.LU.64 R198, [R1+0x39e0] ;  /* 0x0039e00001c67983 */ /* 0x002ea80000300a00 */
[----:B------:R1:W-:Y:S04]  /*13c00*/  STL.64 [R1+0x1e50], R200 ;  /* 0x001e50c801007387 */ /* 0x0003e80000100a00 */
[----:B-1----:R-:W2:Y:S01]  /*13c10*/  LDL.LU.64 R200, [R1+0x39d8] ;  /* 0x0039d80001c87983 */ /* 0x002ea20000300a00 */
[----:B------:R-:W-:-:S04]  /*13c20*/  IMAD.WIDE R128, R247, 0x4, R128 ;  /* 0x00000004f7807825 */ /* 0x000fc800078e0280 */
[C---:B------:R-:W-:Y:S01]  /*13c30*/  IMAD.WIDE R126, R247.reuse, 0x4, R126 ;  /* 0x00000004f77e7825 */ /* 0x040fe200078e027e */
[----:B------:R1:W-:Y:S03]  /*13c40*/  STL.64 [R1+0x1e58], R128 ;  /* 0x001e588001007387 */ /* 0x0003e60000100a00 */
[C---:B------:R-:W-:Y:S01]  /*13c50*/  IMAD.WIDE R180, R247.reuse, 0x4, R180 ;  /* 0x00000004f7b47825 */ /* 0x040fe200078e02b4 */
[----:B-1----:R-:W2:Y:S04]  /*13c60*/  LDL.LU.64 R128, [R1+0x310] ;  /* 0x0003100001807983 */ /* 0x002ea80000300a00 */
[----:B------:R1:W-:Y:S04]  /*13c70*/  STL.64 [R1+0x1e98], R126 ;  /* 0x001e987e01007387 */ /* 0x0003e80000100a00 */
[----:B-1----:R-:W2:Y:S04]  /*13c80*/  LDL.LU.64 R126, [R1+0x308] ;  /* 0x00030800017e7983 */ /* 0x002ea80000300a00 */
[----:B------:R1:W-:Y:S04]  /*13c90*/  STL.64 [R1+0x1ea8], R180 ;  /* 0x001ea8b401007387 */ /* 0x0003e80000100a00 */
[----:B-1----:R-:W2:Y:S01]  /*13ca0*/  LDL.LU.64 R180, [R1+0x300] ;  /* 0x0003000001b47983 */ /* 0x002ea20000300a00 */
[----:B------:R-:W-:-:S04]  /*13cb0*/  IMAD.WIDE R196, R247, 0x4, R196 ;  /* 0x00000004f7c47825 */ /* 0x000fc800078e02c4 */
[----:B------:R-:W-:-:S04]  /*13cc0*/  IMAD.WIDE R194, R247, 0x4, R194 ;  /* 0x00000004f7c27825 */ /* 0x000fc800078e02c2 */
[----:B---3--:R-:W-:-:S04]  /*13cd0*/  IMAD.WIDE R192, R247, 0x4, R192 ;  /* 0x00000004f7c07825 */ /* 0x008fc800078e02c0 */
[----:B----4-:R-:W-:-:S04]  /*13ce0*/  IMAD.WIDE R242, R247, 0x4, R242 ;  /* 0x00000004f7f27825 */ /* 0x010fc800078e02f2 */
[----:B------:R-:W-:-:S04]  /*13cf0*/  IMAD.WIDE R176, R247, 0x4, R176 ;  /* 0x00000004f7b07825 */ /* 0x000fc800078e02b0 */
[----:B------:R-:W-:-:S04]  /*13d00*/  IMAD.WIDE R174, R247, 0x4, R174 ;  /* 0x00000004f7ae7825 */ /* 0x000fc800078e02ae */
[----:B------:R-:W-:-:S04]  /*13d10*/  IMAD.WIDE R142, R247, 0x4, R142 ;  /* 0x00000004f78e7825 */ /* 0x000fc800078e028e */
[----:B------:R-:W-:-:S04]  /*13d20*/  IMAD.WIDE R78, R247, 0x4, R78 ;  /* 0x00000004f74e7825 */ /* 0x000fc800078e024e */
[----:B-----5:R-:W-:-:S04]  /*13d30*/  IMAD.WIDE R144, R247, 0x4, R144 ;  /* 0x00000004f7907825 */ /* 0x020fc800078e0290 */
[----:B------:R-:W-:-:S04]  /*13d40*/  IMAD.WIDE R160, R247, 0x4, R160 ;  /* 0x00000004f7a07825 */ /* 0x000fc800078e02a0 */
[----:B--2---:R-:W-:-:S04]  /*13d50*/  IMAD.WIDE R158, R247, 0x4, R158 ;  /* 0x00000004f79e7825 */ /* 0x004fc800078e029e */
[----:B------:R-:W-:-:S04]  /*13d60*/  IMAD.WIDE R238, R247, 0x4, R238 ;  /* 0x00000004f7ee7825 */ /* 0x000fc800078e02ee */
[----:B------:R-:W-:-:S04]  /*13d70*/  IMAD.WIDE R236, R247, 0x4, R236 ;  /* 0x00000004f7ec7825 */ /* 0x000fc800078e02ec */
[----:B------:R-:W-:-:S04]  /*13d80*/  IMAD.WIDE R122, R247, 0x4, R122 ;  /* 0x00000004f77a7825 */ /* 0x000fc800078e027a */
[----:B------:R-:W-:-:S04]  /*13d90*/  IMAD.WIDE R190, R247, 0x4, R190 ;  /* 0x00000004f7be7825 */ /* 0x000fc800078e02be */
[----:B------:R-:W-:-:S04]  /*13da0*/  IMAD.WIDE R198, R247, 0x4, R198 ;  /* 0x00000004f7c67825 */ /* 0x000fc800078e02c6 */
[----:B------:R-:W-:-:S05]  /*13db0*/  IMAD.WIDE R200, R247, 0x4, R200 ;  /* 0x00000004f7c87825 */ /* 0x000fca00078e02c8 */
[----:B------:R1:W-:Y:S04]  /*13dc0*/  STL.64 [R1+0x1ed0], R200 ;  /* 0x001ed0c801007387 */ /* 0x0003e80000100a00 */
[----:B-1----:R-:W2:Y:S04]  /*13dd0*/  LDL.LU.64 R200, [R1+0x39d0] ;  /* 0x0039d00001c87983 */ /* 0x002ea80000300a00 */
[----:B------:R1:W-:Y:S04]  /*13de0*/  STL.64 [R1+0x1ed8], R198 ;  /* 0x001ed8c601007387 */ /* 0x0003e80000100a00 */
[----:B-1----:R-:W3:Y:S04]  /*13df0*/  LDL.LU.64 R198, [R1+0x39c8] ;  /* 0x0039c80001c67983 */ /* 0x002ee80000300a00 */
[----:B------:R1:W-:Y:S01]  /*13e00*/  STL.64 [R1+0x1f10], R196 ;  /* 0x001f10c401007387 */ /* 0x0003e20000100a00 */
[----:B------:R-:W-:-:S03]  /*13e10*/  IMAD.WIDE R14, R247, 0x4, R14 ;  /* 0x00000004f70e7825 */ /* 0x000fc600078e020e */
[----:B-1----:R-:W4:Y:S04]  /*13e20*/  LDL.LU.64 R196, [R1+0x39c0] ;  /* 0x0039c00001c47983 */ /* 0x002f280000300a00 */
[----:B------:R1:W-:Y:S04]  /*13e30*/  STL.64 [R1+0x1f18], R194 ;  /* 0x001f18c201007387 */ /* 0x0003e80000100a00 */
[----:B-1----:R-:W5:Y:S04]  /*13e40*/  LDL.LU.64 R194, [R1+0x39b8] ;  /* 0x0039b80001c27983 */ /* 0x002f680000300a00 */
[----:B------:R1:W-:Y:S04]  /*13e50*/  STL.64 [R1+0x1f68], R192 ;  /* 0x001f68c001007387 */ /* 0x0003e80000100a00 */
[----:B-1----:R-:W2:Y:S04]  /*13e60*/  LDL.LU.64 R192, [R1+0x39b0] ;  /* 0x0039b00001c07983 */ /* 0x002ea80000300a00 */
[----:B------:R1:W-:Y:S02]  /*13e70*/  STL.64 [R1+0x1f78], R242 ;  /* 0x001f78f201007387 */ /* 0x0003e40000100a00 */
[----:B-1----:R-:W-:-:S04]  /*13e80*/  IMAD.WIDE R242, R247, 0x4, R240 ;  /* 0x00000004f7f27825 */ /* 0x002fc800078e02f0 */
[C---:B------:R-:W-:Y:S01]  /*13e90*/  IMAD.WIDE R240, R247.reuse, 0x4, R110 ;  /* 0x00000004f7f07825 */ /* 0x040fe200078e026e */
[----:B------:R1:W-:Y:S04]  /*13ea0*/  STL.64 [R1+0x1f90], R242 ;  /* 0x001f90f201007387 */ /* 0x0003e80000100a00 */
[----:B------:R-:W2:Y:S04]  /*13eb0*/  LDL.LU.64 R110, [R1+0x2e0] ;  /* 0x0002e000016e7983 */ /* 0x000ea80000300a00 */
[----:B------:R1:W-:Y:S04]  /*13ec0*/  STL.64 [R1+0x1f98], R240 ;  /* 0x001f98f001007387 */ /* 0x0003e80000100a00 */
[----:B-1----:R-:W3:Y:S04]  /*13ed0*/  LDL.LU.64 R242, [R1+0x2d8] ;  /* 0x0002d80001f27983 */ /* 0x002ee80000300a00 */
[----:B------:R1:W-:Y:S04]  /*13ee0*/  STL.64 [R1+0x1fd8], R14 ;  /* 0x001fd80e01007387 */ /* 0x0003e80000100a00 */
[----:B------:R-:W4:Y:S04]  /*13ef0*/  LDL.LU.64 R240, [R1+0x2d0] ;  /* 0x0002d00001f07983 */ /* 0x000f280000300a00 */
        /* <DEDUP_REMOVED lines=11> */
[----:B------:R-:W-:-:S03]  /*13fb0*/  IMAD.WIDE R126, R247, 0x4, R126 ;  /* 0x00000004f77e7825 */ /* 0x000fc600078e027e */
[----:B-1----:R-:W5:Y:S04]  /*13fc0*/  LDL.LU.64 R158, [R1+0x3988] ;  /* 0x00398800019e7983 */ /* 0x002f680000300a00 */
[----:B------:R1:W-:Y:S01]  /*13fd0*/  STL.64 [R1+0x2060], R238 ;  /* 0x002060ee01007387 */ /* 0x0003e20000100a00 */
        /* <DEDUP_REMOVED lines=17> */
[----:B-1----:R-:W5:Y:S01]  /*140f0*/  LDL.LU.64 R180, [R1+0x3960] ;  /* 0x0039600001b47983 */ /* 0x002f620000300a00 */
[----:B------:R-:W-:-:S04]  /*14100*/  IMAD.WIDE R48, R247, 0x4, R48 ;  /* 0x00000004f7307825 */ /* 0x000fc800078e0230 */
[----:B------:R-:W-:-:S04]  /*14110*/  IMAD.WIDE R46, R247, 0x4, R46 ;  /* 0x00000004f72e7825 */ /* 0x000fc800078e022e */
[----:B------:R-:W-:-:S04]  /*14120*/  IMAD.WIDE R32, R247, 0x4, R32 ;  /* 0x00000004f7207825 */ /* 0x000fc800078e0220 */
[----:B------:R-:W-:-:S04]  /*14130*/  IMAD.WIDE R112, R247, 0x4, R112 ;  /* 0x00000004f7707825 */ /* 0x000fc800078e0270 */
[----:B------:R-:W-:-:S04]  /*14140*/  IMAD.WIDE R96, R247, 0x4, R96 ;  /* 0x00000004f7607825 */ /* 0x000fc800078e0260 */
[----:B------:R-:W-:-:S04]  /*14150*/  IMAD.WIDE R94, R247, 0x4, R94 ;  /* 0x00000004f75e7825 */ /* 0x000fc800078e025e */
[----:B------:R-:W-:-:S04]  /*14160*/  IMAD.WIDE R80, R247, 0x4, R80 ;  /* 0x00000004f7507825 */ /* 0x000fc800078e0250 */
[----:B--2---:R-:W-:-:S04]  /*14170*/  IMAD.WIDE R110, R247, 0x4, R110 ;  /* 0x00000004f76e7825 */ /* 0x004fc800078e026e */
[----:B---3--:R-:W-:-:S04]  /*14180*/  IMAD.WIDE R242, R247, 0x4, R242 ;  /* 0x00000004f7f27825 */ /* 0x008fc800078e02f2 */
[----:B----4-:R-:W-:-:S04]  /*14190*/  IMAD.WIDE R240, R247, 0x4, R240 ;  /* 0x00000004f7f07825 */ /* 0x010fc800078e02f0 */
[----:B------:R-:W-:-:S04]  /*141a0*/  IMAD.WIDE R172, R247, 0x4, R172 ;  /* 0x00000004f7ac7825 */ /* 0x000fc800078e02ac */
[----:B-----5:R-:W-:-:S04]  /*141b0*/  IMAD.WIDE R238, R247, 0x4, R238 ;  /* 0x00000004f7ee7825 */ /* 0x020fc800078e02ee */
[----:B------:R-:W-:-:S04]  /*141c0*/  IMAD.WIDE R78, R247, 0x4, R78 ;  /* 0x00000004f74e7825 */ /* 0x000fc800078e024e */
[----:B------:R-:W-:-:S05]  /*141d0*/  IMAD.WIDE R180, R247, 0x4, R180 ;  /* 0x00000004f7b47825 */ /* 0x000fca00078e02b4 */
[----:B------:R1:W-:Y:S04]  /*141e0*/  STL.64 [R1+0x2168], R180 ;  /* 0x002168b401007387 */ /* 0x0003e80000100a00 */
[----:B-1----:R-:W2:Y:S04]  /*141f0*/  LDL.LU.64 R180, [R1+0x280] ;  /* 0x0002800001b47983 */ /* 0x002ea80000300a00 */
[----:B------:R1:W-:Y:S04]  /*14200*/  STL.64 [R1+0x2180], R48 ;  /* 0x0021803001007387 */ /* 0x0003e80000100a00 */
[----:B-1----:R-:W3:Y:S04]  /*14210*/  LDL.LU.64 R48, [R1+0x278] ;  /* 0x0002780001307983 */ /* 0x002ee80000300a00 */
[----:B------:R1:W-:Y:S04]  /*14220*/  STL.64 [R1+0x21b8], R46 ;  /* 0x0021b82e01007387 */ /* 0x0003e80000100a00 */
[----:B-1----:R-:W4:Y:S04]  /*14230*/  LDL.LU.64 R46, [R1+0x270] ;  /* 0x00027000012e7983 */ /* 0x002f280000300a00 */
[----:B------:R1:W-:Y:S04]  /*14240*/  STL.64 [R1+0x21c0], R32 ;  /* 0x0021c02001007387 */ /* 0x0003e80000100a00 */
[----:B-1----:R-:W5:Y:S04]  /*14250*/  LDL.LU.64 R32, [R1+0x268] ;  /* 0x0002680001207983 */ /* 0x002f680000300a00 */
[----:B------:R1:W-:Y:S04]  /*14260*/  STL.64 [R1+0x21f8], R112 ;  /* 0x0021f87001007387 */ /* 0x0003e80000100a00 */
[----:B-1----:R-:W5:Y:S04]  /*14270*/  LDL.LU.64 R112, [R1+0x3958] ;  /* 0x0039580001707983 */ /* 0x002f680000300a00 */
[----:B------:R1:W-:Y:S04]  /*14280*/  STL.64 [R1+0x2200], R110 ;  /* 0x0022006e01007387 */ /* 0x0003e80000100a00 */
[----:B-1----:R-:W5:Y:S04]  /*14290*/  LDL.LU.64 R110, [R1+0x3950] ;  /* 0x00395000016e7983 */ /* 0x002f680000300a00 */
[----:B------:R1:W-:Y:S04]  /*142a0*/  STL.64 [R1+0x2238], R242 ;  /* 0x002238f201007387 */ /* 0x0003e80000100a00 */
[----:B------:R1:W-:Y:S02]  /*142b0*/  STL.64 [R1+0x2240], R240 ;  /* 0x002240f001007387 */ /* 0x0003e40000100a00 */
[----:B-1----:R-:W-:-:S02]  /*142c0*/  IMAD.WIDE R242, R247, 0x4, R14 ;  /* 0x00000004f7f27825 */ /* 0x002fc400078e020e */
[----:B------:R-:W5:Y:S02]  /*142d0*/  LDL.LU.64 R14, [R1+0x250] ;  /* 0x00025000010e7983 */ /* 0x000f640000300a00 */
[C---:B------:R-:W-:Y:S02]  /*142e0*/  IMAD.WIDE R240, R247.reuse, 0x4, R12 ;  /* 0x00000004f7f07825 */ /* 0x040fe400078e020c */
[----:B------:R1:W-:Y:S04]  /*142f0*/  STL.64 [R1+0x2248], R242 ;  /* 0x002248f201007387 */ /* 0x0003e80000100a00 */
[----:B------:R-:W5:Y:S04]  /*14300*/  LDL.LU.64 R12, [R1+0x248] ;  /* 0x00024800010c7983 */ /* 0x000f680000300a00 */
[----:B------:R1:W-:Y:S04]  /*14310*/  STL.64 [R1+0x2250], R240 ;  /* 0x002250f001007387 */ /* 0x0003e80000100a00 */
[----:B-1----:R-:W5:Y:S04]  /*14320*/  LDL.LU.64 R242, [R1+0x240] ;  /* 0x0002400001f27983 */ /* 0x002f680000300a00 */
[----:B------:R-:W5:Y:S04]  /*14330*/  LDL.LU.64 R240, [R1+0x238] ;  /* 0x0002380001f07983 */ /* 0x000f680000300a00 */
[----:B------:R1:W-:Y:S04]  /*14340*/  STL.64 [R1+0x2258], R96 ;  /* 0x0022586001007387 */ /* 0x0003e80000100a00 */
[----:B-1----:R-:W5:Y:S04]  /*14350*/  LDL.LU.64 R96, [R1+0x3948] ;  /* 0x0039480001607983 */ /* 0x002f680000300a00 */
[----:B------:R1:W-:Y:S04]  /*14360*/  STL.64 [R1+0x2260], R94 ;  /* 0x0022605e01007387 */ /* 0x0003e80000100a00 */
[----:B-1----:R-:W5:Y:S04]  /*14370*/  LDL.LU.64 R94, [R1+0x3940] ;  /* 0x00394000015e7983 */ /* 0x002f680000300a00 */
[----:B------:R1:W-:Y:S04]  /*14380*/  STL.64 [R1+0x2268], R80 ;  /* 0x0022685001007387 */ /* 0x0003e80000100a00 */
[----:B-1----:R-:W5:Y:S04]  /*14390*/  LDL.LU.64 R80, [R1+0x3938] ;  /* 0x0039380001507983 */ /* 0x002f680000300a00 */
[----:B------:R1:W-:Y:S02]  /*143a0*/  STL.64 [R1+0x2270], R238 ;  /* 0x002270ee01007387 */ /* 0x0003e40000100a00 */
[----:B-1----:R-:W-:-:S04]  /*143b0*/  IMAD.WIDE R238, R247, 0x4, R236 ;  /* 0x00000004f7ee7825 */ /* 0x002fc800078e02ec */
[C---:B------:R-:W-:Y:S02]  /*143c0*/  IMAD.WIDE R236, R247.reuse, 0x4, R122 ;  /* 0x00000004f7ec7825 */ /* 0x040fe400078e027a */
[----:B------:R-:W5:Y:S04]  /*143d0*/  LDL.LU.64 R122, [R1+0x120] ;  /* 0x00012000017a7983 */ /* 0x000f680000300a00 */
        /* <DEDUP_REMOVED lines=9> */
[C---:B------:R-:W-:Y:S01]  /*14470*/  IMAD.WIDE R62, R247.reuse, 0x4, R62 ;  /* 0x00000004f73e7825 */ /* 0x040fe200078e023e */
[----:B------:R1:W-:Y:S03]  /*14480*/  STL.64 [R1+0x22d0], R64 ;  /* 0x0022d04001007387 */ /* 0x0003e60000100a00 */
[C---:B------:R-:W-:Y:S01]  /*14490*/  IMAD.WIDE R182, R247.reuse, 0x4, R182 ;  /* 0x00000004f7b67825 */ /* 0x040fe200078e02b6 */
[----:B-1----:R-:W5:Y:S04]  /*144a0*/  LDL.LU.64 R64, [R1+0x3928] ;  /* 0x0039280001407983 */ /* 0x002f680000300a00 */
[----:B------:R1:W-:Y:S01]  /*144b0*/  STL.64 [R1+0x22d8], R62 ;  /* 0x0022d83e01007387 */ /* 0x0003e20000100a00 */
[----:B------:R-:W-:-:S03]  /*144c0*/  IMAD.WIDE R30, R247, 0x4, R30 ;  /* 0x00000004f71e7825 */ /* 0x000fc600078e021e */
[----:B-1----:R-:W5:Y:S04]  /*144d0*/  LDL.LU.64 R62, [R1+0x3920] ;  /* 0x00392000013e7983 */ /* 0x002f680000300a00 */
[----:B------:R1:W-:Y:S01]  /*144e0*/  STL.64 [R1+0x22e0], R182 ;  /* 0x0022e0b601007387 */ /* 0x0003e20000100a00 */
[----:B--2---:R-:W-:-:S03]  /*144f0*/  IMAD.WIDE R180, R247, 0x4, R180 ;  /* 0x00000004f7b47825 */ /* 0x004fc600078e02b4 */
[----:B-1----:R-:W2:Y:S04]  /*14500*/  LDL.LU.64 R182, [R1+0xe0] ;  /* 0x0000e00001b67983 */ /* 0x002ea80000300a00 */
[----:B------:R1:W-:Y:S01]  /*14510*/  STL.64 [R1+0x22e8], R180 ;  /* 0x0022e8b401007387 */ /* 0x0003e20000100a00 */
[----:B---3--:R-:W-:-:S03]  /*14520*/  IMAD.WIDE R48, R247, 0x4, R48 ;  /* 0x00000004f7307825 */ /* 0x008fc600078e0230 */
[----:B-1----:R-:W3:Y:S01]  /*14530*/  LDL.LU.64 R180, [R1+0xd8] ;  /* 0x0000d80001b47983 */ /* 0x002ee20000300a00 */
[----:B------:R-:W-:-:S03]  /*14540*/  IMAD.WIDE R138, R247, 0x4, R138 ;  /* 0x00000004f78a7825 */ /* 0x000fc600078e028a */
[----:B------:R1:W-:Y:S01]  /*14550*/  STL.64 [R1+0x22f0], R48 ;  /* 0x0022f03001007387 */ /* 0x0003e20000100a00 */
[----:B----4-:R-:W-:-:S03]  /*14560*/  IMAD.WIDE R46, R247, 0x4, R46 ;  /* 0x00000004f72e7825 */ /* 0x010fc600078e022e */
[----:B-1----:R-:W4:Y:S01]  /*14570*/  LDL.LU.64 R48, [R1+0x3918] ;  /* 0x0039180001307983 */ /* 0x002f220000300a00 */
[----:B------:R-:W-:-:S03]  /*14580*/  IMAD.WIDE R124, R247, 0x4, R124 ;  /* 0x00000004f77c7825 */ /* 0x000fc600078e027c */
[----:B------:R1:W-:Y:S01]  /*14590*/  STL.64 [R1+0x22f8], R46 ;  /* 0x0022f82e01007387 */ /* 0x0003e20000100a00 */
[----:B-----5:R-:W-:-:S03]  /*145a0*/  IMAD.WIDE R32, R247, 0x4, R32 ;  /* 0x00000004f7207825 */ /* 0x020fc600078e0220 */
[----:B-1----:R-:W5:Y:S01]  /*145b0*/  LDL.LU.64 R46, [R1+0x3910] ;  /* 0x00391000012e7983 */ /* 0x002f620000300a00 */
[----:B------:R-:W-:-:S03]  /*145c0*/  IMAD.WIDE R16, R247, 0x4, R16 ;  /* 0x00000004f7107825 */ /* 0x000fc600078e0210 */
[----:B------:R1:W-:Y:S04]  /*145d0*/  STL.64 [R1+0x2300], R32 ;  /* 0x0023002001007387 */ /* 0x0003e80000100a00 */
[----:B-1----:R-:W4:Y:S04]  /*145e0*/  LDL.LU.64 R32, [R1+0x3908] ;  /* 0x0039080001207983 */ /* 0x002f280000300a00 */
[----:B------:R1:W-:Y:S04]  /*145f0*/  STL.64 [R1+0x2308], R30 ;  /* 0x0023081e01007387 */ /* 0x0003e80000100a00 */
[----:B-1----:R-:W4:Y:S04]  /*14600*/  LDL.LU.64 R30, [R1+0x3900] ;  /* 0x00390000011e7983 */ /* 0x002f280000300a00 */
[----:B------:R1:W-:Y:S01]  /*14610*/  STL.64 [R1+0x2310], R138 ;  /* 0x0023108a01007387 */ /* 0x0003e20000100a00 */
[----:B------:R-:W-:-:S03]  /*14620*/  IMAD.WIDE R14, R247, 0x4, R14 ;  /* 0x00000004f70e7825 */ /* 0x000fc600078e020e */
[----:B-1----:R-:W4:Y:S04]  /*14630*/  LDL.LU.64 R138, [R1+0xa0] ;  /* 0x0000a000018a7983 */ /* 0x002f280000300a00 */
[----:B------:R1:W-:Y:S01]  /*14640*/  STL.64 [R1+0x2318], R124 ;  /* 0x0023187c01007387 */ /* 0x0003e20000100a00 */
[----:B------:R-:W-:-:S04]  /*14650*/  IMAD.WIDE R12, R247, 0x4, R12 ;  /* 0x00000004f70c7825 */ /* 0x000fc800078e020c */
[C---:B------:R-:W-:Y:S01]  /*14660*/  IMAD.WIDE R242, R247.reuse, 0x4, R242 ;  /* 0x00000004f7f27825 */ /* 0x040fe200078e02f2 */
[----:B-1----:R-:W4:Y:S04]  /*14670*/  LDL.LU.64 R124, [R1+0x98] ;  /* 0x00009800017c7983 */ /* 0x002f280000300a00 */
        /* <DEDUP_REMOVED lines=9> */
[----:B------:R1:W-:Y:S02]  /*14710*/  STL.64 [R1+0x2338], R242 ;  /* 0x002338f201007387 */ /* 0x0003e40000100a00 */
[----:B-1----:R-:W-:-:S04]  /*14720*/  IMAD.WIDE R242, R247, 0x4, R240 ;  /* 0x00000004f7f27825 */ /* 0x002fc800078e02f0 */
[C---:B------:R-:W-:Y:S02]  /*14730*/  IMAD.WIDE R240, R247.reuse, 0x4, R10 ;  /* 0x00000004f7f07825 */ /* 0x040fe400078e020a */
[----:B------:R-:W5:Y:S04]  /*14740*/  LDL.LU.64 R10, [R1+0x38e0] ;  /* 0x0038e000010a7983 */ /* 0x000f680000300a00 */
        /* <DEDUP_REMOVED lines=28> */
[----:B------:R-:W-:-:S04]  /*14910*/  IMAD.WIDE R184, R247, 0x4, R184 ;  /* 0x00000004f7b87825 */ /* 0x000fc800078e02b8 */
[C---:B--2---:R-:W-:Y:S01]  /*14920*/  IMAD.WIDE R182, R247.reuse, 0x4, R182 ;  /* 0x00000004f7b67825 */ /* 0x044fe200078e02b6 */
[----:B-1----:R-:W2:Y:S03]  /*14930*/  LDL.LU.64 R188, [R1+0x38a8] ;  /* 0x0038a80001bc7983 */ /* 0x002ea60000300a00 */
[C---:B---3--:R-:W-:Y:S01]  /*14940*/  IMAD.WIDE R180, R247.reuse, 0x4, R180 ;  /* 0x00000004f7b47825 */ /* 0x048fe200078e02b4 */
[----:B------:R1:W-:Y:S03]  /*14950*/  STL.64 [R1+0x2398], R186 ;  /* 0x002398ba01007387 */ /* 0x0003e60000100a00 */
[C---:B------:R-:W-:Y:S01]  /*14960*/  IMAD.WIDE R170, R247.reuse, 0x4, R170 ;  /* 0x00000004f7aa7825 */ /* 0x040fe200078e02aa */
[----:B-1----:R-:W3:Y:S04]  /*14970*/  LDL.LU.64 R186, [R1+0x38a0] ;  /* 0x0038a00001ba7983 */ /* 0x002ee80000300a00 */
[----:B------:R1:W-:Y:S01]  /*14980*/  STL.64 [R1+0x23a0], R184 ;  /* 0x0023a0b801007387 */ /* 0x0003e20000100a00 */
[----:B------:R-:W-:-:S03]  /*14990*/  IMAD.WIDE R156, R247, 0x4, R156 ;  /* 0x00000004f79c7825 */ /* 0x000fc600078e029c */
[----:B-1----:R-:W2:Y:S04]  /*149a0*/  LDL.LU.64 R184, [R1+0x3898] ;  /* 0x0038980001b87983 */ /* 0x002ea80000300a00 */
[----:B------:R1:W-:Y:S01]  /*149b0*/  STL.64 [R1+0x23a8], R182 ;  /* 0x0023a8b601007387 */ /* 0x0003e20000100a00 */
[----:B------:R-:W-:-:S03]  /*149c0*/  IMAD.WIDE R154, R247, 0x4, R154 ;  /* 0x00000004f79a7825 */ /* 0x000fc600078e029a */
[----:B-1----:R-:W2:Y:S04]  /*149d0*/  LDL.LU.64 R182, [R1+0x3890] ;  /* 0x0038900001b67983 */ /* 0x002ea80000300a00 */
[----:B------:R1:W-:Y:S01]  /*149e0*/  STL.64 [R1+0x23b0], R180 ;  /* 0x0023b0b401007387 */ /* 0x0003e20000100a00 */
[----:B------:R-:W-:-:S03]  /*149f0*/  IMAD.WIDE R140, R247, 0x4, R140 ;  /* 0x00000004f78c7825 */ /* 0x000fc600078e028c */
[----:B-1----:R-:W2:Y:S01]  /*14a00*/  LDL.LU.64 R180, [R1+0x3888] ;  /* 0x0038880001b47983 */ /* 0x002ea20000300a00 */
[----:B----4-:R-:W-:-:S04]  /*14a10*/  IMAD.WIDE R138, R247, 0x4, R138 ;  /* 0x00000004f78a7825 */ /* 0x010fc800078e028a */
[----:B------:R-:W-:-:S04]  /*14a20*/  IMAD.WIDE R124, R247, 0x4, R124 ;  /* 0x00000004f77c7825 */ /* 0x000fc800078e027c */
[----:B------:R-:W-:-:S04]  /*14a30*/  IMAD.WIDE R106, R247, 0x4, R106 ;  /* 0x00000004f76a7825 */ /* 0x000fc800078e026a */
[----:B------:R-:W-:-:S04]  /*14a40*/  IMAD.WIDE R92, R247, 0x4, R92 ;  /* 0x00000004f75c7825 */ /* 0x000fc800078e025c */
[----:B------:R-:W-:-:S04]  /*14a50*/  IMAD.WIDE R90, R247, 0x4, R90 ;  /* 0x00000004f75a7825 */ /* 0x000fc800078e025a */
[----:B------:R-:W-:-:S04]  /*14a60*/  IMAD.WIDE R76, R247, 0x4, R76 ;  /* 0x00000004f74c7825 */ /* 0x000fc800078e024c */
[----:B-----5:R-:W-:-:S04]  /*14a70*/  IMAD.WIDE R242, R247, 0x4, R242 ;  /* 0x00000004f7f27825 */ /* 0x020fc800078e02f2 */
[----:B------:R-:W-:-:S04]  /*14a80*/  IMAD.WIDE R108, R247, 0x4, R108 ;  /* 0x00000004f76c7825 */ /* 0x000fc800078e026c */
[----:B------:R-:W-:-:S04]  /*14a90*/  IMAD.WIDE R122, R247, 0x4, R122 ;  /* 0x00000004f77a7825 */ /* 0x000fc800078e027a */
[----:B------:R-:W-:-:S04]  /*14aa0*/  IMAD.WIDE R172, R247, 0x4, R172 ;  /* 0x00000004f7ac7825 */ /* 0x000fc800078e02ac */
[----:B------:R-:W-:-:S05]  /*14ab0*/  IMAD.WIDE R178, R247, 0x4, R178 ;  /* 0x00000004f7b27825 */ /* 0x000fca00078e02b2 */
[----:B------:R1:W-:Y:S04]  /*14ac0*/  STL.64 [R1+0x23b8], R178 ;  /* 0x0023b8b201007387 */ /* 0x0003e80000100a00 */
[----:B-1----:R-:W4:Y:S04]  /*14ad0*/  LDL.LU.64 R178, [R1+0x3880] ;  /* 0x0038800001b27983 */ /* 0x002f280000300a00 */
[----:B------:R1:W-:Y:S04]  /*14ae0*/  STL.64 [R1+0x23c0], R172 ;  /* 0x0023c0ac01007387 */ /* 0x0003e80000100a00 */
[----:B-1----:R-:W5:Y:S04]  /*14af0*/  LDL.LU.64 R172, [R1+0x3878] ;  /* 0x0038780001ac7983 */ /* 0x002f680000300a00 */
[----:B------:R1:W-:Y:S04]  /*14b00*/  STL.64 [R1+0x23c8], R170 ;  /* 0x0023c8aa01007387 */ /* 0x0003e80000100a00 */
[----:B-1----:R-:W2:Y:S04]  /*14b10*/  LDL.LU.64 R170, [R1+0x3870] ;  /* 0x0038700001aa7983 */ /* 0x002ea80000300a00 */
        /* <DEDUP_REMOVED lines=22> */
[----:B------:R1:W-:Y:S02]  /*14c80*/  STL.64 [R1+0x2428], R242 ;  /* 0x002428f201007387 */ /* 0x0003e40000100a00 */
[----:B-1----:R-:W-:-:S04]  /*14c90*/  IMAD.WIDE R242, R247, 0x4, R240 ;  /* 0x00000004f7f27825 */ /* 0x002fc800078e02f0 */
[C---:B------:R-:W-:Y:S02]  /*14ca0*/  IMAD.WIDE R240, R247.reuse, 0x4, R74 ;  /* 0x00000004f7f07825 */ /* 0x040fe400078e024a */
[----:B------:R-:W2:Y:S04]  /*14cb0*/  LDL.LU.64 R74, [R1+0x3810] ;  /* 0x00381000014a7983 */ /* 0x000ea80000300a00 */
[----:B------:R1:W-:Y:S02]  /*14cc0*/  STL.64 [R1+0x2430], R242 ;  /* 0x002430f201007387 */ /* 0x0003e40000100a00 */
[C---:B-1----:R-:W-:Y:S02]  /*14cd0*/  IMAD.WIDE R242, R247.reuse, 0x4, R60 ;  /* 0x00000004f7f27825 */ /* 0x042fe400078e023c */
[----:B------:R-:W2:Y:S04]  /*14ce0*/  LDL.LU.64 R60, [R1+0x3808] ;  /* 0x00380800013c7983 */ /* 0x000ea80000300a00 */
[----:B------:R1:W-:Y:S02]  /*14cf0*/  STL.64 [R1+0x2438], R240 ;  /* 0x002438f001007387 */ /* 0x0003e40000100a00 */
[----:B-1----:R-:W-:-:S02]  /*14d00*/  IMAD.WIDE R240, R247, 0x4, R58 ;  /* 0x00000004f7f07825 */ /* 0x002fc400078e023a */
        /* <DEDUP_REMOVED lines=10> */
[----:B------:R1:W-:Y:S04]  /*14db0*/  STL.64 [R1+0x2458], R240 ;  /* 0x002458f001007387 */ /* 0x0003e80000100a00 */
[----:B------:R-:W-:Y:S01]  /*14dc0*/  STL.64 [R1+0x2460], R242 ;  /* 0x002460f201007387 */ /* 0x000fe20000100a00 */
[----:B-1----:R-:W-:-:S04]  /*14dd0*/  IMAD.WIDE R240, R247, 0x4, R238 ;  /* 0x00000004f7f07825 */ /* 0x002fc800078e02ee */
[C---:B------:R-:W-:Y:S01]  /*14de0*/  IMAD.WIDE R238, R247.reuse, 0x4, R236 ;  /* 0x00000004f7ee7825 */ /* 0x040fe200078e02ec */
[----:B------:R-:W-:Y:S03]  /*14df0*/  STL.64 [R1+0x2468], R240 ;  /* 0x002468f001007387 */ /* 0x000fe60000100a00 */
[C---:B------:R-:W-:Y:S02]  /*14e00*/  IMAD.WIDE R236, R247.reuse, 0x4, R10 ;  /* 0x00000004f7ec7825 */ /* 0x040fe400078e020a */
[----:B------:R-:W2:Y:S04]  /*14e10*/  LDL.LU.64 R10, [R1+0x37e0] ;  /* 0x0037e000010a7983 */ /* 0x000ea80000300a00 */
[----:B------:R1:W-:Y:S02]  /*14e20*/  STL.64 [R1+0x2470], R238 ;  /* 0x002470ee01007387 */ /* 0x0003e40000100a00 */
[----:B-1----:R-:W-:-:S02]  /*14e30*/  IMAD.WIDE R238, R247, 0x4, R12 ;  /* 0x00000004f7ee7825 */ /* 0x002fc400078e020c */
[----:B------:R-:W3:Y:S04]  /*14e40*/  LDL.LU.64 R12, [R1+0x37d8] ;  /* 0x0037d800010c7983 */ /* 0x000ee80000300a00 */
[----:B------:R1:W-:Y:S02]  /*14e50*/  STL.64 [R1+0x2478], R236 ;  /* 0x002478ec01007387 */ /* 0x0003e40000100a00 */
[C---:B-1----:R-:W-:Y:S02]  /*14e60*/  IMAD.WIDE R236, R247.reuse, 0x4, R26 ;  /* 0x00000004f7ec7825 */ /* 0x042fe400078e021a */
[----:B------:R-:W4:Y:S02]  /*14e70*/  LDL.LU.64 R26, [R1+0x37d0] ;  /* 0x0037d000011a7983 */ /* 0x000f240000300a00 */
[----:B------:R-:W-:-:S02]  /*14e80*/  IMAD.WIDE R240, R247, 0x4, R250 ;  /* 0x00000004f7f07825 */ /* 0x000fc400078e02fa */
[----:B------:R1:W-:Y:S04]  /*14e90*/  STL.64 [R1+0x2480], R238 ;  /* 0x002480ee01007387 */ /* 0x0003e80000100a00 */
[----:B------:R5:W-:Y:S04]  /*14ea0*/  STL.64 [R1+0x2488], R236 ;  /* 0x002488ec01007387 */ /* 0x000be80000100a00 */
[----:B------:R-:W-:Y:S01]  /*14eb0*/  STL.64 [R1+0x2490], R240 ;  /* 0x002490f001007387 */ /* 0x000fe20000100a00 */
[----:B-1----:R-:W-:-:S04]  /*14ec0*/  IMAD.WIDE R238, R247, 0x4, R248 ;  /* 0x00000004f7ee7825 */ /* 0x002fc800078e02f8 */
[C---:B-----5:R-:W-:Y:S01]  /*14ed0*/  IMAD.WIDE R236, R247.reuse, 0x4, R8 ;  /* 0x00000004f7ec7825 */ /* 0x060fe200078e0208 */
[----:B------:R-:W-:Y:S04]  /*14ee0*/  STL.64 [R1+0x2498], R238 ;  /* 0x002498ee01007387 */ /* 0x000fe80000100a00 */
[----:B------:R-:W-:Y:S01]  /*14ef0*/  STL.64 [R1+0x24a0], R236 ;  /* 0x0024a0ec01007387 */ /* 0x000fe20000100a00 */
[----:B--2---:R-:W-:-:S04]  /*14f00*/  IMAD.WIDE R8, R247, 0x4, R10 ;  /* 0x00000004f7087825 */ /* 0x004fc800078e020a */
[C---:B------:R-:W-:Y:S01]  /*14f10*/  IMAD.WIDE R10, R247.reuse, 0x4, R14 ;  /* 0x00000004f70a7825 */ /* 0x040fe200078e020e */
[----:B------:R1:W-:Y:S03]  /*14f20*/  STL.64 [R1+0x24a8], R8 ;  /* 0x0024a80801007387 */ /* 0x0003e60000100a00 */
[----:B---3--:R-:W-:-:S04]  /*14f30*/  IMAD.WIDE R12, R247, 0x4, R12 ;  /* 0x00000004f70c7825 */ /* 0x008fc800078e020c */
[C---:B-1----:R-:W-:Y:S01]  /*14f40*/  IMAD.WIDE R8, R247.reuse, 0x4, R16 ;  /* 0x00000004f7087825 */ /* 0x042fe200078e0210 */
[----:B------:R1:W-:Y:S04]  /*14f50*/  STL.64 [R1+0x24b0], R12 ;  /* 0x0024b00c01007387 */ /* 0x0003e80000100a00 */
[----:B------:R2:W-:Y:S04]  /*14f60*/  STL.64 [R1+0x24b8], R10 ;  /* 0x0024b80a01007387 */ /* 0x0005e80000100a00 */
[----:B------:R3:W-:Y:S01]  /*14f70*/  STL.64 [R1+0x24c0], R8 ;  /* 0x0024c00801007387 */ /* 0x0007e20000100a00 */
[----:B-1----:R-:W-:-:S04]  /*14f80*/  IMAD.WIDE R12, R247, 0x4, R18 ;  /* 0x00000004f70c7825 */ /* 0x002fc800078e0212 */
[C---:B--2---:R-:W-:Y:S01]  /*14f90*/  IMAD.WIDE R10, R247.reuse, 0x4, R20 ;  /* 0x00000004f70a7825 */ /* 0x044fe200078e0214 */
[----:B------:R1:W-:Y:S03]  /*14fa0*/  STL.64 [R1+0x24c8], R12 ;  /* 0x0024c80c01007387 */ /* 0x0003e60000100a00 */
[C---:B---3--:R-:W-:Y:S01]  /*14fb0*/  IMAD.WIDE R8, R247.reuse, 0x4, R22 ;  /* 0x00000004f7087825 */ /* 0x048fe200078e0216 */
[----:B------:R4:W-:Y:S04]  /*14fc0*/  STL.64 [R1+0x24d0], R10 ;  /* 0x0024d00a01007387 */ /* 0x0009e80000100a00 */
[----:B------:R2:W-:Y:S01]  /*14fd0*/  STL.64 [R1+0x24d8], R8 ;  /* 0x0024d80801007387 */ /* 0x0005e20000100a00 */
[----:B-1----:R-:W-:-:S04]  /*14fe0*/  IMAD.WIDE R12, R247, 0x4, R24 ;  /* 0x00000004f70c7825 */ /* 0x002fc800078e0218 */
[C---:B----4-:R-:W-:Y:S01]  /*14ff0*/  IMAD.WIDE R10, R247.reuse, 0x4, R26 ;  /* 0x00000004f70a7825 */ /* 0x050fe200078e021a */
[----:B------:R1:W-:Y:S03]  /*15000*/  STL.64 [R1+0x24e0], R12 ;  /* 0x0024e00c01007387 */ /* 0x0003e60000100a00 */
[C---:B--2---:R-:W-:Y:S01]  /*15010*/  IMAD.WIDE R8, R247.reuse, 0x4, R28 ;  /* 0x00000004f7087825 */ /* 0x044fe200078e021c */
        /* <DEDUP_REMOVED lines=156> */
[----:B------:R-:W2:Y:S04]  /*159e0*/  LDL.LU.64 R62, [R1+0x9f8] ;  /* 0x0009f800013e7983 */ /* 0x000ea80000300a00 */
[----:B------:R3:W-:Y:S04]  /*159f0*/  STL.64 [R1+0x3480], R10 ;  /* 0x0034800a01007387 */ /* 0x0007e80000100a00 */
[----:B------:R-:W4:Y:S01]  /*15a00*/  LDL.LU.64 R60, [R1+0x9e0] ;  /* 0x0009e000013c7983 */ /* 0x000f220000300a00 */
[----:B-1----:R-:W-:-:S03]  /*15a10*/  IMAD.WIDE R12, R247, 0x4, R188 ;  /* 0x00000004f70c7825 */ /* 0x002fc600078e02bc */
[----:B------:R1:W-:Y:S04]  /*15a20*/  STL.64 [R1+0x3478], R8 ;  /* 0x0034780801007387 */ /* 0x0003e80000100a00 */
[----:B------:R-:W5:Y:S01]  /*15a30*/  LDL.LU.64 R58, [R1+0x9c0] ;  /* 0x0009c000013a7983 */ /* 0x000f620000300a00 */
[----:B---3--:R-:W-:-:S03]  /*15a40*/  IMAD.WIDE R10, R247, 0x4, R190 ;  /* 0x00000004f70a7825 */ /* 0x008fc600078e02be */
[----:B------:R-:W3:Y:S01]  /*15a50*/  LDL.LU.64 R56, [R1+0x9a8] ;  /* 0x0009a80001387983 */ /* 0x000ee20000300a00 */
[----:B-1----:R-:W-:-:S03]  /*15a60*/  IMAD.WIDE R8, R247, 0x4, R186 ;  /* 0x00000004f7087825 */ /* 0x002fc600078e02ba */
[----:B------:R-:W3:Y:S04]  /*15a70*/  LDL.LU.64 R54, [R1+0x980] ;  /* 0x0009800001367983 */ /* 0x000ee80000300a00 */
[----:B------:R-:W3:Y:S04]  /*15a80*/  LDL.LU.64 R52, [R1+0x960] ;  /* 0x0009600001347983 */ /* 0x000ee80000300a00 */
[----:B------:R1:W-:Y:S04]  /*15a90*/  STL.64 [R1+0x3490], R8 ;  /* 0x0034900801007387 */ /* 0x0003e80000100a00 */
[----:B------:R1:W-:Y:S04]  /*15aa0*/  STL.64 [R1+0x3488], R12 ;  /* 0x0034880c01007387 */ /* 0x0003e80000100a00 */
[----:B------:R-:W3:Y:S01]  /*15ab0*/  LDL.LU.64 R50, [R1+0x9f0] ;  /* 0x0009f00001327983 */ /* 0x000ee20000300a00 */
[----:B-1----:R-:W-:-:S03]  /*15ac0*/  IMAD.WIDE R8, R247, 0x4, R192 ;  /* 0x00000004f7087825 */ /* 0x002fc600078e02c0 */
[----:B------:R1:W-:Y:S04]  /*15ad0*/  STL.64 [R1+0x34a0], R10 ;  /* 0x0034a00a01007387 */ /* 0x0003e80000100a00 */
[----:B------:R-:W3:Y:S01]  /*15ae0*/  LDL.LU.64 R48, [R1+0x9d8] ;  /* 0x0009d80001307983 */ /* 0x000ee20000300a00 */
[----:B------:R-:W-:-:S03]  /*15af0*/  IMAD.WIDE R12, R247, 0x4, R198 ;  /* 0x00000004f70c7825 */ /* 0x000fc600078e02c6 */
[----:B------:R1:W-:Y:S02]  /*15b00*/  STL.64 [R1+0x3498], R8 ;  /* 0x0034980801007387 */ /* 0x0003e40000100a00 */
[C---:B-1----:R-:W-:Y:S02]  /*15b10*/  IMAD.WIDE R10, R247.reuse, 0x4, R194 ;  /* 0x00000004f70a7825 */ /* 0x042fe400078e02c2 */
[----:B------:R-:W3:Y:S04]  /*15b20*/  LDL.LU.64 R30, [R1+0x998] ;  /* 0x00099800011e7983 */ /* 0x000ee80000300a00 */
[----:B------:R1:W-:Y:S01]  /*15b30*/  STL.64 [R1+0x34b0], R10 ;  /* 0x0034b00a01007387 */ /* 0x0003e20000100a00 */
[----:B------:R-:W-:-:S05]  /*15b40*/  IMAD.WIDE R8, R247, 0x4, R196 ;  /* 0x00000004f7087825 */ /* 0x000fca00078e02c4 */
[----:B------:R1:W-:Y:S02]  /*15b50*/  STL.64 [R1+0x34a8], R8 ;  /* 0x0034a80801007387 */ /* 0x0003e40000100a00 */
[C---:B-1----:R-:W-:Y:S02]  /*15b60*/  IMAD.WIDE R10, R247.reuse, 0x4, R200 ;  /* 0x00000004f70a7825 */ /* 0x042fe400078e02c8 */
[----:B------:R1:W-:Y:S04]  /*15b70*/  STL.64 [R1+0x34c0], R12 ;  /* 0x0034c00c01007387 */ /* 0x0003e80000100a00 */
[----:B------:R1:W-:Y:S01]  /*15b80*/  STL.64 [R1+0x34b8], R10 ;  /* 0x0034b80a01007387 */ /* 0x0003e20000100a00 */
[----:B------:R-:W-:-:S04]  /*15b90*/  IMAD.WIDE R8, R247, 0x4, R202 ;  /* 0x00000004f7087825 */ /* 0x000fc800078e02ca */
[C---:B-1----:R-:W-:Y:S01]  /*15ba0*/  IMAD.WIDE R12, R247.reuse, 0x4, R204 ;  /* 0x00000004f70c7825 */ /* 0x042fe200078e02cc */
[----:B------:R1:W-:Y:S03]  /*15bb0*/  STL.64 [R1+0x34d0], R8 ;  /* 0x0034d00801007387 */ /* 0x0003e60000100a00 */
[C---:B------:R-:W-:Y:S01]  /*15bc0*/  IMAD.WIDE R10, R247.reuse, 0x4, R206 ;  /* 0x00000004f70a7825 */ /* 0x040fe200078e02ce */
[----:B------:R1:W-:Y:S04]  /*15bd0*/  STL.64 [R1+0x34c8], R12 ;  /* 0x0034c80c01007387 */ /* 0x0003e80000100a00 */
[----:B------:R1:W-:Y:S02]  /*15be0*/  STL.64 [R1+0x34e0], R10 ;  /* 0x0034e00a01007387 */ /* 0x0003e40000100a00 */
[----:B-1----:R-:W-:-:S04]  /*15bf0*/  IMAD.WIDE R8, R247, 0x4, R208 ;  /* 0x00000004f7087825 */ /* 0x002fc800078e02d0 */
[C---:B------:R-:W-:Y:S01]  /*15c00*/  IMAD.WIDE R12, R247.reuse, 0x4, R210 ;  /* 0x00000004f70c7825 */ /* 0x040fe200078e02d2 */
        /* <DEDUP_REMOVED lines=8> */
[----:B------:R-:W-:Y:S04]  /*15c90*/  STL.64 [R1+0x34f8], R12 ;  /* 0x0034f80c01007387 */ /* 0x000fe80000100a00 */
[----:B------:R1:W-:Y:S02]  /*15ca0*/  STL.64 [R1+0x3510], R10 ;  /* 0x0035100a01007387 */ /* 0x0003e40000100a00 */
[----:B-1----:R-:W-:-:S04]  /*15cb0*/  IMAD.WIDE R8, R247, 0x4, R220 ;  /* 0x00000004f7087825 */ /* 0x002fc800078e02dc */
[C---:B------:R-:W-:Y:S01]  /*15cc0*/  IMAD.WIDE R10, R247.reuse, 0x4, R222 ;  /* 0x00000004f70a7825 */ /* 0x040fe200078e02de */
[----:B------:R1:W-:Y:S04]  /*15cd0*/  STL.64 [R1+0x3508], R8 ;  /* 0x0035080801007387 */ /* 0x0003e80000100a00 */
[----:B------:R-:W-:Y:S04]  /*15ce0*/  STL.64 [R1+0x3520], R10 ;  /* 0x0035200a01007387 */ /* 0x000fe80000100a00 */
[----:B------:R-:W3:Y:S01]  /*15cf0*/  LDL.LU.64 R236, [R1+0x530] ;  /* 0x0005300001ec7983 */ /* 0x000ee20000300a00 */
[----:B-1----:R-:W-:-:S03]  /*15d00*/  IMAD.WIDE R8, R247, 0x4, R224 ;  /* 0x00000004f7087825 */ /* 0x002fc600078e02e0 */
[----:B------:R-:W3:Y:S04]  /*15d10*/  LDL.LU.64 R16, [R1+0x528] ;  /* 0x0005280001107983 */ /* 0x000ee80000300a00 */
[----:B------:R1:W-:Y:S04]  /*15d20*/  STL.64 [R1+0x3518], R8 ;  /* 0x0035180801007387 */ /* 0x0003e80000100a00 */
[----:B------:R-:W3:Y:S04]  /*15d30*/  LDL.LU.64 R14, [R1+0x520] ;  /* 0x00052000010e7983 */ /* 0x000ee80000300a00 */
[----:B------:R-:W3:Y:S01]  /*15d40*/  LDL.LU.64 R12, [R1+0x518] ;  /* 0x00051800010c7983 */ /* 0x000ee20000300a00 */
[----:B-1----:R-:W-:-:S05]  /*15d50*/  IMAD.WIDE R8, R247, 0x4, R226 ;  /* 0x00000004f7087825 */ /* 0x002fca00078e02e2 */
[----:B------:R1:W-:Y:S04]  /*15d60*/  STL.64 [R1+0x3530], R8 ;  /* 0x0035300801007387 */ /* 0x0003e80000100a00 */
[----:B------:R-:W3:Y:S04]  /*15d70*/  LDL.LU.64 R10, [R1+0x510] ;  /* 0x00051000010a7983 */ /* 0x000ee80000300a00 */
[----:B------:R-:W3:Y:S01]  /*15d80*/  LDL.LU.64 R250, [R1+0x508] ;  /* 0x0005080001fa7983 */ /* 0x000ee20000300a00 */
[----:B-1----:R-:W-:-:S05]  /*15d90*/  IMAD.WIDE R8, R247, 0x4, R228 ;  /* 0x00000004f7087825 */ /* 0x002fca00078e02e4 */
[----:B------:R1:W-:Y:S04]  /*15da0*/  STL.64 [R1+0x3528], R8 ;  /* 0x0035280801007387 */ /* 0x0003e80000100a00 */
[----:B------:R-:W3:Y:S04]  /*15db0*/  LDL.LU.64 R248, [R1+0x4f0] ;  /* 0x0004f00001f87983 */ /* 0x000ee80000300a00 */
[----:B-1----:R-:W3:Y:S01]  /*15dc0*/  LDL.LU.64 R8, [R1+0x4e8] ;  /* 0x0004e80001087983 */ /* 0x002ee20000300a00 */
[----:B------:R-:W-:-:S03]  /*15dd0*/  IMAD.WIDE R18, R247, 0x4, R230 ;  /* 0x00000004f7127825 */ /* 0x000fc600078e02e6 */
[----:B------:R-:W3:Y:S04]  /*15de0*/  LDL.LU.64 R38, [R1+0x4e0] ;  /* 0x0004e00001267983 */ /* 0x000ee80000300a00 */
[----:B------:R-:W3:Y:S04]  /*15df0*/  LDL.LU.64 R242, [R1+0x4d8] ;  /* 0x0004d80001f27983 */ /* 0x000ee80000300a00 */
[----:B------:R1:W-:Y:S04]  /*15e00*/  STL.64 [R1+0x3540], R18 ;  /* 0x0035401201007387 */ /* 0x0003e80000100a00 */
[----:B------:R-:W3:Y:S04]  /*15e10*/  LDL.LU.64 R36, [R1+0x4d0] ;  /* 0x0004d00001247983 */ /* 0x000ee80000300a00 */
[----:B------:R-:W3:Y:S01]  /*15e20*/  LDL.LU.64 R240, [R1+0x4c8] ;  /* 0x0004c80001f07983 */ /* 0x000ee20000300a00 */
[----:B-1----:R-:W-:-:S03]  /*15e30*/  IMAD.WIDE R18, R247, 0x4, R244 ;  /* 0x00000004f7127825 */ /* 0x002fc600078e02f4 */
[----:B------:R-:W3:Y:S04]  /*15e40*/  LDL.LU.64 R34, [R1+0x210] ;  /* 0x0002100001227983 */ /* 0x000ee80000300a00 */
[----:B------:R-:W3:Y:S04]  /*15e50*/  LDL.LU.64 R238, [R1+0x208] ;  /* 0x0002080001ee7983 */ /* 0x000ee80000300a00 */
[----:B------:R1:W-:Y:S04]  /*15e60*/  STL.64 [R1+0x3538], R18 ;  /* 0x0035381201007387 */ /* 0x0003e80000100a00 */
[----:B------:R-:W3:Y:S04]  /*15e70*/  LDL.LU.64 R32, [R1+0x200] ;  /* 0x0002000001207983 */ /* 0x000ee80000300a00 */
[----:B--2---:R-:W-:Y:S04]  /*15e80*/  LDGSTS.E [R246+0x3ba00], desc[UR14][R62.64], !P5 ;  /* 0x3ba000003ef67fae */ /* 0x004fe8000e9a100e */
[----:B----4-:R-:W-:Y:S04]  /*15e90*/  LDGSTS.E [R246+0x3bb00], desc[UR14][R60.64], !P5 ;  /* 0x3bb000003cf67fae */ /* 0x010fe8000e9a100e */
[----:B-----5:R-:W-:Y:S04]  /*15ea0*/  LDGSTS.E [R246+0x3bc00], desc[UR14][R58.64], !P5 ;  /* 0x3bc000003af67fae */ /* 0x020fe8000e9a100e */
[----:B---3--:R-:W-:Y:S04]  /*15eb0*/  LDGSTS.E [R246+0x3bd00], desc[UR14][R56.64], !P5 ;  /* 0x3bd0000038f67fae */ /* 0x008fe8000e9a100e */
[----:B------:R-:W-:Y:S04]  /*15ec0*/  LDGSTS.E [R246+0x3be00], desc[UR14][R54.64], !P5 ;  /* 0x3be0000036f67fae */ /* 0x000fe8000e9a100e */
        /* <DEDUP_REMOVED lines=10> */
[----:B------:R2:W-:Y:S01]  /*15f70*/  LDGSTS.E [R246+0x3f900], desc[UR14][R244.64], !P1 ;  /* 0x3f900000f4f67fae */ /* 0x0005e2000c9a100e */
[----:B-1----:R-:W-:-:S03]  /*15f80*/  IMAD.WIDE R18, R247, 0x4, R236 ;  /* 0x00000004f7127825 */ /* 0x002fc600078e02ec */
[----:B------:R-:W3:Y:S04]  /*15f90*/  LDL.LU.64 R236, [R1+0x1f8] ;  /* 0x0001f80001ec7983 */ /* 0x000ee80000300a00 */
[----:B------:R1:W-:Y:S04]  /*15fa0*/  STL.64 [R1+0x438], R18 ;  /* 0x0004381201007387 */ /* 0x0003e80000100a00 */
[----:B------:R-:W4:Y:S01]  /*15fb0*/  LDL.LU.64 R28, [R1+0x1f0] ;  /* 0x0001f000011c7983 */ /* 0x000f220000300a00 */
[----:B-1----:R-:W-:-:S03]  /*15fc0*/  IMAD.WIDE R18, R247, 0x4, R16 ;  /* 0x00000004f7127825 */ /* 0x002fc600078e0210 */
[----:B------:R-:W5:Y:S04]  /*15fd0*/  LDL.LU.64 R16, [R1+0x1e8] ;  /* 0x0001e80001107983 */ /* 0x000f680000300a00 */
[----:B------:R1:W-:Y:S04]  /*15fe0*/  STL.64 [R1+0x430], R18 ;  /* 0x0004301201007387 */ /* 0x0003e80000100a00 */
[----:B------:R-:W2:Y:S01]  /*15ff0*/  LDL.LU.64 R26, [R1+0x4b0] ;  /* 0x0004b000011a7983 */ /* 0x000ea20000300a00 */
[----:B-1----:R-:W-:-:S03]  /*16000*/  IMAD.WIDE R18, R247, 0x4, R14 ;  /* 0x00000004f7127825 */ /* 0x002fc600078e020e */
[----:B------:R-:W2:Y:S04]  /*16010*/  LDL.LU.64 R14, [R1+0x4a8] ;  /* 0x0004a800010e7983 */ /* 0x000ea80000300a00 */
        /* <DEDUP_REMOVED lines=11> */
[----:B------:R-:W2:Y:S01]  /*160d0*/  LDL.LU.64 R250, [R1+0x468] ;  /* 0x0004680001fa7983 */ /* 0x000ea20000300a00 */
[----:B------:R-:W-:-:S03]  /*160e0*/  IMAD.WIDE R40, R247, 0x4, R248 ;  /* 0x00000004f7287825 */ /* 0x000fc600078e02f8 */
[----:B------:R1:W-:Y:S01]  /*160f0*/  STL.64 [R1+0x410], R18 ;  /* 0x0004101201007387 */ /* 0x0003e20000100a00 */
[----:B------:R-:W-:-:S03]  /*16100*/  IMAD.WIDE R42, R247, 0x4, R8 ;  /* 0x00000004f72a7825 */ /* 0x000fc600078e0208 */
[----:B-1----:R-:W2:Y:S04]  /*16110*/  LDL.LU.64 R18, [R1+0x460] ;  /* 0x0004600001127983 */ /* 0x002ea80000300a00 */
[----:B------:R-:W2:Y:S04]  /*16120*/  LDL.LU.64 R248, [R1+0x458] ;  /* 0x0004580001f87983 */ /* 0x000ea80000300a00 */
[----:B------:R1:W-:Y:S04]  /*16130*/  STL.64 [R1+0x408], R40 ;  /* 0x0004082801007387 */ /* 0x0003e80000100a00 */
[----:B------:R-:W2:Y:S04]  /*16140*/  LDL.LU.64 R8, [R1+0x450] ;  /* 0x0004500001087983 */ /* 0x000ea80000300a00 */
[----:B------:R-:W-:Y:S01]  /*16150*/  STL.64 [R1+0x400], R42 ;  /* 0x0004002a01007387 */ /* 0x000fe20000100a00 */
[----:B-1----:R-:W-:-:S04]  /*16160*/  IMAD.WIDE R40, R247, 0x4, R38 ;  /* 0x00000004f7287825 */ /* 0x002fc800078e0226 */
[C---:B------:R-:W-:Y:S02]  /*16170*/  IMAD.WIDE R38, R247.reuse, 0x4, R242 ;  /* 0x00000004f7267825 */ /* 0x040fe400078e02f2 */
[----:B------:R-:W2:Y:S02]  /*16180*/  LDL.LU.64 R242, [R1+0x448] ;  /* 0x0004480001f27983 */ /* 0x000ea40000300a00 */
[C---:B------:R-:W-:Y:S02]  /*16190*/  IMAD.WIDE R36, R247.reuse, 0x4, R36 ;  /* 0x00000004f7247825 */ /* 0x040fe400078e0224 */
[----:B------:R-:W-:Y:S04]  /*161a0*/  STL.64 [R1+0x378], R40 ;  /* 0x0003782801007387 */ /* 0x000fe80000100a00 */
[----:B------:R1:W-:Y:S01]  /*161b0*/  STL.64 [R1+0x370], R38 ;  /* 0x0003702601007387 */ /* 0x0003e20000100a00 */
[----:B------:R-:W-:-:S04]  /*161c0*/  IMAD.WIDE R32, R247, 0x4, R32 ;  /* 0x00000004f7207825 */ /* 0x000fc800078e0220 */
[C---:B-1----:R-:W-:Y:S02]  /*161d0*/  IMAD.WIDE R38, R247.reuse, 0x4, R240 ;  /* 0x00000004f7267825 */ /* 0x042fe400078e02f0 */
[----:B------:R-:W2:Y:S04]  /*161e0*/  LDL.LU.64 R240, [R1+0x548] ;  /* 0x0005480001f07983 */ /* 0x000ea80000300a00 */
[----:B------:R1:W-:Y:S04]  /*161f0*/  STL.64 [R1+0x368], R36 ;  /* 0x0003682401007387 */ /* 0x0003e80000100a00 */
[----:B------:R-:W-:Y:S01]  /*16200*/  STL.64 [R1+0x360], R38 ;  /* 0x0003602601007387 */ /* 0x000fe20000100a00 */
[----:B-1----:R-:W-:-:S04]  /*16210*/  IMAD.WIDE R36, R247, 0x4, R34 ;  /* 0x00000004f7247825 */ /* 0x002fc800078e0222 */
[C---:B------:R-:W-:Y:S02]  /*16220*/  IMAD.WIDE R34, R247.reuse, 0x4, R238 ;  /* 0x00000004f7227825 */ /* 0x040fe400078e02ee */
[----:B------:R-:W2:Y:S04]  /*16230*/  LDL.LU.64 R238, [R1+0x550] ;  /* 0x0005500001ee7983 */ /* 0x000ea80000300a00 */
[----:B------:R-:W-:Y:S04]  /*16240*/  STL.64 [R1+0x358], R36 ;  /* 0x0003582401007387 */ /* 0x000fe80000100a00 */
[----:B------:R3:W-:Y:S02]  /*16250*/  STL.64 [R1+0x350], R34 ;  /* 0x0003502201007387 */ /* 0x0007e40000100a00 */
[----:B---3--:R-:W-:-:S02]  /*16260*/  IMAD.WIDE R34, R247, 0x4, R236 ;  /* 0x00000004f7227825 */ /* 0x008fc400078e02ec */
[----:B------:R-:W3:Y:S04]  /*16270*/  LDL.LU.64 R236, [R1+0x558] ;  /* 0x0005580001ec7983 */ /* 0x000ee80000300a00 */
[----:B------:R4:W-:Y:S04]  /*16280*/  STL.64 [R1+0x348], R32 ;  /* 0x0003482001007387 */ /* 0x0009e80000100a00 */
[----:B------:R-:W-:Y:S01]  /*16290*/  STL.64 [R1+0x340], R34 ;  /* 0x0003402201007387 */ /* 0x000fe20000100a00 */
[----:B----4-:R-:W-:-:S04]  /*162a0*/  IMAD.WIDE R32, R247, 0x4, R28 ;  /* 0x00000004f7207825 */ /* 0x010fc800078e021c */
[C---:B-----5:R-:W-:Y:S02]  /*162b0*/  IMAD.WIDE R28, R247.reuse, 0x4, R16 ;  /* 0x00000004f71c7825 */ /* 0x060fe400078e0210 */
[----:B------:R-:W4:Y:S02]  /*162c0*/  LDL.LU.64 R16, [R1+0x560] ;  /* 0x0005600001107983 */ /* 0x000f240000300a00 */
[C---:B--2---:R-:W-:Y:S02]  /*162d0*/  IMAD.WIDE R26, R247.reuse, 0x4, R26 ;  /* 0x00000004f71a7825 */ /* 0x044fe400078e021a */
[----:B------:R-:W-:Y:S04]  /*162e0*/  STL.64 [R1+0x338], R32 ;  /* 0x0003382001007387 */ /* 0x000fe80000100a00 */
[----:B------:R1:W-:Y:S02]  /*162f0*/  STL.64 [R1+0x330], R28 ;  /* 0x0003301c01007387 */ /* 0x0003e40000100a00 */
[----:B-1----:R-:W-:-:S02]  /*16300*/  IMAD.WIDE R28, R247, 0x4, R14 ;  /* 0x00000004f71c7825 */ /* 0x002fc400078e020e */
[----:B------:R-:W2:Y:S04]  /*16310*/  LDL.LU.64 R14, [R1+0x568] ;  /* 0x00056800010e7983 */ /* 0x000ea80000300a00 */
[----:B------:R1:W-:Y:S04]  /*16320*/  STL.64 [R1+0x328], R26 ;  /* 0x0003281a01007387 */ /* 0x0003e80000100a00 */
[----:B------:R-:W-:Y:S01]  /*16330*/  STL.64 [R1+0x320], R28 ;  /* 0x0003201c01007387 */ /* 0x000fe20000100a00 */
[----:B-1----:R-:W-:-:S04]  /*16340*/  IMAD.WIDE R26, R247, 0x4, R24 ;  /* 0x00000004f71a7825 */ /* 0x002fc800078e0218 */
[C---:B------:R-:W-:Y:S02]  /*16350*/  IMAD.WIDE R24, R247.reuse, 0x4, R12 ;  /* 0x00000004f7187825 */ /* 0x040fe400078e020c */
[----:B------:R-:W5:Y:S02]  /*16360*/  LDL.LU.64 R12, [R1+0x578] ;  /* 0x00057800010c7983 */ /* 0x000f640000300a00 */
[C---:B------:R-:W-:Y:S02]  /*16370*/  IMAD.WIDE R22, R247.reuse, 0x4, R22 ;  /* 0x00000004f7167825 */ /* 0x040fe400078e0216 */
[----:B------:R-:W-:Y:S04]  /*16380*/  STL.64 [R1+0x318], R26 ;  /* 0x0003181a01007387 */ /* 0x000fe80000100a00 */
[----:B------:R1:W-:Y:S02]  /*16390*/  STL.64 [R1+0x310], R24 ;  /* 0x0003101801007387 */ /* 0x0003e40000100a00 */
[----:B-1----:R-:W-:-:S02]  /*163a0*/  IMAD.WIDE R24, R247, 0x4, R10 ;  /* 0x00000004f7187825 */ /* 0x002fc400078e020a */
[----:B------:R-:W5:Y:S04]  /*163b0*/  LDL.LU.64 R10, [R1+0x570] ;  /* 0x00057000010a7983 */ /* 0x000f680000300a00 */
        /* <DEDUP_REMOVED lines=11> */
[----:B------:R-:W-:Y:S04]  /*16470*/  STL.64 [R1+0x260], R20 ;  /* 0x0002601401007387 */ /* 0x000fe80000100a00 */
[----:B------:R-:W5:Y:S01]  /*16480*/  LDL.LU.64 R38, [R1+0x590] ;  /* 0x0005900001267983 */ /* 0x000f620000300a00 */
[----:B-1----:R-:W-:-:S03]  /*16490*/  IMAD.WIDE R18, R247, 0x4, R8 ;  /* 0x00000004f7127825 */ /* 0x002fc600078e0208 */
[----:B------:R-:W5:Y:S04]  /*164a0*/  LDL.LU.64 R8, [R1+0x598] ;  /* 0x0005980001087983 */ /* 0x000f680000300a00 */
[----:B------:R1:W-:Y:S04]  /*164b0*/  STL.64 [R1+0x258], R18 ;  /* 0x0002581201007387 */ /* 0x0003e80000100a00 */
        /* <DEDUP_REMOVED lines=13> */
[----:B---3--:R-:W-:-:S03]  /*16590*/  IMAD.WIDE R18, R247, 0x4, R236 ;  /* 0x00000004f7127825 */ /* 0x008fc600078e02ec */
[----:B------:R-:W3:Y:S04]  /*165a0*/  LDL.LU.64 R236, [R1+0x5d8] ;  /* 0x0005d80001ec7983 */ /* 0x000ee80000300a00 */
[----:B------:R4:W-:Y:S04]  /*165b0*/  STL.64 [R1+0x238], R18 ;  /* 0x0002381201007387 */ /* 0x0009e80000100a00 */
[----:B------:R-:W3:Y:S01]  /*165c0*/  LDL.LU.64 R26, [R1+0x5e0] ;  /* 0x0005e000011a7983 */ /* 0x000ee20000300a00 */
[----:B----4-:R-:W-:-:S03]  /*165d0*/  IMAD.WIDE R18, R247, 0x4, R16 ;  /* 0x00000004f7127825 */ /* 0x010fc600078e0210 */
[----:B------:R-:W4:Y:S04]  /*165e0*/  LDL.LU.64 R16, [R1+0x5e8] ;  /* 0x0005e80001107983 */ /* 0x000f280000300a00 */
[----:B------:R2:W-:Y:S04]  /*165f0*/  STL.64 [R1+0x230], R18 ;  /* 0x0002301201007387 */ /* 0x0005e80000100a00 */
[----:B------:R-:W4:Y:S01]  /*16600*/  LDL.LU.64 R24, [R1+0x5f0] ;  /* 0x0005f00001187983 */ /* 0x000f220000300a00 */
[----:B--2---:R-:W-:-:S03]  /*16610*/  IMAD.WIDE R18, R247, 0x4, R14 ;  /* 0x00000004f7127825 */ /* 0x004fc600078e020e */
[----:B------:R-:W2:Y:S04]  /*16620*/  LDL.LU.64 R14, [R1+0x5f8] ;  /* 0x0005f800010e7983 */ /* 0x000ea80000300a00 */
[----:B------:R5:W-:Y:S04]  /*16630*/  STL.64 [R1+0x228], R18 ;  /* 0x0002281201007387 */ /* 0x000be80000100a00 */
[----:B------:R-:W2:Y:S01]  /*16640*/  LDL.LU.64 R22, [R1+0x600] ;  /* 0x0006000001167983 */ /* 0x000ea20000300a00 */
[----:B-----5:R-:W-:-:S03]  /*16650*/  IMAD.WIDE R18, R247, 0x4, R12 ;  /* 0x00000004f7127825 */ /* 0x020fc600078e020c */
[----:B------:R-:W5:Y:S04]  /*16660*/  LDL.LU.64 R12, [R1+0x608] ;  /* 0x00060800010c7983 */ /* 0x000f680000300a00 */
[----:B------:R1:W-:Y:S04]  /*16670*/  STL.64 [R1+0x220], R18 ;  /* 0x0002201201007387 */ /* 0x0003e80000100a00 */
[----:B------:R-:W5:Y:S01]  /*16680*/  LDL.LU.64 R20, [R1+0x610] ;  /* 0x0006100001147983 */ /* 0x000f620000300a00 */
[----:B-1----:R-:W-:-:S03]  /*16690*/  IMAD.WIDE R18, R247, 0x4, R10 ;  /* 0x00000004f7127825 */ /* 0x002fc600078e020a */
[----:B------:R-:W5:Y:S04]  /*166a0*/  LDL.LU.64 R10, [R1+0x618] ;  /* 0x00061800010a7983 */ /* 0x000f680000300a00 */
[----:B------:R1:W-:Y:S04]  /*166b0*/  STL.64 [R1+0x218], R18 ;  /* 0x0002181201007387 */ /* 0x0003e80000100a00 */
[----:B-1----:R-:W5:Y:S01]  /*166c0*/  LDL.LU.64 R18, [R1+0x620] ;  /* 0x0006200001127983 */ /* 0x002f620000300a00 */
[----:B------:R-:W-:-:S03]  /*166d0*/  IMAD.WIDE R40, R247, 0x4, R250 ;  /* 0x00000004f7287825 */ /* 0x000fc600078e02fa */
[----:B------:R-:W5:Y:S04]  /*166e0*/  LDL.LU.64 R250, [R1+0x628] ;  /* 0x0006280001fa7983 */ /* 0x000f680000300a00 */
[----:B------:R1:W-:Y:S01]  /*166f0*/  STL.64 [R1+0x210], R40 ;  /* 0x0002102801007387 */ /* 0x0003e20000100a00 */
[----:B------:R-:W-:-:S03]  /*16700*/  IMAD.WIDE R42, R247, 0x4, R248 ;  /* 0x00000004f72a7825 */ /* 0x000fc600078e02f8 */
[----:B------:R-:W5:Y:S04]  /*16710*/  LDL.LU.64 R248, [R1+0x638] ;  /* 0x0006380001f87983 */ /* 0x000f680000300a00 */
[----:B------:R-:W-:Y:S01]  /*16720*/  STL.64 [R1+0x208], R42 ;  /* 0x0002082a01007387 */ /* 0x000fe20000100a00 */
[----:B-1----:R-:W-:-:S04]  /*16730*/  IMAD.WIDE R40, R247, 0x4, R38 ;  /* 0x00000004f7287825 */ /* 0x002fc800078e0226 */
[C---:B------:R-:W-:Y:S02]  /*16740*/  IMAD.WIDE R38, R247.reuse, 0x4, R8 ;  /* 0x00000004f7267825 */ /* 0x040fe400078e0208 */
[----:B------:R-:W5:Y:S04]  /*16750*/  LDL.LU.64 R8, [R1+0x630] ;  /* 0x0006300001087983 */ /* 0x000f680000300a00 */
[----:B------:R-:W-:Y:S01]  /*16760*/  STL.64 [R1+0x200], R40 ;  /* 0x0002002801007387 */ /* 0x000fe20000100a00 */
[----:B------:R-:W-:-:S03]  /*16770*/  IMAD.WIDE R36, R247, 0x4, R36 ;  /* 0x00000004f7247825 */ /* 0x000fc600078e0224 */
[----:B------:R1:W-:Y:S02]  /*16780*/  STL.64 [R1+0x1f8], R38 ;  /* 0x0001f82601007387 */ /* 0x0003e40000100a00 */
[C---:B-1----:R-:W-:Y:S02]  /*16790*/  IMAD.WIDE R38, R247.reuse, 0x4, R242 ;  /* 0x00000004f7267825 */ /* 0x042fe400078e02f2 */
        /* <DEDUP_REMOVED lines=14> */
[C---:B---3--:R-:W-:Y:S02]  /*16880*/  IMAD.WIDE R28, R247.reuse, 0x4, R236 ;  /* 0x00000004f71c7825 */ /* 0x048fe400078e02ec */
[----:B------:R-:W3:Y:S04]  /*16890*/  LDL.LU.64 R236, [R1+0x658] ;  /* 0x0006580001ec7983 */ /* 0x000ee80000300a00 */
[----:B------:R-:W-:Y:S01]  /*168a0*/  STL.64 [R1+0x1c0], R32 ;  /* 0x0001c02001007387 */ /* 0x000fe20000100a00 */
[----:B------:R-:W-:-:S03]  /*168b0*/  IMAD.WIDE R26, R247, 0x4, R26 ;  /* 0x00000004f71a7825 */ /* 0x000fc600078e021a */
[----:B------:R4:W-:Y:S02]  /*168c0*/  STL.64 [R1+0x1b8], R28 ;  /* 0x0001b81c01007387 */ /* 0x0009e40000100a00 */
[C---:B----4-:R-:W-:Y:S02]  /*168d0*/  IMAD.WIDE R28, R247.reuse, 0x4, R16 ;  /* 0x00000004f71c7825 */ /* 0x050fe400078e0210 */
[----:B------:R-:W4:Y:S04]  /*168e0*/  LDL.LU.64 R16, [R1+0x660] ;  /* 0x0006600001107983 */ /* 0x000f280000300a00 */
[----:B------:R1:W-:Y:S04]  /*168f0*/  STL.64 [R1+0x1b0], R26 ;  /* 0x0001b01a01007387 */ /* 0x0003e80000100a00 */
[----:B------:R-:W-:Y:S01]  /*16900*/  STL.64 [R1+0x1a8], R28 ;  /* 0x0001a81c01007387 */ /* 0x000fe20000100a00 */
[----:B-1----:R-:W-:-:S04]  /*16910*/  IMAD.WIDE R26, R247, 0x4, R24 ;  /* 0x00000004f71a7825 */ /* 0x002fc800078e0218 */
[C---:B--2---:R-:W-:Y:S02]  /*16920*/  IMAD.WIDE R24, R247.reuse, 0x4, R14 ;  /* 0x00000004f7187825 */ /* 0x044fe400078e020e */
[----:B------:R-:W2:Y:S04]  /*16930*/  LDL.LU.64 R14, [R1+0x668] ;  /* 0x00066800010e7983 */ /* 0x000ea80000300a00 */
[----:B------:R-:W-:Y:S01]  /*16940*/  STL.64 [R1+0x1a0], R26 ;  /* 0x0001a01a01007387 */ /* 0x000fe20000100a00 */
[----:B------:R-:W-:-:S03]  /*16950*/  IMAD.WIDE R22, R247, 0x4, R22 ;  /* 0x00000004f7167825 */ /* 0x000fc600078e0216 */
[----:B------:R5:W-:Y:S02]  /*16960*/  STL.64 [R1+0x198], R24 ;  /* 0x0001981801007387 */ /* 0x000be40000100a00 */
[C---:B-----5:R-:W-:Y:S02]  /*16970*/  IMAD.WIDE R24, R247.reuse, 0x4, R12 ;  /* 0x00000004f7187825 */ /* 0x060fe400078e020c */
[----:B------:R-:W5:Y:S04]  /*16980*/  LDL.LU.64 R12, [R1+0x670] ;  /* 0x00067000010c7983 */ /* 0x000f680000300a00 */
[----:B------:R1:W-:Y:S04]  /*16990*/  STL.64 [R1+0x190], R22 ;  /* 0x0001901601007387 */ /* 0x0003e80000100a00 */
[----:B------:R-:W-:Y:S01]  /*169a0*/  STL.64 [R1+0x188], R24 ;  /* 0x0001881801007387 */ /* 0x000fe20000100a00 */
[----:B-1----:R-:W-:-:S04]  /*169b0*/  IMAD.WIDE R22, R247, 0x4, R20 ;  /* 0x00000004f7167825 */ /* 0x002fc800078e0214 */
[C---:B------:R-:W-:Y:S02]  /*169c0*/  IMAD.WIDE R20, R247.reuse, 0x4, R10 ;  /* 0x00000004f7147825 */ /* 0x040fe400078e020a */
[----:B------:R-:W5:Y:S04]  /*169d0*/  LDL.LU.64 R10, [R1+0x678] ;  /* 0x00067800010a7983 */ /* 0x000f680000300a00 */
[----:B------:R-:W-:Y:S04]  /*169e0*/  STL.64 [R1+0x180], R22 ;  /* 0x0001801601007387 */ /* 0x000fe80000100a00 */
[----:B------:R1:W-:Y:S01]  /*169f0*/  STL.64 [R1+0x178], R20 ;  /* 0x0001781401007387 */ /* 0x0003e20000100a00 */
[----:B------:R-:W-:-:S04]  /*16a00*/  IMAD.WIDE R18, R247, 0x4, R18 ;  /* 0x00000004f7127825 */ /* 0x000fc800078e0212 */
[C---:B-1----:R-:W-:Y:S02]  /*16a10*/  IMAD.WIDE R20, R247.reuse, 0x4, R250 ;  /* 0x00000004f7147825 */ /* 0x042fe400078e02fa */
        /* <DEDUP_REMOVED lines=26> */
[----:B------:R-:W-:Y:S04]  /*16bc0*/  STL.64 [R1+0x138], R18 ;  /* 0x0001381201007387 */ /* 0x000fe80000100a00 */
[----:B------:R-:W3:Y:S04]  /*16bd0*/  LDL.LU.64 R24, [R1+0x6e8] ;  /* 0x0006e80001187983 */ /* 0x000ee80000300a00 */
[----:B------:R-:W3:Y:S01]  /*16be0*/  LDL.LU.64 R22, [R1+0x6f8] ;  /* 0x0006f80001167983 */ /* 0x000ee20000300a00 */
[----:B----4-:R-:W-:-:S05]  /*16bf0*/  IMAD.WIDE R16, R247, 0x4, R16 ;  /* 0x00000004f7107825 */ /* 0x010fca00078e0210 */
[----:B------:R1:W-:Y:S04]  /*16c00*/  STL.64 [R1+0x130], R16 ;  /* 0x0001301001007387 */ /* 0x0003e80000100a00 */
[----:B------:R-:W4:Y:S04]  /*16c10*/  LDL.LU.64 R20, [R1+0x6f0] ;  /* 0x0006f00001147983 */ /* 0x000f280000300a00 */
[----:B-1----:R-:W4:Y:S01]  /*16c20*/  LDL.LU.64 R16, [R1+0x700] ;  /* 0x0007000001107983 */ /* 0x002f220000300a00 */
[----:B--2---:R-:W-:-:S05]  /*16c30*/  IMAD.WIDE R14, R247, 0x4, R14 ;  /* 0x00000004f70e7825 */ /* 0x004fca00078e020e */
[----:B------:R1:W-:Y:S04]  /*16c40*/  STL.64 [R1+0x128], R14 ;  /* 0x0001280e01007387 */ /* 0x0003e80000100a00 */
[----:B------:R-:W2:Y:S04]  /*16c50*/  LDL.LU.64 R18, [R1+0x708] ;  /* 0x0007080001127983 */ /* 0x000ea80000300a00 */
[----:B-1----:R-:W2:Y:S01]  /*16c60*/  LDL.LU.64 R14, [R1+0x710] ;  /* 0x00071000010e7983 */ /* 0x002ea20000300a00 */
[----:B-----5:R-:W-:-:S05]  /*16c70*/  IMAD.WIDE R12, R247, 0x4, R12 ;  /* 0x00000004f70c7825 */ /* 0x020fca00078e020c */
[----:B------:R1:W-:Y:S04]  /*16c80*/  STL.64 [R1+0x120], R12 ;  /* 0x0001200c01007387 */ /* 0x0003e80000100a00 */
[----:B-1----:R-:W5:Y:S01]  /*16c90*/  LDL.LU.64 R12, [R1+0x718] ;  /* 0x00071800010c7983 */ /* 0x002f620000300a00 */
[----:B------:R-:W-:-:S03]  /*16ca0*/  IMAD.WIDE R40, R247, 0x4, R10 ;  /* 0x00000004f7287825 */ /* 0x000fc600078e020a */
[----:B------:R-:W5:Y:S04]  /*16cb0*/  LDL.LU.64 R10, [R1+0x720] ;  /* 0x00072000010a7983 */ /* 0x000f680000300a00 */
[----:B------:R1:W-:Y:S02]  /*16cc0*/  STL.64 [R1+0x118], R40 ;  /* 0x0001182801007387 */ /* 0x0003e40000100a00 */
[C---:B-1----:R-:W-:Y:S02]  /*16cd0*/  IMAD.WIDE R40, R247.reuse, 0x4, R250 ;  /* 0x00000004f7287825 */ /* 0x042fe400078e02fa */
[----:B------:R-:W5:Y:S04]  /*16ce0*/  LDL.LU.64 R250, [R1+0x728] ;  /* 0x0007280001fa7983 */ /* 0x000f680000300a00 */
[----:B------:R1:W-:Y:S01]  /*16cf0*/  STL.64 [R1+0x110], R40 ;  /* 0x0001102801007387 */ /* 0x0003e20000100a00 */
[----:B------:R-:W-:-:S04]  /*16d00*/  IMAD.WIDE R38, R247, 0x4, R38 ;  /* 0x00000004f7267825 */ /* 0x000fc800078e0226 */
        /* <DEDUP_REMOVED lines=27> */
[----:B------:R1:W-:Y:S04]  /*16ec0*/  STL.64 [R1+0xb8], R28 ;  /* 0x0000b81c01007387 */ /* 0x0003e80000100a00 */
[----:B------:R1:W-:Y:S02]  /*16ed0*/  STL.64 [R1+0xb0], R26 ;  /* 0x0000b01a01007387 */ /* 0x0003e40000100a00 */
[----:B-1----:R-:W-:-:S04]  /*16ee0*/  IMAD.WIDE R28, R247, 0x4, R24 ;  /* 0x00000004f71c7825 */ /* 0x002fc800078e0218 */
[C---:B------:R-:W-:Y:S01]  /*16ef0*/  IMAD.WIDE R24, R247.reuse, 0x4, R22 ;  /* 0x00000004f7187825 */ /* 0x040fe200078e0216 */
[----:B------:R-:W3:Y:S04]  /*16f00*/  LDL.LU.64 R26, [R1+0x760] ;  /* 0x00076000011a7983 */ /* 0x000ee80000300a00 */
[----:B------:R-:W-:Y:S01]  /*16f10*/  STL.64 [R1+0xa8], R28 ;  /* 0x0000a81c01007387 */ /* 0x000fe20000100a00 */
[----:B----4-:R-:W-:-:S03]  /*16f20*/  IMAD.WIDE R22, R247, 0x4, R20 ;  /* 0x00000004f7167825 */ /* 0x010fc600078e0214 */
[----:B------:R-:W-:Y:S01]  /*16f30*/  STL.64 [R1+0xa0], R24 ;  /* 0x0000a01801007387 */ /* 0x000fe20000100a00 */
[----:B------:R-:W-:-:S03]  /*16f40*/  IMAD.WIDE R20, R247, 0x4, R16 ;  /* 0x00000004f7147825 */ /* 0x000fc600078e0210 */
[----:B------:R-:W4:Y:S04]  /*16f50*/  LDL.LU.64 R16, [R1+0x768] ;  /* 0x0007680001107983 */ /* 0x000f280000300a00 */
[----:B------:R-:W-:Y:S04]  /*16f60*/  STL.64 [R1+0x98], R22 ;  /* 0x0000981601007387 */ /* 0x000fe80000100a00 */
[----:B------:R1:W-:Y:S01]  /*16f70*/  STL.64 [R1+0x90], R20 ;  /* 0x0000901401007387 */ /* 0x0003e20000100a00 */
[----:B--2---:R-:W-:-:S04]  /*16f80*/  IMAD.WIDE R18, R247, 0x4, R18 ;  /* 0x00000004f7127825 */ /* 0x004fc800078e0212 */
[C---:B-1----:R-:W-:Y:S02]  /*16f90*/  IMAD.WIDE R20, R247.reuse, 0x4, R14 ;  /* 0x00000004f7147825 */ /* 0x042fe400078e020e */
[----:B------:R-:W2:Y:S04]  /*16fa0*/  LDL.LU.64 R14, [R1+0x770] ;  /* 0x00077000010e7983 */ /* 0x000ea80000300a00 */
[----:B------:R5:W-:Y:S04]  /*16fb0*/  STL.64 [R1+0x88], R18 ;  /* 0x0000881201007387 */ /* 0x000be80000100a00 */
[----:B------:R-:W-:Y:S01]  /*16fc0*/  STL.64 [R1+0x80], R20 ;  /* 0x0000801401007387 */ /* 0x000fe20000100a00 */
[----:B-----5:R-:W-:-:S03]  /*16fd0*/  IMAD.WIDE R18, R247, 0x4, R12 ;  /* 0x00000004f7127825 */ /* 0x020fc600078e020c */
[----:B------:R-:W5:Y:S01]  /*16fe0*/  LDL.LU.64 R12, [R1+0x778] ;  /* 0x00077800010c7983 */ /* 0x000f620000300a00 */
[----:B------:R-:W-:-:S03]  /*16ff0*/  IMAD.WIDE R10, R247, 0x4, R10 ;  /* 0x00000004f70a7825 */ /* 0x000fc600078e020a */
[----:B------:R-:W-:Y:S04]  /*17000*/  STL.64 [R1+0x78], R18 ;  /* 0x0000781201007387 */ /* 0x000fe80000100a00 */
[----:B------:R1:W-:Y:S04]  /*17010*/  STL.64 [R1+0x70], R10 ;  /* 0x0000700a01007387 */ /* 0x0003e80000100a00 */
[----:B------:R-:W5:Y:S01]  /*17020*/  LDL.LU.64 R28, [R1+0x780] ;  /* 0x00078000011c7983 */ /* 0x000f620000300a00 */
[----:B------:R-:W-:-:S05]  /*17030*/  IMAD.WIDE R250, R247, 0x4, R250 ;  /* 0x00000004f7fa7825 */ /* 0x000fca00078e02fa */
[----:B------:R-:W-:Y:S04]  /*17040*/  STL.64 [R1+0x3548], R250 ;  /* 0x003548fa01007387 */ /* 0x000fe80000100a00 */
[----:B-1----:R-:W5:Y:S01]  /*17050*/  LDL.LU.64 R10, [R1+0x788] ;  /* 0x00078800010a7983 */ /* 0x002f620000300a00 */
[----:B------:R-:W-:-:S05]  /*17060*/  IMAD.WIDE R248, R247, 0x4, R248 ;  /* 0x00000004f7f87825 */ /* 0x000fca00078e02f8 */
[----:B------:R-:W-:Y:S01]  /*17070*/  STL.64 [R1+0x3550], R248 ;  /* 0x003550f801007387 */ /* 0x000fe20000100a00 */
[----:B------:R-:W-:-:S03]  /*17080*/  IMAD.WIDE R244, R247, 0x4, R8 ;  /* 0x00000004f7f47825 */ /* 0x000fc600078e0208 */
[----:B------:R-:W5:Y:S04]  /*17090*/  LDL.LU.64 R8, [R1+0x790] ;  /* 0x0007900001087983 */ /* 0x000f680000300a00 */
[----:B------:R-:W-:Y:S04]  /*170a0*/  STL.64 [R1+0x3558], R244 ;  /* 0x003558f401007387 */ /* 0x000fe80000100a00 */
[----:B------:R-:W5:Y:S01]  /*170b0*/  LDL.LU.64 R24, [R1+0x798] ;  /* 0x0007980001187983 */ /* 0x000f620000300a00 */
[----:B------:R-:W-:-:S05]  /*170c0*/  IMAD.WIDE R242, R247, 0x4, R242 ;  /* 0x00000004f7f27825 */ /* 0x000fca00078e02f2 */
        /* <DEDUP_REMOVED lines=8> */
[----:B---3--:R-:W-:-:S05]  /*17150*/  IMAD.WIDE R236, R247, 0x4, R236 ;  /* 0x00000004f7ec7825 */ /* 0x008fca00078e02ec */
[----:B------:R-:W-:Y:S01]  /*17160*/  STL.64 [R1+0x3578], R236 ;  /* 0x003578ec01007387 */ /* 0x000fe20000100a00 */
[----:B------:R-:W-:-:S03]  /*17170*/  IMAD.WIDE R230, R247, 0x4, R26 ;  /* 0x00000004f7e67825 */ /* 0x000fc600078e021a */
[----:B------:R-:W3:Y:S04]  /*17180*/  LDL.LU.64 R26, [R1+0x7b0] ;  /* 0x0007b000011a7983 */ /* 0x000ee80000300a00 */
[----:B------:R-:W-:Y:S01]  /*17190*/  STL.64 [R1+0x3580], R230 ;  /* 0x003580e601007387 */ /* 0x000fe20000100a00 */
[----:B----4-:R-:W-:-:S03]  /*171a0*/  IMAD.WIDE R228, R247, 0x4, R16 ;  /* 0x00000004f7e47825 */ /* 0x010fc600078e0210 */
[----:B------:R-:W4:Y:S04]  /*171b0*/  LDL.LU.64 R16, [R1+0x7c0] ;  /* 0x0007c00001107983 */ /* 0x000f280000300a00 */
[----:B------:R-:W-:Y:S01]  /*171c0*/  STL.64 [R1+0x3588], R228 ;  /* 0x003588e401007387 */ /* 0x000fe20000100a00 */
[----:B--2---:R-:W-:-:S03]  /*171d0*/  IMAD.WIDE R210, R247, 0x4, R14 ;  /* 0x00000004f7d27825 */ /* 0x004fc600078e020e */
[----:B------:R-:W2:Y:S04]  /*171e0*/  LDL.LU.64 R14, [R1+0x7c8] ;  /* 0x0007c800010e7983 */ /* 0x000ea80000300a00 */
[----:B------:R-:W-:Y:S01]  /*171f0*/  STL.64 [R1+0x3590], R210 ;  /* 0x003590d201007387 */ /* 0x000fe20000100a00 */
[----:B-----5:R-:W-:-:S03]  /*17200*/  IMAD.WIDE R208, R247, 0x4, R12 ;  /* 0x00000004f7d07825 */ /* 0x020fc600078e020c */
[----:B------:R-:W5:Y:S04]  /*17210*/  LDL.LU.64 R12, [R1+0x7d0] ;  /* 0x0007d000010c7983 */ /* 0x000f680000300a00 */
[----:B------:R-:W-:Y:S01]  /*17220*/  STL.64 [R1+0x3598], R208 ;  /* 0x003598d001007387 */ /* 0x000fe20000100a00 */
[----:B------:R-:W-:-:S03]  /*17230*/  IMAD.WIDE R206, R247, 0x4, R28 ;  /* 0x00000004f7ce7825 */ /* 0x000fc600078e021c */
        /* <DEDUP_REMOVED lines=20> */
[----:B---3--:R-:W-:-:S03]  /*17380*/  IMAD.WIDE R192, R247, 0x4, R26 ;  /* 0x00000004f7c07825 */ /* 0x008fc600078e021a */
        /* <DEDUP_REMOVED lines=11> */
[----:B------:R-:W-:-:S05]  /*17440*/  IMAD.WIDE R184, R247, 0x4, R28 ;  /* 0x00000004f7b87825 */ /* 0x000fca00078e021c */
[----:B------:R-:W-:Y:S01]  /*17450*/  STL.64 [R1+0x35f8], R184 ;  /* 0x0035f8b801007387 */ /* 0x000fe20000100a00 */
[----:B------:R-:W-:-:S03]  /*17460*/  IMAD.WIDE R182, R247, 0x4, R10 ;  /* 0x00000004f7b67825 */ /* 0x000fc600078e020a */
[----:B------:R-:W5:Y:S04]  /*17470*/  LDL.LU.64 R10, [R1+0x830] ;  /* 0x00083000010a7983 */ /* 0x000f680000300a00 */
[----:B------:R-:W-:Y:S01]  /*17480*/  STL.64 [R1+0x3600], R182 ;  /* 0x003600b601007387 */ /* 0x000fe20000100a00 */
[----:B------:R-:W-:-:S03]  /*17490*/  IMAD.WIDE R180, R247, 0x4, R8 ;  /* 0x00000004f7b47825 */ /* 0x000fc600078e0208 */
[----:B------:R-:W5:Y:S01]  /*174a0*/  LDL.LU.64 R8, [R1+0x838] ;  /* 0x0008380001087983 */ /* 0x000f620000300a00 */
[----:B------:R-:W-:-:S03]  /*174b0*/  IMAD.WIDE R178, R247, 0x4, R24 ;  /* 0x00000004f7b27825 */ /* 0x000fc600078e0218 */
[----:B------:R-:W-:Y:S04]  /*174c0*/  STL.64 [R1+0x3608], R180 ;  /* 0x003608b401007387 */ /* 0x000fe80000100a00 */
[----:B------:R-:W5:Y:S04]  /*174d0*/  LDL.LU.64 R24, [R1+0x840] ;  /* 0x0008400001187983 */ /* 0x000f680000300a00 */
[----:B------:R-:W-:Y:S04]  /*174e0*/  STL.64 [R1+0x3610], R178 ;  /* 0x003610b201007387 */ /* 0x000fe80000100a00 */
[----:B------:R-:W5:Y:S01]  /*174f0*/  LDL.LU.64 R32, [R1+0x848] ;  /* 0x0008480001207983 */ /* 0x000f620000300a00 */
        /* <DEDUP_REMOVED lines=8> */
[----:B------:R-:W-:Y:S04]  /*17580*/  STL.64 [R1+0x3628], R172 ;  /* 0x003628ac01007387 */ /* 0x000fe80000100a00 */
[----:B------:R-:W5:Y:S01]  /*17590*/  LDL.LU.64 R28, [R1+0x868] ;  /* 0x00086800011c7983 */ /* 0x000f620000300a00 */
[----:B---3--:R-:W-:-:S05]  /*175a0*/  IMAD.WIDE R170, R247, 0x4, R26 ;  /* 0x00000004f7aa7825 */ /* 0x008fca00078e021a */
[----:B------:R-:W-:Y:S01]  /*175b0*/  STL.64 [R1+0x3630], R170 ;  /* 0x003630aa01007387 */ /* 0x000fe20000100a00 */
[----:B----4-:R-:W-:-:S03]  /*175c0*/  IMAD.WIDE R168, R247, 0x4, R16 ;  /* 0x00000004f7a87825 */ /* 0x010fc600078e0210 */
[----:B------:R-:W3:Y:S04]  /*175d0*/  LDL.LU.64 R16, [R1+0x878] ;  /* 0x0008780001107983 */ /* 0x000ee80000300a00 */
[----:B------:R-:W-:Y:S01]  /*175e0*/  STL.64 [R1+0x3638], R168 ;  /* 0x003638a801007387 */ /* 0x000fe20000100a00 */
[----:B--2---:R-:W-:-:S03]  /*175f0*/  IMAD.WIDE R166, R247, 0x4, R14 ;  /* 0x00000004f7a67825 */ /* 0x004fc600078e020e */
[----:B------:R-:W2:Y:S04]  /*17600*/  LDL.LU.64 R14, [R1+0x870] ;  /* 0x00087000010e7983 */ /* 0x000ea80000300a00 */
[----:B------:R-:W-:Y:S04]  /*17610*/  STL.64 [R1+0x3640], R166 ;  /* 0x003640a601007387 */ /* 0x000fe80000100a00 */
[----:B------:R-:W4:Y:S01]  /*17620*/  LDL.LU.64 R26, [R1+0x880] ;  /* 0x00088000011a7983 */ /* 0x000f220000300a00 */
        /* <DEDUP_REMOVED lines=25> */
[----:B---3--:R-:W-:-:S03]  /*177c0*/  IMAD.WIDE R138, R247, 0x4, R16 ;  /* 0x00000004f78a7825 */ /* 0x008fc600078e0210 */
[----:B------:R-:W3:Y:S04]  /*177d0*/  LDL.LU.64 R16, [R1+0x8c0] ;  /* 0x0008c00001107983 */ /* 0x000ee80000300a00 */
[----:B------:R-:W-:Y:S01]  /*177e0*/  STL.64 [R1+0x3690], R138 ;  /* 0x0036908a01007387 */ /* 0x000fe20000100a00 */
[----:B--2---:R-:W-:-:S03]  /*177f0*/  IMAD.WIDE R136, R247, 0x4, R14 ;  /* 0x00000004f7887825 */ /* 0x004fc600078e020e */
[----:B------:R-:W2:Y:S01]  /*17800*/  LDL.LU.64 R14, [R1+0x8c8] ;  /* 0x0008c800010e7983 */ /* 0x000ea20000300a00 */
[----:B----4-:R-:W-:-:S03]  /*17810*/  IMAD.WIDE R134, R247, 0x4, R26 ;  /* 0x00000004f7867825 */ /* 0x010fc600078e021a */
[----:B------:R-:W-:Y:S04]  /*17820*/  STL.64 [R1+0x3698], R136 ;  /* 0x0036988801007387 */ /* 0x000fe80000100a00 */
[----:B------:R-:W-:Y:S01]  /*17830*/  STL.64 [R1+0x36a0], R134 ;  /* 0x0036a08601007387 */ /* 0x000fe20000100a00 */
[----:B-----5:R-:W-:-:S03]  /*17840*/  IMAD.WIDE R132, R247, 0x4, R12 ;  /* 0x00000004f7847825 */ /* 0x020fc600078e020c */
[----:B------:R-:W4:Y:S04]  /*17850*/  LDL.LU.64 R12, [R1+0x8d0] ;  /* 0x0008d000010c7983 */ /* 0x000f280000300a00 */
        /* <DEDUP_REMOVED lines=13> */
[----:B------:R-:W-:Y:S04]  /*17930*/  STL.64 [R1+0x36c8], R124 ;  /* 0x0036c87c01007387 */ /* 0x000fe80000100a00 */
[----:B------:R-:W5:Y:S04]  /*17940*/  LDL.LU.64 R32, [R1+0x900] ;  /* 0x0009000001207983 */ /* 0x000f680000300a00 */
[----:B------:R-:W5:Y:S01]  /*17950*/  LDL.LU.64 R28, [R1+0x908] ;  /* 0x00090800011c7983 */ /* 0x000f620000300a00 */
[----:B------:R-:W-:-:S05]  /*17960*/  IMAD.WIDE R122, R247, 0x4, R22 ;  /* 0x00000004f77a7825 */ /* 0x000fca00078e0216 */
[----:B------:R-:W-:Y:S04]  /*17970*/  STL.64 [R1+0x36d0], R122 ;  /* 0x0036d07a01007387 */ /* 0x000fe80000100a00 */
[----:B------:R-:W5:Y:S04]  /*17980*/  LDL.LU.64 R26, [R1+0x910] ;  /* 0x00091000011a7983 */ /* 0x000f680000300a00 */
[----:B------:R-:W5:Y:S01]  /*17990*/  LDL.LU.64 R24, [R1+0x918] ;  /* 0x0009180001187983 */ /* 0x000f620000300a00 */
[----:B------:R-:W-:-:S05]  /*179a0*/  IMAD.WIDE R120, R247, 0x4, R18 ;  /* 0x00000004f7787825 */ /* 0x000fca00078e0212 */
[----:B------:R-:W-:Y:S04]  /*179b0*/  STL.64 [R1+0x36d8], R120 ;  /* 0x0036d87801007387 */ /* 0x000fe80000100a00 */
[----:B------:R-:W5:Y:S04]  /*179c0*/  LDL.LU.64 R22, [R1+0x920] ;  /* 0x0009200001167983 */ /* 0x000f680000300a00 */
[----:B------:R-:W5:Y:S01]  /*179d0*/  LDL.LU.64 R18, [R1+0x928] ;  /* 0x0009280001127983 */ /* 0x000f620000300a00 */
[----:B---3--:R-:W-:-:S05]  /*179e0*/  IMAD.WIDE R118, R247, 0x4, R16 ;  /* 0x00000004f7767825 */ /* 0x008fca00078e0210 */
[----:B------:R-:W-:Y:S04]  /*179f0*/  STL.64 [R1+0x36e0], R118 ;  /* 0x0036e07601007387 */ /* 0x000fe80000100a00 */
[----:B------:R-:W3:Y:S01]  /*17a00*/  LDL.LU.64 R16, [R1+0x938] ;  /* 0x0009380001107983 */ /* 0x000ee20000300a00 */
[----:B--2---:R-:W-:-:S03]  /*17a10*/  IMAD.WIDE R116, R247, 0x4, R14 ;  /* 0x00000004f7747825 */ /* 0x004fc600078e020e */
[----:B------:R-:W2:Y:S04]  /*17a20*/  LDL.LU.64 R14, [R1+0x930] ;  /* 0x00093000010e7983 */ /* 0x000ea80000300a00 */
[----:B------:R-:W-:Y:S01]  /*17a30*/  STL.64 [R1+0x36e8], R116 ;  /* 0x0036e87401007387 */ /* 0x000fe20000100a00 */
[----:B----4-:R-:W-:-:S03]  /*17a40*/  IMAD.WIDE R114, R247, 0x4, R12 ;  /* 0x00000004f7727825 */ /* 0x010fc600078e020c */
[----:B------:R-:W4:Y:S04]  /*17a50*/  LDL.LU.64 R12, [R1+0x940] ;  /* 0x00094000010c7983 */ /* 0x000f280000300a00 */
[----:B------:R-:W-:Y:S01]  /*17a60*/  STL.64 [R1+0x36f0], R114 ;  /* 0x0036f07201007387 */ /* 0x000fe20000100a00 */
[----:B-----5:R-:W-:-:S03]  /*17a70*/  IMAD.WIDE R112, R247, 0x4, R10 ;  /* 0x00000004f7707825 */ /* 0x020fc600078e020a */
[----:B------:R-:W5:Y:S04]  /*17a80*/  LDL.LU.64 R10, [R1+0x948] ;  /* 0x00094800010a7983 */ /* 0x000f680000300a00 */
[----:B------:R-:W-:Y:S01]  /*17a90*/  STL.64 [R1+0x36f8], R112 ;  /* 0x0036f87001007387 */ /* 0x000fe20000100a00 */
[----:B------:R-:W-:-:S03]  /*17aa0*/  IMAD.WIDE R110, R247, 0x4, R8 ;  /* 0x00000004f76e7825 */ /* 0x000fc600078e0208 */
[----:B------:R-:W5:Y:S01]  /*17ab0*/  LDL.LU.64 R8, [R1+0x950] ;  /* 0x0009500001087983 */ /* 0x000f620000300a00 */
[----:B------:R-:W-:-:S03]  /*17ac0*/  IMAD.WIDE R108, R247, 0x4, R36 ;  /* 0x00000004f76c7825 */ /* 0x000fc600078e0224 */
[----:B------:R-:W-:Y:S01]  /*17ad0*/  STL.64 [R1+0x3700], R110 ;  /* 0x0037006e01007387 */ /* 0x000fe20000100a00 */
[----:B------:R-:W-:-:S03]  /*17ae0*/  IMAD.WIDE R106, R247, 0x4, R34 ;  /* 0x00000004f76a7825 */ /* 0x000fc600078e0222 */
[----:B------:R-:W-:Y:S04]  /*17af0*/  STL.64 [R1+0x3708], R108 ;  /* 0x0037086c01007387 */ /* 0x000fe80000100a00 */
        /* <DEDUP_REMOVED lines=8> */
[----:B------:R-:W-:-:S04]  /*17b80*/  IMAD.WIDE R42, R247, 0x4, R26 ;  /* 0x00000004f72a7825 */ /* 0x000fc800078e021a */
[C---:B------:R-:W-:Y:S01]  /*17b90*/  IMAD.WIDE R40, R247.reuse, 0x4, R24 ;  /* 0x00000004f7287825 */ /* 0x040fe200078e0218 */
[----:B------:R-:W-:Y:S04]  /*17ba0*/  STL.64 [R1+0x3730], R42 ;  /* 0x0037302a01007387 */ /* 0x000fe80000100a00 */
[----:B------:R-:W-:Y:S01]  /*17bb0*/  STL.64 [R1+0x3738], R40 ;  /* 0x0037382801007387 */ /* 0x000fe20000100a00 */
[----:B------:R-:W-:-:S04]  /*17bc0*/  IMAD.WIDE R38, R247, 0x4, R22 ;  /* 0x00000004f7267825 */ /* 0x000fc800078e0216 */
[C---:B------:R-:W-:Y:S01]  /*17bd0*/  IMAD.WIDE R36, R247.reuse, 0x4, R18 ;  /* 0x00000004f7247825 */ /* 0x040fe200078e0212 */
[----:B------:R-:W-:Y:S04]  /*17be0*/  STL.64 [R1+0x3740], R38 ;  /* 0x0037402601007387 */ /* 0x000fe80000100a00 */
[----:B------:R-:W-:Y:S01]  /*17bf0*/  STL.64 [R1+0x3748], R36 ;  /* 0x0037482401007387 */ /* 0x000fe20000100a00 */
[----:B---3--:R-:W-:-:S05]  /*17c00*/  IMAD.WIDE R34, R247, 0x4, R16 ;  /* 0x00000004f7227825 */ /* 0x008fca00078e0210 */
[----:B------:R-:W-:Y:S01]  /*17c10*/  STL.64 [R1+0x3750], R34 ;  /* 0x0037502201007387 */ /* 0x000fe20000100a00 */
[----:B--2---:R-:W-:-:S05]  /*17c20*/  IMAD.WIDE R32, R247, 0x4, R14 ;  /* 0x00000004f7207825 */ /* 0x004fca00078e020e */
[----:B------:R-:W-:Y:S04]  /*17c30*/  STL.64 [R1+0x3758], R32 ;  /* 0x0037582001007387 */ /* 0x000fe80000100a00 */
[----:B------:R-:W2:Y:S01]  /*17c40*/  LDL.LU.64 R18, [R1+0x988] ;  /* 0x0009880001127983 */ /* 0x000ea20000300a00 */
[----:B----4-:R-:W-:-:S05]  /*17c50*/  IMAD.WIDE R26, R247, 0x4, R12 ;  /* 0x00000004f71a7825 */ /* 0x010fca00078e020c */
[----:B------:R-:W-:Y:S04]  /*17c60*/  STL.64 [R1+0x3760], R26 ;  /* 0x0037601a01007387 */ /* 0x000fe80000100a00 */
[----:B------:R-:W3:Y:S04]  /*17c70*/  LDL.LU.64 R16, [R1+0x9c8] ;  /* 0x0009c80001107983 */ /* 0x000ee80000300a00 */
[----:B------:R-:W4:Y:S01]  /*17c80*/  LDL.LU.64 R14, [R1+0x9e8] ;  /* 0x0009e800010e7983 */ /* 0x000f220000300a00 */
[----:B-----5:R-:W-:-:S05]  /*17c90*/  IMAD.WIDE R24, R247, 0x4, R10 ;  /* 0x00000004f7187825 */ /* 0x020fca00078e020a */
[----:B------:R-:W-:Y:S04]  /*17ca0*/  STL.64 [R1+0x3768], R24 ;  /* 0x0037681801007387 */ /* 0x000fe80000100a00 */
[----:B------:R-:W5:Y:S04]  /*17cb0*/  LDL.LU.64 R12, [R1+0xa00] ;  /* 0x000a0000010c7983 */ /* 0x000f680000300a00 */
[----:B------:R-:W5:Y:S01]  /*17cc0*/  LDL.LU.64 R10, [R1+0xa08] ;  /* 0x000a0800010a7983 */ /* 0x000f620000300a00 */
[----:B------:R-:W-:-:S03]  /*17cd0*/  IMAD.WIDE R22, R247, 0x4, R8 ;  /* 0x00000004f7167825 */ /* 0x000fc600078e0208 */
[----:B------:R-:W5:Y:S04]  /*17ce0*/  LDL.LU.64 R8, [R1+0xe50] ;  /* 0x000e500001087983 */ /* 0x000f680000300a00 */
[----:B------:R-:W5:Y:S04]  /*17cf0*/  LDL.LU.64 R28, [R1+0x1158] ;  /* 0x00115800011c7983 */ /* 0x000f680000300a00 */
[----:B------:R-:W-:Y:S04]  /*17d00*/  STL.64 [R1+0x3770], R22 ;  /* 0x0037701601007387 */ /* 0x000fe80000100a00 */
[----:B------:R-:W5:Y:S04]  /*17d10*/  LDL.LU.64 R98, [R1+0x11c0] ;  /* 0x0011c00001627983 */ /* 0x000f680000300a00 */
        /* <DEDUP_REMOVED lines=16> */
[----:B------:R-:W5:Y:S01]  /*17e20*/  LDL.LU.64 R64, [R1+0xe20] ;  /* 0x000e200001407983 */ /* 0x000f620000300a00 */
[----:B------:R-:W-:-:S05]  /*17e30*/  IMAD.WIDE R20, R247, 0x4, R20 ;  /* 0x00000004f7147825 */ /* 0x000fca00078e0214 */
[----:B------:R-:W-:Y:S01]  /*17e40*/  STL.64 [R1+0x3778], R20 ;  /* 0x0037781401007387 */ /* 0x000fe20000100a00 */
[----:B--2---:R-:W-:-:S05]  /*17e50*/  IMAD.WIDE R18, R247, 0x4, R18 ;  /* 0x00000004f7127825 */ /* 0x004fca00078e0212 */
[----:B------:R-:W-:Y:S01]  /*17e60*/  STL.64 [R1+0x3780], R18 ;  /* 0x0037801201007387 */ /* 0x000fe20000100a00 */
[----:B---3--:R-:W-:-:S04]  /*17e70*/  IMAD.WIDE R16, R247, 0x4, R16 ;  /* 0x00000004f7107825 */ /* 0x008fc800078e0210 */
[C---:B----4-:R-:W-:Y:S01]  /*17e80*/  IMAD.WIDE R14, R247.reuse, 0x4, R14 ;  /* 0x00000004f70e7825 */ /* 0x050fe200078e020e */
[----:B------:R-:W-:Y:S04]  /*17e90*/  STL.64 [R1+0x3788], R16 ;  /* 0x0037881001007387 */ /* 0x000fe80000100a00 */
[----:B------:R-:W-:Y:S01]  /*17ea0*/  STL.64 [R1+0x3790], R14 ;  /* 0x0037900e01007387 */ /* 0x000fe20000100a00 */
[----:B-----5:R-:W-:-:S05]  /*17eb0*/  IMAD.WIDE R12, R247, 0x4, R12 ;  /* 0x00000004f70c7825 */ /* 0x020fca00078e020c */
[----:B------:R1:W-:Y:S02]  /*17ec0*/  STL.64 [R1+0x3798], R12 ;  /* 0x0037980c01007387 */ /* 0x0003e40000100a00 */
[C---:B-1----:R-:W-:Y:S02]  /*17ed0*/  IMAD.WIDE R12, R247.reuse, 0x4, R28 ;  /* 0x00000004f70c7825 */ /* 0x042fe400078e021c */
[----:B------:R-:W2:Y:S02]  /*17ee0*/  LDL.LU.64 R28, [R1+0x1400] ;  /* 0x00140000011c7983 */ /* 0x000ea40000300a00 */
[C---:B------:R-:W-:Y:S02]  /*17ef0*/  IMAD.WIDE R16, R247.reuse, 0x4, R98 ;  /* 0x00000004f7107825 */ /* 0x040fe400078e0262 */
[----:B------:R1:W-:Y:S02]  /*17f00*/  STL.64 [R1+0x440], R12 ;  /* 0x0004400c01007387 */ /* 0x0003e40000100a00 */
[----:B------:R-:W-:-:S02]  /*17f10*/  IMAD.WIDE R14, R247, 0x4, R96 ;  /* 0x00000004f70e7825 */ /* 0x000fc400078e0260 */
[----:B------:R3:W-:Y:S04]  /*17f20*/  STL.64 [R1+0x448], R16 ;  /* 0x0004481001007387 */ /* 0x0007e80000100a00 */
[----:B------:R4:W-:Y:S01]  /*17f30*/  STL.64 [R1+0x450], R14 ;  /* 0x0004500e01007387 */ /* 0x0009e20000100a00 */
[----:B-1----:R-:W-:-:S04]  /*17f40*/  IMAD.WIDE R12, R247, 0x4, R94 ;  /* 0x00000004f70c7825 */ /* 0x002fc800078e025e */
[C---:B---3--:R-:W-:Y:S01]  /*17f50*/  IMAD.WIDE R16, R247.reuse, 0x4, R92 ;  /* 0x00000004f7107825 */ /* 0x048fe200078e025c */
[----:B------:R1:W-:Y:S03]  /*17f60*/  STL.64 [R1+0x458], R12 ;  /* 0x0004580c01007387 */ /* 0x0003e60000100a00 */
[C---:B----4-:R-:W-:Y:S01]  /*17f70*/  IMAD.WIDE R14, R247.reuse, 0x4, R90 ;  /* 0x00000004f70e7825 */ /* 0x050fe200078e025a */
        /* <DEDUP_REMOVED lines=24> */
[----:B------:R-:W-:Y:S04]  /*18100*/  STL.64 [R1+0xe30], R16 ;  /* 0x000e301001007387 */ /* 0x000fe80000100a00 */
[----:B------:R-:W3:Y:S01]  /*18110*/  LDL.LU.64 R220, [R1+0x1418] ;  /* 0x0014180001dc7983 */ /* 0x000ee20000300a00 */
[----:B-1----:R-:W-:-:S03]  /*18120*/  IMAD.WIDE R12, R247, 0x4, R64 ;  /* 0x00000004f70c7825 */ /* 0x002fc600078e0240 */
[----:B------:R-:W-:Y:S04]  /*18130*/  STL.64 [R1+0xe28], R14 ;  /* 0x000e280e01007387 */ /* 0x000fe80000100a00 */
[----:B------:R-:W4:Y:S04]  /*18140*/  LDL.LU.64 R218, [R1+0x1420] ;  /* 0x0014200001da7983 */ /* 0x000f280000300a00 */
[----:B------:R2:W-:Y:S04]  /*18150*/  STL.64 [R1+0xe20], R12 ;  /* 0x000e200c01007387 */ /* 0x0005e80000100a00 */
        /* <DEDUP_REMOVED lines=12> */
[----:B--2---:R-:W-:-:S05]  /*18220*/  IMAD.WIDE R12, R247, 0x4, R28 ;  /* 0x00000004f70c7825 */ /* 0x004fca00078e021c */
[----:B------:R5:W-:Y:S04]  /*18230*/  STL.64 [R1+0x11d8], R12 ;  /* 0x0011d80c01007387 */ /* 0x000be80000100a00 */
[----:B------:R-:W2:Y:S04]  /*18240*/  LDL.LU.64 R94, [R1+0x15b8] ;  /* 0x0015b800015e7983 */ /* 0x000ea80000300a00 */
        /* <DEDUP_REMOVED lines=14> */
[----:B------:R-:W2:Y:S01]  /*18330*/  LDL.LU.64 R28, [R1+0x17e0] ;  /* 0x0017e000011c7983 */ /* 0x000ea20000300a00 */
[----:B---3--:R-:W-:-:S05]  /*18340*/  IMAD.WIDE R16, R247, 0x4, R220 ;  /* 0x00000004f7107825 */ /* 0x008fca00078e02dc */
[----:B------:R1:W-:Y:S01]  /*18350*/  STL.64 [R1+0x11e0], R16 ;  /* 0x0011e01001007387 */ /* 0x0003e20000100a00 */
[----:B----4-:R-:W-:-:S04]  /*18360*/  IMAD.WIDE R14, R247, 0x4, R218 ;  /* 0x00000004f70e7825 */ /* 0x010fc800078e02da */
[C---:B-----5:R-:W-:Y:S01]  /*18370*/  IMAD.WIDE R12, R247.reuse, 0x4, R216 ;  /* 0x00000004f70c7825 */ /* 0x060fe200078e02d8 */
[----:B------:R3:W-:Y:S03]  /*18380*/  STL.64 [R1+0x11f8], R14 ;  /* 0x0011f80e01007387 */ /* 0x0007e60000100a00 */
[C---:B-1----:R-:W-:Y:S01]  /*18390*/  IMAD.WIDE R16, R247.reuse, 0x4, R214 ;  /* 0x00000004f7107825 */ /* 0x042fe200078e02d6 */
[----:B------:R1:W-:Y:S04]  /*183a0*/  STL.64 [R1+0x1200], R12 ;  /* 0x0012000c01007387 */ /* 0x0003e80000100a00 */
[----:B------:R4:W-:Y:S01]  /*183b0*/  STL.64 [R1+0x1218], R16 ;  /* 0x0012181001007387 */ /* 0x0009e20000100a00 */
[----:B---3--:R-:W-:-:S04]  /*183c0*/  IMAD.WIDE R14, R247, 0x4, R212 ;  /* 0x00000004f70e7825 */ /* 0x008fc800078e02d4 */
[C---:B-1----:R-:W-:Y:S01]  /*183d0*/  IMAD.WIDE R12, R247.reuse, 0x4, R146 ;  /* 0x00000004f70c7825 */ /* 0x042fe200078e0292 */
[----:B------:R1:W-:Y:S03]  /*183e0*/  STL.64 [R1+0x1280], R14 ;  /* 0x0012800e01007387 */ /* 0x0003e60000100a00 */
[C---:B----4-:R-:W-:Y:S01]  /*183f0*/  IMAD.WIDE R16, R247.reuse, 0x4, R144 ;  /* 0x00000004f7107825 */ /* 0x050fe200078e0290 */
[----:B------:R3:W-:Y:S04]  /*18400*/  STL.64 [R1+0x1290], R12 ;  /* 0x0012900c01007387 */ /* 0x0007e80000100a00 */
[----:B------:R4:W-:Y:S01]  /*18410*/  STL.64 [R1+0x1298], R16 ;  /* 0x0012981001007387 */ /* 0x0009e20000100a00 */
[----:B-1----:R-:W-:-:S04]  /*18420*/  IMAD.WIDE R14, R247, 0x4, R142 ;  /* 0x00000004f70e7825 */ /* 0x002fc800078e028e */
[C---:B---3--:R-:W-:Y:S01]  /*18430*/  IMAD.WIDE R12, R247.reuse, 0x4, R140 ;  /* 0x00000004f70c7825 */ /* 0x048fe200078e028c */
[----:B------:R-:W-:Y:S03]  /*18440*/  STL.64 [R1+0x12a8], R14 ;  /* 0x0012a80e01007387 */ /* 0x000fe60000100a00 */
[C---:B----4-:R-:W-:Y:S01]  /*18450*/  IMAD.WIDE R16, R247.reuse, 0x4, R102 ;  /* 0x00000004f7107825 */ /* 0x050fe200078e0266 */
[----:B------:R1:W-:Y:S04]  /*18460*/  STL.64 [R1+0x12c0], R12 ;  /* 0x0012c00c01007387 */ /* 0x0003e80000100a00 */
[----:B------:R3:W-:Y:S01]  /*18470*/  STL.64 [R1+0x12d8], R16 ;  /* 0x0012d81001007387 */ /* 0x0007e20000100a00 */
[----:B-1----:R-:W-:-:S03]  /*18480*/  IMAD.WIDE R12, R247, 0x4, R64 ;  /* 0x00000004f70c7825 */ /* 0x002fc600078e0240 */
[----:B------:R-:W4:Y:S01]  /*18490*/  LDL.LU.64 R64, [R1+0x17f8] ;  /* 0x0017f80001407983 */ /* 0x000f220000300a00 */
[----:B------:R-:W-:-:S04]  /*184a0*/  IMAD.WIDE R14, R247, 0x4, R100 ;  /* 0x00000004f70e7825 */ /* 0x000fc800078e0264 */
[C---:B---3--:R-:W-:Y:S01]  /*184b0*/  IMAD.WIDE R16, R247.reuse, 0x4, R98 ;  /* 0x00000004f7107825 */ /* 0x048fe200078e0262 */
[----:B------:R1:W-:Y:S04]  /*184c0*/  STL.64 [R1+0x1400], R14 ;  /* 0x0014000e01007387 */ /* 0x0003e80000100a00 */
[----:B------:R2:W-:Y:S04]  /*184d0*/  STL.64 [R1+0x1418], R12 ;  /* 0x0014180c01007387 */ /* 0x0005e80000100a00 */
[----:B------:R3:W-:Y:S01]  /*184e0*/  STL.64 [R1+0x1420], R16 ;  /* 0x0014201001007387 */ /* 0x0007e20000100a00 */
[----:B-1----:R-:W-:-:S05]  /*184f0*/  IMAD.WIDE R14, R247, 0x4, R96 ;  /* 0x00000004f70e7825 */ /* 0x002fca00078e0260 */
[----:B------:R1:W-:Y:S01]  /*18500*/  STL.64 [R1+0x1438], R14 ;  /* 0x0014380e01007387 */ /* 0x0003e20000100a00 */
[----:B--2---:R-:W-:-:S04]  /*18510*/  IMAD.WIDE R12, R247, 0x4, R94 ;  /* 0x00000004f70c7825 */ /* 0x004fc800078e025e */
[C---:B---3--:R-:W-:Y:S01]  /*18520*/  IMAD.WIDE R16, R247.reuse, 0x4, R92 ;  /* 0x00000004f7107825 */ /* 0x048fe200078e025c */
[----:B------:R2:W-:Y:S03]  /*18530*/  STL.64 [R1+0x1440], R12 ;  /* 0x0014400c01007387 */ /* 0x0005e60000100a00 */
[C---:B-1----:R-:W-:Y:S01]  /*18540*/  IMAD.WIDE R14, R247.reuse, 0x4, R90 ;  /* 0x00000004f70e7825 */ /* 0x042fe200078e025a */
[----:B------:R1:W-:Y:S04]  /*18550*/  STL.64 [R1+0x1458], R16 ;  /* 0x0014581001007387 */ /* 0x0003e80000100a00 */
[----:B------:R3:W-:Y:S01]  /*18560*/  STL.64 [R1+0x14b8], R14 ;  /* 0x0014b80e01007387 */ /* 0x0007e20000100a00 */
[----:B--2---:R-:W-:-:S04]  /*18570*/  IMAD.WIDE R12, R247, 0x4, R88 ;  /* 0x00000004f70c7825 */ /* 0x004fc800078e0258 */
[C---:B-1----:R-:W-:Y:S01]  /*18580*/  IMAD.WIDE R16, R247.reuse, 0x4, R86 ;  /* 0x00000004f7107825 */ /* 0x042fe200078e0256 */
        /* <DEDUP_REMOVED lines=20> */
[----:B------:R-:W-:Y:S04]  /*186d0*/  STL.64 [R1+0x1518], R16 ;  /* 0x0015181001007387 */ /* 0x000fe80000100a00 */
[----:B------:R-:W2:Y:S01]  /*186e0*/  LDL.LU.64 R220, [R1+0x17f0] ;  /* 0x0017f00001dc7983 */ /* 0x000ea20000300a00 */
[----:B-1----:R-:W-:-:S03]  /*186f0*/  IMAD.WIDE R12, R247, 0x4, R28 ;  /* 0x00000004f70c7825 */ /* 0x002fc600078e021c */
[----:B------:R-:W-:Y:S04]  /*18700*/  STL.64 [R1+0x1580], R14 ;  /* 0x0015800e01007387 */ /* 0x000fe80000100a00 */
[----:B------:R-:W3:Y:S04]  /*18710*/  LDL.LU.64 R218, [R1+0x1808] ;  /* 0x0018080001da7983 */ /* 0x000ee80000300a00 */
        /* <DEDUP_REMOVED lines=13> */
[----:B----4-:R-:W-:-:S05]  /*187f0*/  IMAD.WIDE R12, R247, 0x4, R64 ;  /* 0x00000004f70c7825 */ /* 0x010fca00078e0240 */
[----:B------:R5:W-:Y:S04]  /*18800*/  STL.64 [R1+0x15a0], R12 ;  /* 0x0015a00c01007387 */ /* 0x000be80000100a00 */
[----:B------:R-:W4:Y:S04]  /*18810*/  LDL.LU.64 R94, [R1+0xdc8] ;  /* 0x000dc800015e7983 */ /* 0x000f280000300a00 */
        /* <DEDUP_REMOVED lines=14> */
[----:B------:R-:W4:Y:S01]  /*18900*/  LDL.LU.64 R64, [R1+0x1bf0] ;  /* 0x001bf00001407983 */ /* 0x000f220000300a00 */
[----:B--2---:R-:W-:-:S05]  /*18910*/  IMAD.WIDE R16, R247, 0x4, R220 ;  /* 0x00000004f7107825 */ /* 0x004fca00078e02dc */
[----:B------:R1:W-:Y:S01]  /*18920*/  STL.64 [R1+0x15b0], R16 ;  /* 0x0015b01001007387 */ /* 0x0003e20000100a00 */
[----:B---3--:R-:W-:-:S04]  /*18930*/  IMAD.WIDE R14, R247, 0x4, R218 ;  /* 0x00000004f70e7825 */ /* 0x008fc800078e02da */
[C---:B-----5:R-:W-:Y:S01]  /*18940*/  IMAD.WIDE R12, R247.reuse, 0x4, R216 ;  /* 0x00000004f70c7825 */ /* 0x060fe200078e02d8 */
        /* <DEDUP_REMOVED lines=17> */
[C---:B--2---:R-:W-:Y:S02]  /*18a60*/  IMAD.WIDE R12, R247.reuse, 0x4, R28 ;  /* 0x00000004f70c7825 */ /* 0x044fe400078e021c */
[----:B------:R-:W2:Y:S02]  /*18a70*/  LDL.LU.64 R28, [R1+0x1bf8] ;  /* 0x001bf800011c7983 */ /* 0x000ea40000300a00 */
[C---:B---3--:R-:W-:Y:S02]  /*18a80*/  IMAD.WIDE R16, R247.reuse, 0x4, R98 ;  /* 0x00000004f7107825 */ /* 0x048fe400078e0262 */
[----:B------:R1:W-:Y:S04]  /*18a90*/  STL.64 [R1+0xde8], R14 ;  /* 0x000de80e01007387 */ /* 0x0003e80000100a00 */
[----:B------:R4:W-:Y:S04]  /*18aa0*/  STL.64 [R1+0xde0], R12 ;  /* 0x000de00c01007387 */ /* 0x0009e80000100a00 */
[----:B------:R3:W-:Y:S01]  /*18ab0*/  STL.64 [R1+0xdd8], R16 ;  /* 0x000dd81001007387 */ /* 0x0007e20000100a00 */
[----:B-1----:R-:W-:-:S04]  /*18ac0*/  IMAD.WIDE R14, R247, 0x4, R96 ;  /* 0x00000004f70e7825 */ /* 0x002fc800078e0260 */
[C---:B----4-:R-:W-:Y:S01]  /*18ad0*/  IMAD.WIDE R12, R247.reuse, 0x4, R94 ;  /* 0x00000004f70c7825 */ /* 0x050fe200078e025e */
[----:B------:R1:W-:Y:S03]  /*18ae0*/  STL.64 [R1+0xdd0], R14 ;  /* 0x000dd00e01007387 */ /* 0x0003e60000100a00 */
[C---:B---3--:R-:W-:Y:S01]  /*18af0*/  IMAD.WIDE R16, R247.reuse, 0x4, R92 ;  /* 0x00000004f7107825 */ /* 0x048fe200078e025c */
        /* <DEDUP_REMOVED lines=25> */
[----:B------:R-:W-:Y:S01]  /*18c90*/  STL.64 [R1+0x1b60], R16 ;  /* 0x001b601001007387 */ /* 0x000fe20000100a00 */
[----:B-1----:R-:W-:-:S03]  /*18ca0*/  IMAD.WIDE R14, R247, 0x4, R66 ;  /* 0x00000004f70e7825 */ /* 0x002fc600078e0242 */
[----:B------:R-:W4:Y:S01]  /*18cb0*/  LDL.LU.64 R220, [R1+0x1c10] ;  /* 0x001c100001dc7983 */ /* 0x000f220000300a00 */
[----:B---3--:R-:W-:-:S03]  /*18cc0*/  IMAD.WIDE R12, R247, 0x4, R64 ;  /* 0x00000004f70c7825 */ /* 0x008fc600078e0240 */
        /* <DEDUP_REMOVED lines=33> */
[----:B----4-:R-:W-:-:S05]  /*18ee0*/  IMAD.WIDE R16, R247, 0x4, R220 ;  /* 0x00000004f7107825 */ /* 0x010fca00078e02dc */
[----:B------:R1:W-:Y:S01]  /*18ef0*/  STL.64 [R1+0x1c10], R16 ;  /* 0x001c101001007387 */ /* 0x0003e20000100a00 */
[----:B---3--:R-:W-:-:S04]  /*18f00*/  IMAD.WIDE R14, R247, 0x4, R218 ;  /* 0x00000004f70e7825 */ /* 0x008fc800078e02da */
        /* <DEDUP_REMOVED lines=1394> */
[----:B---3--:R-:W-:-:S05]  /*1e630*/  IMAD.WIDE R14, R247, 0x4, R218 ;  /* 0x00000004f70e7825 */ /* 0x008fca00078e02da */
[----:B------:R2:W-:Y:S01]  /*1e640*/  STL.64 [R1+0x2e50], R14 ;  /* 0x002e500e01007387 */ /* 0x0005e20000100a00 */
[----:B-----5:R-:W-:-:S04]  /*1e650*/  IMAD.WIDE R12, R247, 0x4, R216 ;  /* 0x00000004f70c7825 */ /* 0x020fc800078e02d8 */
[C---:B-1----:R-:W-:Y:S01]  /*1e660*/  IMAD.WIDE R16, R247.reuse, 0x4, R214 ;  /* 0x00000004f7107825 */ /* 0x042fe200078e02d6 */
        /* <DEDUP_REMOVED lines=14> */
[----:B------:R-:W-:Y:S03]  /*1e750*/  STL.64 [R1+0x2e70], R16 ;  /* 0x002e701001007387 */ /* 0x000fe60000100a00 */
[C---:B-1----:R-:W-:Y:S02]  /*1e760*/  IMAD.WIDE R12, R247.reuse, 0x4, R28 ;  /* 0x00000004f70c7825 */ /* 0x042fe400078e021c */
[----:B------:R-:W2:Y:S04]  /*1e770*/  LDL.LU.64 R28, [R1+0x9d0] ;  /* 0x0009d000011c7983 */ /* 0x000ea80000300a00 */
        /* <DEDUP_REMOVED lines=50> */
[C---:B-1----:R-:W-:Y:S01]  /*1eaa0*/  IMAD.WIDE R14, R247.reuse, 0x4, R50 ;  /* 0x00000004f70e7825 */ /* 0x042fe200078e0232 */
[----:B------:R-:W-:Y:S01]  /*1eab0*/  USHF.L.U32 UR9, UR9, 0x7, URZ ;  /* 0x0000000709097899 */ /* 0x000fe200080006ff */
[----:B------:R-:W1:Y:S02]  /*1eac0*/  LDC R50, c[0x0][0x3a0] ;  /* 0x0000e800ff327b82 */ /* 0x000e640000000800 */
[C---:B---3--:R-:W-:Y:S01]  /*1ead0*/  IMAD.WIDE R12, R247.reuse, 0x4, R48 ;  /* 0x00000004f70c7825 */ /* 0x048fe200078e0230 */
[----:B------:R3:W-:Y:S03]  /*1eae0*/  STL.64 [R1+0x2eb0], R14 ;  /* 0x002eb00e01007387 */ /* 0x0007e60000100a00 */
[----:B----4-:R-:W-:-:S02]  /*1eaf0*/  IMAD.WIDE R16, R247, 0x4, R4 ;  /* 0x00000004f7107825 */ /* 0x010fc400078e0204 */
[----:B------:R-:W4:Y:S01]  /*1eb00*/  LDL.LU.64 R4, [R1+0x37c8] ;  /* 0x0037c80001047983 */ /* 0x000f220000300a00 */
[----:B------:R-:W5:Y:S03]  /*1eb10*/  LDC R49, c[0x0][0x3a0] ;  /* 0x0000e800ff317b82 */ /* 0x000f660000000800 */
[----:B------:R3:W-:Y:S02]  /*1eb20*/  STL.64 [R1+0x2ea8], R12 ;  /* 0x002ea80c01007387 */ /* 0x0007e40000100a00 */
[C---:B---3--:R-:W-:Y:S02]  /*1eb30*/  IMAD.WIDE R14, R247.reuse, 0x4, R6 ;  /* 0x00000004f70e7825 */ /* 0x048fe400078e0206 */
[----:B------:R-:W-:Y:S01]  /*1eb40*/  STL.64 [R1+0x2ea0], R16 ;  /* 0x002ea01001007387 */ /* 0x000fe20000100a00 */
[----:B------:R-:W3:Y:S03]  /*1eb50*/  LDC R51, c[0x0][0x3a0] ;  /* 0x0000e800ff337b82 */ /* 0x000ee60000000800 */
[----:B------:R-:W3:Y:S01]  /*1eb60*/  LDL.LU.64 R6, [R1+0x37c0] ;  /* 0x0037c00001067983 */ /* 0x000ee20000300a00 */
[----:B------:R-:W-:-:S05]  /*1eb70*/  IMAD.WIDE R12, R247, 0x4, R30 ;  /* 0x00000004f70c7825 */ /* 0x000fca00078e021e */
[----:B------:R1:W-:Y:S02]  /*1eb80*/  STL.64 [R1+0x9f0], R12 ;  /* 0x0009f00c01007387 */ /* 0x0003e40000100a00 */
[C---:B-1----:R-:W-:Y:S02]  /*1eb90*/  IMAD.WIDE R12, R247.reuse, 0x4, R2 ;  /* 0x00000004f70c7825 */ /* 0x042fe400078e0202 */
[----:B------:R-:W5:Y:S04]  /*1eba0*/  LDL.LU.64 R2, [R1+0x37b8] ;  /* 0x0037b80001027983 */ /* 0x000f680000300a00 */
[----:B------:R2:W-:Y:S04]  /*1ebb0*/  STL.64 [R1+0x9d8], R14 ;  /* 0x0009d80e01007387 */ /* 0x0005e80000100a00 */
[----:B------:R4:W-:Y:S01]  /*1ebc0*/  STL.64 [R1+0x9b8], R12 ;  /* 0x0009b80c01007387 */ /* 0x0009e20000100a00 */
[----:B------:R-:W-:-:S04]  /*1ebd0*/  IMAD.WIDE R16, R247, 0x4, R234 ;  /* 0x00000004f7107825 */ /* 0x000fc800078e02ea */
[C---:B--2---:R-:W-:Y:S01]  /*1ebe0*/  IMAD.WIDE R14, R247.reuse, 0x4, R28 ;  /* 0x00000004f70e7825 */ /* 0x044fe200078e021c */
[----:B------:R1:W-:Y:S04]  /*1ebf0*/  LDGSTS.E [R246+0x3fa00], desc[UR14][R28.64], !P1 ;  /* 0x3fa000001cf67fae */ /* 0x0003e8000c9a100e */
[----:B------:R3:W-:Y:S01]  /*1ec00*/  STL.64 [R1+0x2ed0], R14 ;  /* 0x002ed00e01007387 */ /* 0x0007e20000100a00 */
[----:B----4-:R-:W-:-:S03]  /*1ec10*/  IMAD.WIDE R12, R247, 0x4, R4 ;  /* 0x00000004f70c7825 */ /* 0x010fc600078e0204 */
[----:B------:R-:W-:Y:S01]  /*1ec20*/  LDGSTS.E [R246+0x3fb00], desc[UR14][R4.64], !P1 ;  /* 0x3fb0000004f67fae */ /* 0x000fe2000c9a100e */
[----:B---3--:R-:W-:-:S03]  /*1ec30*/  IMAD.WIDE R14, R247, 0x4, R6 ;  /* 0x00000004f70e7825 */ /* 0x008fc600078e0206 */
[----:B------:R-:W2:Y:S04]  /*1ec40*/  LDL.LU.64 R4, [R1+0x37b0] ;  /* 0x0037b00001047983 */ /* 0x000ea80000300a00 */
[----:B------:R5:W-:Y:S04]  /*1ec50*/  STL.64 [R1+0x2ec8], R12 ;  /* 0x002ec80c01007387 */ /* 0x000be80000100a00 */
[----:B------:R-:W-:Y:S04]  /*1ec60*/  LDGSTS.E [R246+0x3fc00], desc[UR14][R6.64], !P1 ;  /* 0x3fc0000006f67fae */ /* 0x000fe8000c9a100e */
[----:B------:R-:W3:Y:S01]  /*1ec70*/  LDL.LU.64 R6, [R1+0x37a8] ;  /* 0x0037a80001067983 */ /* 0x000ee20000300a00 */
[----:B-----5:R-:W-:-:S03]  /*1ec80*/  IMAD.WIDE R12, R247, 0x4, R2 ;  /* 0x00000004f70c7825 */ /* 0x020fc600078e0202 */
[----:B------:R-:W-:Y:S04]  /*1ec90*/  LDGSTS.E [R246+0x3fd00], desc[UR14][R2.64], !P1 ;  /* 0x3fd0000002f67fae */ /* 0x000fe8000c9a100e */
[----:B------:R4:W-:Y:S04]  /*1eca0*/  STL.64 [R1+0x2ec0], R14 ;  /* 0x002ec00e01007387 */ /* 0x0009e80000100a00 */
[----:B------:R-:W-:Y:S04]  /*1ecb0*/  LDGSTS.E [R246+0x3fe00], desc[UR14][R234.64], !P1 ;  /* 0x3fe00000eaf67fae */ /* 0x000fe8000c9a100e */
[----:B------:R-:W5:Y:S01]  /*1ecc0*/  LDL.LU.64 R2, [R1+0x37a0] ;  /* 0x0037a00001027983 */ /* 0x000f620000300a00 */
[----:B----4-:R-:W-:-:S03]  /*1ecd0*/  IMAD.WIDE R14, R247, 0x4, R232 ;  /* 0x00000004f70e7825 */ /* 0x010fc600078e02e8 */
[----:B------:R4:W-:Y:S04]  /*1ece0*/  STL.64 [R1+0x2eb8], R12 ;  /* 0x002eb80c01007387 */ /* 0x0009e80000100a00 */
[----:B------:R-:W-:Y:S04]  /*1ecf0*/  LDGSTS.E [R246+0x3ff00], desc[UR14][R232.64], !P1 ;  /* 0x3ff00000e8f67fae */ /* 0x000fe8000c9a100e */
[----:B------:R-:W0:Y:S04]  /*1ed00*/  LDGDEPBAR ;  /* 0x00000000000079af */ /* 0x000e280000000000 */
[----:B----4-:R-:W4:Y:S04]  /*1ed10*/  LDL.LU.64 R12, [R1+0x2990] ;  /* 0x00299000010c7983 */ /* 0x010f280000300a00 */
[----:B------:R-:W-:Y:S04]  /*1ed20*/  STL.64 [R1+0x9d0], R16 ;  /* 0x0009d01001007387 */ /* 0x000fe80000100a00 */
[----:B------:R-:W2:Y:S04]  /*1ed30*/  LDL.LU.64 R70, [R1+0x2988] ;  /* 0x0029880001467983 */ /* 0x000ea80000300a00 */
[----:B------:R1:W-:Y:S04]  /*1ed40*/  STL.64 [R1+0x9b0], R14 ;  /* 0x0009b00e01007387 */ /* 0x0003e80000100a00 */
[----:B-1----:R-:W5:Y:S04]  /*1ed50*/  LDL.LU.64 R14, [R1+0x2980] ;  /* 0x00298000010e7983 */ /* 0x002f680000300a00 */
        /* <DEDUP_REMOVED lines=37> */
[----:B------:R-:W3:Y:S04]  /*1efb0*/  LDL.LU.64 R54, [R1+0x2670] ;  /* 0x0026700001367983 */ /* 0x000ee80000300a00 */
        /* <DEDUP_REMOVED lines=74> */
[C---:B--2---:R-:W-:Y:S01]  /*1f460*/  IADD3 R48, PT, PT, R5.reuse, 0x100000, RZ ;  /* 0x0010000005307810 */ /* 0x044fe20007ffe0ff */
[C---:B------:R-:W-:Y:S01]  /*1f470*/  VIADD R31, R5.reuse, 0x100000 ;  /* 0x00100000051f7836 */ /* 0x040fe20000000000 */
[C---:B------:R-:W-:Y:S01]  /*1f480*/  IADD3 R29, PT, PT, R5.reuse, 0x100000, RZ ;  /* 0x00100000051d7810 */ /* 0x040fe20007ffe0ff */
[C---:B------:R-:W-:Y:S01]  /*1f490*/  VIADD R30, R5.reuse, 0x100000 ;  /* 0x00100000051e7836 */ /* 0x040fe20000000000 */
[----:B----4-:R-:W-:Y:S01]  /*1f4a0*/  LDGSTS.E [R252+-0x80000], desc[UR14][R12.64], P6 ;  /* 0x800000000cfc7fae */ /* 0x010fe2000b1a100e */
[----:B------:R-:W-:-:S03]  /*1f4b0*/  VIADD R28, R5, 0x100000 ;  /* 0x00100000051c7836 */ /* 0x000fc60000000000 */
[----:B------:R-:W-:Y:S04]  /*1f4c0*/  LDGSTS.E [R48+-0x7ff00], desc[UR14][R70.64], P0 ;  /* 0x8010000046307fae */ /* 0x000fe800081a100e */
[----:B------:R-:W-:Y:S04]  /*1f4d0*/  LDGSTS.E [R31+-0x7f000], desc[UR14][R22.64], P6 ;  /* 0x81000000161f7fae */ /* 0x000fe8000b1a100e */
[----:B---3--:R-:W-:Y:S04]  /*1f4e0*/  LDGSTS.E [R30+-0x7ef00], desc[UR14][R156.64], P0 ;  /* 0x811000009c1e7fae */ /* 0x008fe800081a100e */
[----:B------:R-:W-:Y:S04]  /*1f4f0*/  LDGSTS.E [R29+-0x7e000], desc[UR14][R66.64], P6 ;  /* 0x82000000421d7fae */ /* 0x000fe8000b1a100e */
[----:B-----5:R-:W-:Y:S04]  /*1f500*/  LDGSTS.E [R28+-0x7df00], desc[UR14][R168.64], P0 ;  /* 0x82100000a81c7fae */ /* 0x020fe800081a100e */
[----:B------:R-:W-:Y:S04]  /*1f510*/  LDGSTS.E [R48+-0x7d000], desc[UR14][R46.64], P6 ;  /* 0x830000002e307fae */ /* 0x000fe8000b1a100e */
        /* <DEDUP_REMOVED lines=8> */
[----:B------:R1:W-:Y:S04]  /*1f5a0*/  LDGSTS.E [R28+-0x78f00], desc[UR14][R186.64], P0 ;  /* 0x87100000ba1c7fae */ /* 0x0003e800081a100e */
[----:B------:R-:W-:Y:S04]  /*1f5b0*/  LDGSTS.E [R2+-0x7fe00], desc[UR14][R14.64], P6 ;  /* 0x802000000e027fae */ /* 0x000fe8000b1a100e */
[----:B------:R-:W-:Y:S04]  /*1f5c0*/  LDGSTS.E [R2+-0x7fd00], desc[UR14][R138.64], P0 ;  /* 0x803000008a027fae */ /* 0x000fe800081a100e */
[----:B------:R-:W-:Y:S04]  /*1f5d0*/  LDGSTS.E [R2+-0x7ee00], desc[UR14][R24.64], P6 ;  /* 0x8120000018027fae */ /* 0x000fe8000b1a100e */
[----:B------:R-:W-:Y:S04]  /*1f5e0*/  LDGSTS.E [R2+-0x7ed00], desc[UR14][R158.64], P0 ;  /* 0x813000009e027fae */ /* 0x000fe800081a100e */
[----:B------:R-:W-:Y:S04]  /*1f5f0*/  LDGSTS.E [R2+-0x7de00], desc[UR14][R38.64], P6 ;  /* 0x8220000026027fae */ /* 0x000fe8000b1a100e */
[----:B------:R-:W-:Y:S04]  /*1f600*/  LDGSTS.E [R2+-0x7dd00], desc[UR14][R170.64], P0 ;  /* 0x82300000aa027fae */ /* 0x000fe800081a100e */
[----:B------:R-:W-:Y:S04]  /*1f610*/  LDGSTS.E [R2+-0x7ce00], desc[UR14][R104.64], P6 ;  /* 0x8320000068027fae */ /* 0x000fe8000b1a100e */
[----:B------:R-:W-:Y:S01]  /*1f620*/  LDGSTS.E [R2+-0x7cd00], desc[UR14][R188.64], P0 ;  /* 0x83300000bc027fae */ /* 0x000fe200081a100e */
[----:B-1----:R-:W-:-:S03]  /*1f630*/  VIADD R28, R6, 0x100000 ;  /* 0x00100000061c7836 */ /* 0x002fc60000000000 */
[----:B------:R-:W-:Y:S01]  /*1f640*/  LDGSTS.E [R2+-0x7be00], desc[UR14][R60.64], P6 ;  /* 0x842000003c027fae */ /* 0x000fe2000b1a100e */
[----:B------:R-:W-:-:S03]  /*1f650*/  IADD3 R48, PT, PT, R6, 0x100000, RZ ;  /* 0x0010000006307810 */ /* 0x000fc60007ffe0ff */
[----:B------:R-:W-:Y:S01]  /*1f660*/  LDGSTS.E [R2+-0x7bd00], desc[UR14][R196.64], P0 ;  /* 0x84300000c4027fae */ /* 0x000fe200081a100e */
[----:B------:R-:W-:-:S03]  /*1f670*/  VIADD R31, R6, 0x100000 ;  /* 0x00100000061f7836 */ /* 0x000fc60000000000 */
[----:B------:R-:W-:Y:S01]  /*1f680*/  LDGSTS.E [R2+-0x7ae00], desc[UR14][R118.64], P6 ;  /* 0x8520000076027fae */ /* 0x000fe2000b1a100e */
[----:B------:R-:W-:-:S03]  /*1f690*/  VIADD R30, R6, 0x100000 ;  /* 0x00100000061e7836 */ /* 0x000fc60000000000 */
[----:B------:R-:W-:Y:S01]  /*1f6a0*/  LDGSTS.E [R2+-0x7ad00], desc[UR14][R198.64], P0 ;  /* 0x85300000c6027fae */ /* 0x000fe200081a100e */
[----:B------:R-:W-:-:S03]  /*1f6b0*/  IADD3 R29, PT, PT, R6, 0x100000, RZ ;  /* 0x00100000061d7810 */ /* 0x000fc60007ffe0ff */
        /* <DEDUP_REMOVED lines=30> */
[----:B------:R-:W-:-:S03]  /*1f8a0*/  VIADD R48, R7, 0x100000 ;  /* 0x0010000007307836 */ /* 0x000fc60000000000 */
[----:B------:R-:W-:Y:S01]  /*1f8b0*/  LDGSTS.E [R3+-0x7b900], desc[UR14][R210.64], P0 ;  /* 0x84700000d2037fae */ /* 0x000fe200081a100e */
[----:B------:R-:W-:-:S03]  /*1f8c0*/  IADD3 R31, PT, PT, R7, 0x100000, RZ ;  /* 0x00100000071f7810 */ /* 0x000fc60007ffe0ff */
[----:B------:R-:W-:Y:S01]  /*1f8d0*/  LDGSTS.E [R3+-0x7aa00], desc[UR14][R136.64], P6 ;  /* 0x8560000088037fae */ /* 0x000fe2000b1a100e */
[----:B------:R-:W-:-:S03]  /*1f8e0*/  VIADD R30, R7, 0x100000 ;  /* 0x00100000071e7836 */ /* 0x000fc60000000000 */
[----:B------:R-:W-:Y:S01]  /*1f8f0*/  LDGSTS.E [R3+-0x7a900], desc[UR14][R230.64], P0 ;  /* 0x85700000e6037fae */ /* 0x000fe200081a100e */
[----:B------:R-:W-:-:S03]  /*1f900*/  VIADD R29, R7, 0x100000 ;  /* 0x00100000071d7836 */ /* 0x000fc60000000000 */
        /* <DEDUP_REMOVED lines=28> */
[----:B-1----:R-:W-:-:S03]  /*1fad0*/  IADD3 R29, PT, PT, R246, 0x100000, RZ ;  /* 0x00100000f61d7810 */ /* 0x002fc60007ffe0ff */
[----:B------:R-:W-:Y:S01]  /*1fae0*/  LDGSTS.E [R4+-0x7b600], desc[UR14][R224.64], P6 ;  /* 0x84a00000e0047fae */ /* 0x000fe2000b1a100e */
[----:B--2---:R-:W-:-:S03]  /*1faf0*/  VIADD R28, R246, 0x100000 ;  /* 0x00100000f61c7836 */ /* 0x004fc60000000000 */
[----:B------:R-:W-:Y:S01]  /*1fb00*/  LDGSTS.E [R4+-0x7b500], desc[UR14][R222.64], P0 ;  /* 0x84b00000de047fae */ /* 0x000fe200081a100e */
[----:B------:R-:W-:-:S03]  /*1fb10*/  VIADD R48, R246, 0x100000 ;  /* 0x00100000f6307836 */ /* 0x000fc60000000000 */
[----:B------:R-:W-:Y:S01]  /*1fb20*/  LDGSTS.E [R4+-0x7a600], desc[UR14][R220.64], P6 ;  /* 0x85a00000dc047fae */ /* 0x000fe2000b1a100e */
[----:B------:R-:W-:-:S03]  /*1fb30*/  IADD3 R31, PT, PT, R246, 0x100000, RZ ;  /* 0x00100000f61f7810 */ /* 0x000fc60007ffe0ff */
        /* <DEDUP_REMOVED lines=11> */
[----:B------:R-:W-:Y:S01]  /*1fbf0*/  LDGSTS.E [R29+-0x7d300], desc[UR14][R98.64], P0 ;  /* 0x82d00000621d7fae */ /* 0x000fe200081a100e */
[----:B-1----:R-:W1:Y:S03]  /*1fc00*/  LDC R48, c[0x0][0x3a0] ;  /* 0x0000e800ff307b82 */ /* 0x002e660000000800 */
        /* <DEDUP_REMOVED lines=9> */
[----:B------:R4:W-:Y:S01]  /*1fca0*/  LDGSTS.E [R28+-0x78300], desc[UR14][R78.64], P0 ;  /* 0x87d000004e1c7fae */ /* 0x0009e200081a100e */
[----:B--2---:R-:W2:Y:S03]  /*1fcb0*/  LDC R31, c[0x0][0x3a0] ;  /* 0x0000e800ff1f7b82 */ /* 0x004ea60000000800 */
[----:B------:R5:W-:Y:S04]  /*1fcc0*/  LDGSTS.E [R0+-0x7f200], desc[UR14][R76.64], P6 ;  /* 0x80e000004c007fae */ /* 0x000be8000b1a100e */
[----:B------:R-:W-:Y:S01]  /*1fcd0*/  LDGSTS.E [R0+-0x7f100], desc[UR14][R74.64], P0 ;  /* 0x80f000004a007fae */ /* 0x000fe200081a100e */
[----:B---3--:R-:W3:Y:S01]  /*1fce0*/  LDC R30, c[0x0][0x3a0] ;  /* 0x0000e800ff1e7b82 */ /* 0x008ee20000000800 */
[----:B----4-:R-:W-:-:S02]  /*1fcf0*/  IMAD.U32 R28, RZ, RZ, UR9 ;  /* 0x00000009ff1c7e24 */ /* 0x010fc4000f8e00ff */
[----:B------:R4:W-:Y:S02]  /*1fd00*/  LDGSTS.E [R0+-0x7e200], desc[UR14][R72.64], P6 ;  /* 0x81e0000048007fae */ /* 0x0009e4000b1a100e */
[----:B------:R-:W-:-:S04]  /*1fd10*/  IMAD.WIDE R12, R28, 0x4, R12 ;  /* 0x000000041c0c7825 */ /* 0x000fc800078e020c */
[C---:B------:R-:W-:Y:S01]  /*1fd20*/  IMAD.WIDE R70, R28.reuse, 0x4, R70 ;  /* 0x000000041c467825 */ /* 0x040fe200078e0246 */
[----:B------:R1:W-:Y:S03]  /*1fd30*/  STL.64 [R1+0x30e0], R12 ;  /* 0x0030e00c01007387 */ /* 0x0003e60000100a00 */
[----:B------:R-:W-:-:S04]  /*1fd40*/  IMAD.WIDE R14, R28, 0x4, R14 ;  /* 0x000000041c0e7825 */ /* 0x000fc800078e020e */
[C---:B------:R-:W-:Y:S01]  /*1fd50*/  IMAD.WIDE R68, R28.reuse, 0x4, R68 ;  /* 0x000000041c447825 */ /* 0x040fe200078e0244 */
[----:B-1----:R-:W2:Y:S04]  /*1fd60*/  LDL.LU.64 R12, [R1+0x3798] ;  /* 0x00379800010c7983 */ /* 0x002ea80000300a00 */
[----:B------:R1:W-:Y:S01]  /*1fd70*/  STL.64 [R1+0x30d8], R70 ;  /* 0x0030d84601007387 */ /* 0x0003e20000100a00 */
[----:B------:R-:W-:-:S03]  /*1fd80*/  IMAD.WIDE R16, R28, 0x4, R16 ;  /* 0x000000041c107825 */ /* 0x000fc600078e0210 */
[----:B-1----:R-:W2:Y:S04]  /*1fd90*/  LDL.LU.64 R70, [R1+0x2898] ;  /* 0x0028980001467983 */ /* 0x002ea80000300a00 */
[----:B------:R1:W-:Y:S01]  /*1fda0*/  STL.64 [R1+0x30d0], R14 ;  /* 0x0030d00e01007387 */ /* 0x0003e20000100a00 */
[----:B------:R-:W-:-:S03]  /*1fdb0*/  IMAD.WIDE R18, R28, 0x4, R18 ;  /* 0x000000041c127825 */ /* 0x000fc600078e0212 */
[----:B-1----:R-:W3:Y:S04]  /*1fdc0*/  LDL.LU.64 R14, [R1+0x3790] ;  /* 0x00379000010e7983 */ /* 0x002ee80000300a00 */
[----:B------:R1:W-:Y:S01]  /*1fdd0*/  STL.64 [R1+0x30e8], R68 ;  /* 0x0030e84401007387 */ /* 0x0003e20000100a00 */
[----:B------:R-:W-:-:S03]  /*1fde0*/  IMAD.WIDE R20, R28, 0x4, R20 ;  /* 0x000000041c147825 */ /* 0x000fc600078e0214 */
[----:B-1----:R-:W3:Y:S01]  /*1fdf0*/  LDL.LU.64 R68, [R1+0x2820] ;  /* 0x0028200001447983 */ /* 0x002ee20000300a00 */
[----:B------:R-:W-:-:S03]  /*1fe00*/  IMAD.WIDE R22, R28, 0x4, R22 ;  /* 0x000000041c167825 */ /* 0x000fc600078e0216 */
[----:B------:R1:W-:Y:S01]  /*1fe10*/  STL.64 [R1+0x30f0], R16 ;  /* 0x0030f01001007387 */ /* 0x0003e20000100a00 */
[----:B------:R-:W-:-:S04]  /*1fe20*/  IMAD.WIDE R144, R28, 0x4, R144 ;  /* 0x000000041c907825 */ /* 0x000fc800078e0290 */
[C---:B------:R-:W-:Y:S01]  /*1fe30*/  IMAD.WIDE R24, R28.reuse, 0x4, R24 ;  /* 0x000000041c187825 */ /* 0x040fe200078e0218 */
[----:B-1----:R-:W3:Y:S04]  /*1fe40*/  LDL.LU.64 R16, [R1+0x3788] ;  /* 0x0037880001107983 */ /* 0x002ee80000300a00 */
[----:B------:R1:W-:Y:S01]  /*1fe50*/  STL.64 [R1+0x30f8], R18 ;  /* 0x0030f81201007387 */ /* 0x0003e20000100a00 */
[----:B------:R-:W-:-:S04]  /*1fe60*/  IMAD.WIDE R26, R28, 0x4, R26 ;  /* 0x000000041c1a7825 */ /* 0x000fc800078e021a */
[C---:B-----5:R-:W-:Y:S01]  /*1fe70*/  IMAD.WIDE R76, R28.reuse, 0x4, R76 ;  /* 0x000000041c4c7825 */ /* 0x060fe200078e024c */
[----:B-1----:R-:W5:Y:S04]  /*1fe80*/  LDL.LU.64 R18, [R1+0x3780] ;  /* 0x0037800001127983 */ /* 0x002f680000300a00 */
[----:B------:R1:W-:Y:S01]  /*1fe90*/  STL.64 [R1+0x3100], R20 ;  /* 0x0031001401007387 */ /* 0x0003e20000100a00 */
[----:B------:R-:W-:-:S04]  /*1fea0*/  IMAD.WIDE R32, R28, 0x4, R32 ;  /* 0x000000041c207825 */ /* 0x000fc800078e0220 */
[C---:B------:R-:W-:Y:S01]  /*1feb0*/  IMAD.WIDE R34, R28.reuse, 0x4, R34 ;  /* 0x000000041c227825 */ /* 0x040fe200078e0222 */
[----:B-1----:R-:W5:Y:S04]  /*1fec0*/  LDL.LU.64 R20, [R1+0x3778] ;  /* 0x0037780001147983 */ /* 0x002f680000300a00 */
[----:B------:R1:W-:Y:S01]  /*1fed0*/  STL.64 [R1+0x3118], R22 ;  /* 0x0031181601007387 */ /* 0x0003e20000100a00 */
[----:B------:R-:W-:-:S03]  /*1fee0*/  IMAD.WIDE R36, R28, 0x4, R36 ;  /* 0x000000041c247825 */ /* 0x000fc600078e0224 */
[----:B-1----:R-:W5:Y:S04]  /*1fef0*/  LDL.LU.64 R22, [R1+0x3770] ;  /* 0x0037700001167983 */ /* 0x002f680000300a00 */
[----:B------:R-:W-:Y:S04]  /*1ff00*/  STL.64 [R1+0x3108], R144 ;  /* 0x0031089001007387 */ /* 0x000fe80000100a00 */
        /* <DEDUP_REMOVED lines=9> */
[----:B------:R-:W-:-:S03]  /*1ffa0*/  IMAD.WIDE R64, R28, 0x4, R64 ;  /* 0x000000041c407825 */ /* 0x000fc600078e0240 */
[----:B-1----:R-:W5:Y:S04]  /*1ffb0*/  LDL.LU.64 R32, [R1+0x3758] ;  /* 0x0037580001207983 */ /* 0x002f680000300a00 */
[----:B------:R1:W-:Y:S04]  /*1ffc0*/  STL.64 [R1+0x3138], R34 ;  /* 0x0031382201007387 */ /* 0x0003e80000100a00 */
[----:B-1----:R-:W5:Y:S04]  /*1ffd0*/  LDL.LU.64 R34, [R1+0x3750] ;  /* 0x0037500001227983 */ /* 0x002f680000300a00 */
[----:B------:R1:W-:Y:S04]  /*1ffe0*/  STL.64 [R1+0x3140], R36 ;  /* 0x0031402401007387 */ /* 0x0003e80000100a00 */
[----:B-1----:R-:W5:Y:S04]  /*1fff0*/  LDL.LU.64 R36, [R1+0x3748] ;  /* 0x0037480001247983 */ /* 0x002f680000300a00 */
[----:B------:R-:W-:Y:S04]  /*20000*/  STL.64 [R1+0x3148], R140 ;  /* 0x0031488c01007387 */ /* 0x000fe80000100a00 */
[----:B------:R1:W-:Y:S04]  /*20010*/  STL.64 [R1+0x3158], R66 ;  /* 0x0031584201007387 */ /* 0x0003e80000100a00 */
[----:B-1----:R-:W5:Y:S04]  /*20020*/  LDL.LU.64 R66, [R1+0x2818] ;  /* 0x0028180001427983 */ /* 0x002f680000300a00 */
[----:B------:R1:W-:Y:S04]  /*20030*/  STL.64 [R1+0x3160], R38 ;  /* 0x0031602601007387 */ /* 0x0003e80000100a00 */
[----:B-1----:R-:W5:Y:S04]  /*20040*/  LDL.LU.64 R38, [R1+0x3740] ;  /* 0x0037400001267983 */ /* 0x002f680000300a00 */
[----:B------:R1:W-:Y:S04]  /*20050*/  STL.64 [R1+0x3168], R64 ;  /* 0x0031684001007387 */ /* 0x0003e80000100a00 */
[----:B-1----:R-:W5:Y:S01]  /*20060*/  LDL.LU.64 R64, [R1+0x27a0] ;  /* 0x0027a00001407983 */ /* 0x002f620000300a00 */
[----:B----4-:R-:W-:-:S04]  /*20070*/  IMAD.WIDE R72, R28, 0x4, R72 ;  /* 0x000000041c487825 */ /* 0x010fc800078e0248 */
[C---:B------:R-:W-:Y:S01]  /*20080*/  IMAD.WIDE R40, R28.reuse, 0x4, R40 ;  /* 0x000000041c287825 */ /* 0x040fe200078e0228 */
[----:B------:R-:W-:Y:S03]  /*20090*/  STL.64 [R1+0x3150], R72 ;  /* 0x0031504801007387 */ /* 0x000fe60000100a00 */
[C---:B------:R-:W-:Y:S01]  /*200a0*/  IMAD.WIDE R42, R28.reuse, 0x4, R42 ;  /* 0x000000041c2a7825 */ /* 0x040fe200078e022a */
[----:B------:R1:W-:Y:S03]  /*200b0*/  STL.64 [R1+0x3170], R40 ;  /* 0x0031702801007387 */ /* 0x0003e60000100a00 */
[----:B------:R-:W-:-:S04]  /*200c0*/  IMAD.WIDE R44, R28, 0x4, R44 ;  /* 0x000000041c2c7825 */ /* 0x000fc800078e022c */
[----:B------:R-:W-:-:S04]  /*200d0*/  IMAD.WIDE R100, R28, 0x4, R100 ;  /* 0x000000041c647825 */ /* 0x000fc800078e0264 */
[C---:B------:R-:W-:Y:S01]  /*200e0*/  IMAD.WIDE R46, R28.reuse, 0x4, R46 ;  /* 0x000000041c2e7825 */ /* 0x040fe200078e022e */
[----:B-1----:R-:W4:Y:S04]  /*200f0*/  LDL.LU.64 R40, [R1+0x3738] ;  /* 0x0037380001287983 */ /* 0x002f280000300a00 */
[----:B------:R1:W-:Y:S01]  /*20100*/  STL.64 [R1+0x3178], R42 ;  /* 0x0031782a01007387 */ /* 0x0003e20000100a00 */
[----:B------:R-:W-:-:S04]  /*20110*/  IMAD.WIDE R104, R28, 0x4, R104 ;  /* 0x000000041c687825 */ /* 0x000fc800078e0268 */
[C---:B------:R-:W-:Y:S01]  /*20120*/  IMAD.WIDE R106, R28.reuse, 0x4, R106 ;  /* 0x000000041c6a7825 */ /* 0x040fe200078e026a */
[----:B-1----:R-:W4:Y:S04]  /*20130*/  LDL.LU.64 R42, [R1+0x3730] ;  /* 0x00373000012a7983 */ /* 0x002f280000300a00 */
[----:B------:R1:W-:Y:S01]  /*20140*/  STL.64 [R1+0x3180], R44 ;  /* 0x0031802c01007387 */ /* 0x0003e20000100a00 */
[----:B------:R-:W-:-:S04]  /*20150*/  IMAD.WIDE R108, R28, 0x4, R108 ;  /* 0x000000041c6c7825 */ /* 0x000fc800078e026c */
[C---:B------:R-:W-:Y:S01]  /*20160*/  IMAD.WIDE R110, R28.reuse, 0x4, R110 ;  /* 0x000000041c6e7825 */ /* 0x040fe200078e026e */
[----:B-1----:R-:W4:Y:S04]  /*20170*/  LDL.LU.64 R44, [R1+0x3728] ;  /* 0x00372800012c7983 */ /* 0x002f280000300a00 */
[----:B------:R-:W-:Y:S04]  /*20180*/  STL.64 [R1+0x3188], R100 ;  /* 0x0031886401007387 */ /* 0x000fe80000100a00 */
[----:B------:R1:W-:Y:S04]  /*20190*/  STL.64 [R1+0x3198], R46 ;  /* 0x0031982e01007387 */ /* 0x0003e80000100a00 */
[----:B--2---:R-:W-:Y:S01]  /*201a0*/  LDGSTS.E [R0+-0x7e100], desc[UR14][R70.64], P0 ;  /* 0x81f0000046007fae */ /* 0x004fe200081a100e */
[----:B------:R-:W-:-:S03]  /*201b0*/  IMAD.WIDE R112, R28, 0x4, R112 ;  /* 0x000000041c707825 */ /* 0x000fc600078e0270 */
[----:B-1----:R-:W2:Y:S04]  /*201c0*/  LDL.LU.64 R46, [R1+0x3720] ;  /* 0x00372000012e7983 */ /* 0x002ea80000300a00 */
[----:B------:R1:W-:Y:S01]  /*201d0*/  STL.64 [R1+0x31a8], R104 ;  /* 0x0031a86801007387 */ /* 0x0003e20000100a00 */
[----:B------:R-:W-:-:S04]  /*201e0*/  IMAD.WIDE R62, R28, 0x4, R62 ;  /* 0x000000041c3e7825 */ /* 0x000fc800078e023e */
[C---:B------:R-:W-:Y:S01]  /*201f0*/  IMAD.WIDE R114, R28.reuse, 0x4, R114 ;  /* 0x000000041c727825 */ /* 0x040fe200078e0272 */
[----:B-1----:R-:W2:Y:S04]  /*20200*/  LDL.LU.64 R104, [R1+0x3718] ;  /* 0x0037180001687983 */ /* 0x002ea80000300a00 */
[----:B---3--:R1:W-:Y:S04]  /*20210*/  LDGSTS.E [R0+-0x7d200], desc[UR14][R68.64], P6 ;  /* 0x82e0000044007fae */ /* 0x0083e8000b1a100e */
[----:B------:R3:W-:Y:S01]  /*20220*/  STL.64 [R1+0x31a0], R106 ;  /* 0x0031a06a01007387 */ /* 0x0007e20000100a00 */
[----:B-1----:R-:W-:-:S03]  /*20230*/  IMAD.WIDE R68, R28, 0x4, R68 ;  /* 0x000000041c447825 */ /* 0x002fc600078e0244 */
[----:B---3--:R-:W3:Y:S04]  /*20240*/  LDL.LU.64 R106, [R1+0x3710] ;  /* 0x00371000016a7983 */ /* 0x008ee80000300a00 */
[----:B------:R-:W-:Y:S04]  /*20250*/  STL.64 [R1+0x3190], R68 ;  /* 0x0031904401007387 */ /* 0x000fe80000100a00 */
[----:B------:R1:W-:Y:S01]  /*20260*/  STL.64 [R1+0x31b0], R108 ;  /* 0x0031b06c01007387 */ /* 0x0003e20000100a00 */
[----:B------:R-:W-:-:S04]  /*20270*/  IMAD.WIDE R116, R28, 0x4, R116 ;  /* 0x000000041c747825 */ /* 0x000fc800078e0274 */
[C---:B------:R-:W-:Y:S01]  /*20280*/  IMAD.WIDE R60, R28.reuse, 0x4, R60 ;  /* 0x000000041c3c7825 */ /* 0x040fe200078e023c */
[----:B-1----:R-:W2:Y:S04]  /*20290*/  LDL.LU.64 R108, [R1+0x3708] ;  /* 0x00370800016c7983 */ /* 0x002ea80000300a00 */
[----:B------:R1:W-:Y:S01]  /*202a0*/  STL.64 [R1+0x31b8], R110 ;  /* 0x0031b86e01007387 */ /* 0x0003e20000100a00 */
[----:B------:R-:W-:-:S03]  /*202b0*/  IMAD.WIDE R118, R28, 0x4, R118 ;  /* 0x000000041c767825 */ /* 0x000fc600078e0276 */
[----:B-1----:R-:W2:Y:S04]  /*202c0*/  LDL.LU.64 R110, [R1+0x3700] ;  /* 0x00370000016e7983 */ /* 0x002ea80000300a00 */
[----:B------:R1:W-:Y:S01]  /*202d0*/  STL.64 [R1+0x31c0], R112 ;  /* 0x0031c07001007387 */ /* 0x0003e20000100a00 */
[----:B------:R-:W-:-:S04]  /*202e0*/  IMAD.WIDE R232, R28, 0x4, R232 ;  /* 0x000000041ce87825 */ /* 0x000fc800078e02e8 */
[C---:B------:R-:W-:Y:S01]  /*202f0*/  IMAD.WIDE R96, R28.reuse, 0x4, R96 ;  /* 0x000000041c607825 */ /* 0x040fe200078e0260 */
[----:B-1----:R-:W2:Y:S04]  /*20300*/  LDL.LU.64 R112, [R1+0x36f8] ;  /* 0x0036f80001707983 */ /* 0x002ea80000300a00 */
[----:B------:R1:W-:Y:S04]  /*20310*/  STL.64 [R1+0x31c8], R62 ;  /* 0x0031c83e01007387 */ /* 0x0003e80000100a00 */
[----:B-1----:R-:W2:Y:S04]  /*20320*/  LDL.LU.64 R62, [R1+0x2798] ;  /* 0x00279800013e7983 */ /* 0x002ea80000300a00 */
[----:B------:R1:W-:Y:S04]  /*20330*/  STL.64 [R1+0x31d0], R114 ;  /* 0x0031d07201007387 */ /* 0x0003e80000100a00 */
[----:B-1----:R-:W3:Y:S04]  /*20340*/  LDL.LU.64 R114, [R1+0x36f0] ;  /* 0x0036f00001727983 */ /* 0x002ee80000300a00 */
[----:B------:R1:W-:Y:S04]  /*20350*/  STL.64 [R1+0x31d8], R116 ;  /* 0x0031d87401007387 */ /* 0x0003e80000100a00 */
[----:B-1----:R-:W3:Y:S04]  /*20360*/  LDL.LU.64 R116, [R1+0x36e8] ;  /* 0x0036e80001747983 */ /* 0x002ee80000300a00 */
[----:B------:R1:W-:Y:S04]  /*20370*/  STL.64 [R1+0x31e0], R60 ;  /* 0x0031e03c01007387 */ /* 0x0003e80000100a00 */
[----:B-1----:R-:W3:Y:S04]  /*20380*/  LDL.LU.64 R60, [R1+0x2720] ;  /* 0x00272000013c7983 */ /* 0x002ee80000300a00 */
[----:B------:R1:W-:Y:S01]  /*20390*/  STL.64 [R1+0x31f0], R118 ;  /* 0x0031f07601007387 */ /* 0x0003e20000100a00 */
[----:B------:R-:W-:-:S03]  /*203a0*/  IMAD.WIDE R120, R28, 0x4, R120 ;  /* 0x000000041c787825 */ /* 0x000fc600078e0278 */
[----:B-1----:R-:W4:Y:S04]  /*203b0*/  LDL.LU.64 R118, [R1+0x36e0] ;  /* 0x0036e00001767983 */ /* 0x002f280000300a00 */
[----:B------:R-:W-:Y:S04]  /*203c0*/  STL.64 [R1+0x31e8], R232 ;  /* 0x0031e8e801007387 */ /* 0x000fe80000100a00 */
[----:B------:R1:W-:Y:S01]  /*203d0*/  STL.64 [R1+0x31f8], R96 ;  /* 0x0031f86001007387 */ /* 0x0003e20000100a00 */
[----:B------:R-:W-:-:S04]  /*203e0*/  IMAD.WIDE R122, R28, 0x4, R122 ;  /* 0x000000041c7a7825 */ /* 0x000fc800078e027a */
[C---:B-1----:R-:W-:Y:S02]  /*203f0*/  IMAD.WIDE R96, R28.reuse, 0x4, R58 ;  /* 0x000000041c607825 */ /* 0x042fe400078e023a */
[----:B------:R-:W4:Y:S04]  /*20400*/  LDL.LU.64 R58, [R1+0x2718] ;  /* 0x00271800013a7983 */ /* 0x000f280000300a00 */
[----:B------:R1:W-:Y:S01]  /*20410*/  STL.64 [R1+0x3200], R96 ;  /* 0x0032006001007387 */ /* 0x0003e20000100a00 */
[----:B------:R-:W-:-:S03]  /*20420*/  IMAD.WIDE R54, R28, 0x4, R54 ;  /* 0x000000041c367825 */ /* 0x000fc600078e0236 */
[----:B-----5:R-:W-:Y:S01]  /*20430*/  LDGSTS.E [R0+-0x7d100], desc[UR14][R66.64], P0 ;  /* 0x82f0000042007fae */ /* 0x020fe200081a100e */
[----:B-1----:R-:W-:-:S03]  /*20440*/  IMAD.WIDE R96, R28, 0x4, R56 ;  /* 0x000000041c607825 */ /* 0x002fc600078e0238 */
[----:B------:R-:W5:Y:S04]  /*20450*/  LDL.LU.64 R56, [R1+0x26a0] ;  /* 0x0026a00001387983 */ /* 0x000f680000300a00 */
[----:B------:R-:W-:Y:S01]  /*20460*/  STL.64 [R1+0x3208], R96 ;  /* 0x0032086001007387 */ /* 0x000fe20000100a00 */
[----:B------:R-:W-:-:S03]  /*20470*/  IMAD.WIDE R124, R28, 0x4, R124 ;  /* 0x000000041c7c7825 */ /* 0x000fc600078e027c */
[----:B------:R1:W-:Y:S01]  /*20480*/  STL.64 [R1+0x3218], R120 ;  /* 0x0032187801007387 */ /* 0x0003e20000100a00 */
[----:B------:R-:W-:-:S03]  /*20490*/  IMAD.WIDE R248, R28, 0x4, R248 ;  /* 0x000000041cf87825 */ /* 0x000fc600078e02f8 */
[----:B------:R1:W-:Y:S04]  /*204a0*/  LDGSTS.E [R0+-0x7c200], desc[UR14][R64.64], P6 ;  /* 0x83e0000040007fae */ /* 0x0003e8000b1a100e */
[----:B-1----:R-:W5:Y:S04]  /*204b0*/  LDL.LU.64 R120, [R1+0x36d8] ;  /* 0x0036d80001787983 */ /* 0x002f680000300a00 */
[----:B------:R1:W-:Y:S01]  /*204c0*/  STL.64 [R1+0x3220], R122 ;  /* 0x0032207a01007387 */ /* 0x0003e20000100a00 */
[----:B------:R-:W-:-:S03]  /*204d0*/  IMAD.WIDE R64, R28, 0x4, R64 ;  /* 0x000000041c407825 */ /* 0x000fc600078e0240 */
[----:B-1----:R-:W5:Y:S04]  /*204e0*/  LDL.LU.64 R122, [R1+0x36d0] ;  /* 0x0036d000017a7983 */ /* 0x002f680000300a00 */
[----:B------:R1:W-:Y:S01]  /*204f0*/  STL.64 [R1+0x3228], R54 ;  /* 0x0032283601007387 */ /* 0x0003e20000100a00 */
[----:B------:R-:W-:-:S03]  /*20500*/  IMAD.WIDE R136, R28, 0x4, R136 ;  /* 0x000000041c887825 */ /* 0x000fc600078e0288 */
[----:B-1----:R-:W5:Y:S04]  /*20510*/  LDL.LU.64 R54, [R1+0x2698] ;  /* 0x0026980001367983 */ /* 0x002f680000300a00 */
[----:B------:R-:W-:Y:S04]  /*20520*/  STL.64 [R1+0x3210], R64 ;  /* 0x0032104001007387 */ /* 0x000fe80000100a00 */
[----:B------:R1:W-:Y:S04]  /*20530*/  STL.64 [R1+0x3230], R124 ;  /* 0x0032307c01007387 */ /* 0x0003e80000100a00 */
[----:B-1----:R-:W5:Y:S04]  /*20540*/  LDL.LU.64 R124, [R1+0x36c8] ;  /* 0x0036c800017c7983 */ /* 0x002f680000300a00 */
[----:B------:R1:W-:Y:S02]  /*20550*/  STL.64 [R1+0x3238], R248 ;  /* 0x003238f801007387 */ /* 0x0003e40000100a00 */
[----:B-1----:R-:W-:-:S02]  /*20560*/  IMAD.WIDE R248, R28, 0x4, R52 ;  /* 0x000000041cf87825 */ /* 0x002fc400078e0234 */
[----:B------:R-:W5:Y:S04]  /*20570*/  LDL.LU.64 R52, [R1+0x2610] ;  /* 0x0026100001347983 */ /* 0x000f680000300a00 */
        /* <DEDUP_REMOVED lines=8> */
[----:B------:R-:W-:-:S04]  /*20600*/  IMAD.WIDE R92, R28, 0x4, R92 ;  /* 0x000000041c5c7825 */ /* 0x000fc800078e025c */
[C---:B------:R-:W-:Y:S01]  /*20610*/  IMAD.WIDE R130, R28.reuse, 0x4, R130 ;  /* 0x000000041c827825 */ /* 0x040fe200078e0282 */
[----:B-1----:R-:W5:Y:S03]  /*20620*/  LDL.LU.64 R126, [R1+0x36c0] ;  /* 0x0036c000017e7983 */ /* 0x002f660000300a00 */
[C---:B------:R-:W-:Y:S01]  /*20630*/  IMAD.WIDE R132, R28.reuse, 0x4, R132 ;  /* 0x000000041c847825 */ /* 0x040fe200078e0284 */
[----:B------:R-:W-:Y:S04]  /*20640*/  STL.64 [R1+0x3248], R224 ;  /* 0x003248e001007387 */ /* 0x000fe80000100a00 */
[----:B------:R1:W-:Y:S01]  /*20650*/  STL.64 [R1+0x3268], R128 ;  /* 0x0032688001007387 */ /* 0x0003e20000100a00 */
[----:B------:R-:W-:-:S04]  /*20660*/  IMAD.WIDE R134, R28, 0x4, R134 ;  /* 0x000000041c867825 */ /* 0x000fc800078e0286 */
[C---:B------:R-:W-:Y:S01]  /*20670*/  IMAD.WIDE R220, R28.reuse, 0x4, R220 ;  /* 0x000000041cdc7825 */ /* 0x040fe200078e02dc */
[----:B-1----:R-:W5:Y:S04]  /*20680*/  LDL.LU.64 R128, [R1+0x36b8] ;  /* 0x0036b80001807983 */ /* 0x002f680000300a00 */
[----:B------:R-:W-:Y:S01]  /*20690*/  STL.64 [R1+0x3258], R92 ;  /* 0x0032585c01007387 */ /* 0x000fe20000100a00 */
[----:B------:R-:W-:-:S03]  /*206a0*/  IMAD.WIDE R88, R28, 0x4, R88 ;  /* 0x000000041c587825 */ /* 0x000fc600078e0258 */
[----:B------:R1:W-:Y:S01]  /*206b0*/  STL.64 [R1+0x3278], R130 ;  /* 0x0032788201007387 */ /* 0x0003e20000100a00 */
[----:B------:R-:W-:-:S04]  /*206c0*/  IMAD.WIDE R216, R28, 0x4, R216 ;  /* 0x000000041cd87825 */ /* 0x000fc800078e02d8 */
[C---:B------:R-:W-:Y:S01]  /*206d0*/  IMAD.WIDE R212, R28.reuse, 0x4, R212 ;  /* 0x000000041cd47825 */ /* 0x040fe200078e02d4 */
[----:B-1----:R-:W5:Y:S04]  /*206e0*/  LDL.LU.64 R130, [R1+0x36b0] ;  /* 0x0036b00001827983 */ /* 0x002f680000300a00 */
[----:B------:R1:W-:Y:S01]  /*206f0*/  STL.64 [R1+0x3280], R132 ;  /* 0x0032808401007387 */ /* 0x0003e20000100a00 */
[----:B------:R-:W-:-:S03]  /*20700*/  IMAD.WIDE R84, R28, 0x4, R84 ;  /* 0x000000041c547825 */ /* 0x000fc600078e0254 */
[----:B--2---:R-:W-:Y:S04]  /*20710*/  LDGSTS.E [R0+-0x7c100], desc[UR14][R62.64], P0 ;  /* 0x83f000003e007fae */ /* 0x004fe800081a100e */
[----:B-1----:R-:W2:Y:S04]  /*20720*/  LDL.LU.64 R132, [R1+0x36a8] ;  /* 0x0036a80001847983 */ /* 0x002ea80000300a00 */
[----:B------:R1:W-:Y:S01]  /*20730*/  STL.64 [R1+0x3288], R134 ;  /* 0x0032888601007387 */ /* 0x0003e20000100a00 */
[----:B------:R-:W-:-:S04]  /*20740*/  IMAD.WIDE R80, R28, 0x4, R80 ;  /* 0x000000041c507825 */ /* 0x000fc800078e0250 */
[C---:B------:R-:W-:Y:S01]  /*20750*/  IMAD.WIDE R138, R28.reuse, 0x4, R138 ;  /* 0x000000041c8a7825 */ /* 0x040fe200078e028a */
[----:B-1----:R-:W2:Y:S03]  /*20760*/  LDL.LU.64 R134, [R1+0x36a0] ;  /* 0x0036a00001867983 */ /* 0x002ea60000300a00 */
[----:B------:R-:W-:-:S04]  /*20770*/  IMAD.WIDE R148, R28, 0x4, R148 ;  /* 0x000000041c947825 */ /* 0x000fc800078e0294 */
[----:B------:R-:W-:-:S04]  /*20780*/  IMAD.WIDE R150, R28, 0x4, R150 ;  /* 0x000000041c967825 */ /* 0x000fc800078e0296 */
[C---:B------:R-:W-:Y:S01]  /*20790*/  IMAD.WIDE R152, R28.reuse, 0x4, R152 ;  /* 0x000000041c987825 */ /* 0x040fe200078e0298 */
[----:B---3--:R1:W-:Y:S03]  /*207a0*/  LDGSTS.E [R0+-0x7b200], desc[UR14][R60.64], P6 ;  /* 0x84e000003c007fae */ /* 0x0083e6000b1a100e */
[----:B-1----:R-:W-:-:S05]  /*207b0*/  IMAD.WIDE R60, R28, 0x4, R60 ;  /* 0x000000041c3c7825 */ /* 0x002fca00078e023c */
[----:B------:R-:W-:Y:S04]  /*207c0*/  STL.64 [R1+0x3270], R60 ;  /* 0x0032703c01007387 */ /* 0x000fe80000100a00 */
[----:B------:R-:W-:Y:S04]  /*207d0*/  STL.64 [R1+0x3290], R220 ;  /* 0x003290dc01007387 */ /* 0x000fe80000100a00 */
[----:B------:R-:W-:Y:S04]  /*207e0*/  STL.64 [R1+0x3298], R88 ;  /* 0x0032985801007387 */ /* 0x000fe80000100a00 */
[----:B----4-:R-:W-:Y:S01]  /*207f0*/  LDGSTS.E [R0+-0x7b100], desc[UR14][R58.64], P0 ;  /* 0x84f000003a007fae */ /* 0x010fe200081a100e */
[----:B------:R-:W-:-:S03]  /*20800*/  IMAD.WIDE R154, R28, 0x4, R154 ;  /* 0x000000041c9a7825 */ /* 0x000fc600078e029a */
[----:B-----5:R1:W-:Y:S02]  /*20810*/  LDGSTS.E [R0+-0x7a200], desc[UR14][R56.64], P6 ;  /* 0x85e0000038007fae */ /* 0x0203e4000b1a100e */
[----:B-1----:R-:W-:-:S05]  /*20820*/  IMAD.WIDE R56, R28, 0x4, R56 ;  /* 0x000000041c387825 */ /* 0x002fca00078e0238 */
[----:B------:R-:W-:Y:S04]  /*20830*/  STL.64 [R1+0x32a0], R56 ;  /* 0x0032a03801007387 */ /* 0x000fe80000100a00 */
[----:B------:R-:W-:Y:S04]  /*20840*/  STL.64 [R1+0x32a8], R216 ;  /* 0x0032a8d801007387 */ /* 0x000fe80000100a00 */
[----:B------:R-:W-:Y:S04]  /*20850*/  STL.64 [R1+0x32b0], R212 ;  /* 0x0032b0d401007387 */ /* 0x000fe80000100a00 */
[----:B------:R-:W-:Y:S01]  /*20860*/  STL.64 [R1+0x32b8], R84 ;  /* 0x0032b85401007387 */ /* 0x000fe20000100a00 */
[----:B------:R-:W-:-:S04]  /*20870*/  IMAD.WIDE R156, R28, 0x4, R156 ;  /* 0x000000041c9c7825 */ /* 0x000fc800078e029c */
[C---:B------:R-:W-:Y:S01]  /*20880*/  IMAD.WIDE R158, R28.reuse, 0x4, R158 ;  /* 0x000000041c9e7825 */ /* 0x040fe200078e029e */
[----:B------:R-:W-:Y:S03]  /*20890*/  LDGSTS.E [R0+-0x7a100], desc[UR14][R54.64], P0 ;  /* 0x85f0000036007fae */ /* 0x000fe600081a100e */
[----:B------:R-:W-:-:S04]  /*208a0*/  IMAD.WIDE R142, R28, 0x4, R142 ;  /* 0x000000041c8e7825 */ /* 0x000fc800078e028e */
[----:B------:R-:W-:-:S04]  /*208b0*/  IMAD.WIDE R160, R28, 0x4, R160 ;  /* 0x000000041ca07825 */ /* 0x000fc800078e02a0 */
[----:B------:R-:W-:-:S04]  /*208c0*/  IMAD.WIDE R74, R28, 0x4, R74 ;  /* 0x000000041c4a7825 */ /* 0x000fc800078e024a */
[C---:B------:R-:W-:Y:S01]  /*208d0*/  IMAD.WIDE R162, R28.reuse, 0x4, R162 ;  /* 0x000000041ca27825 */ /* 0x040fe200078e02a2 */
[----:B------:R1:W-:Y:S03]  /*208e0*/  LDGSTS.E [R0+-0x79200], desc[UR14][R52.64], P6 ;  /* 0x86e0000034007fae */ /* 0x0003e6000b1a100e */
[C---:B-1----:R-:W-:Y:S01]  /*208f0*/  IMAD.WIDE R52, R28.reuse, 0x4, R52 ;  /* 0x000000041c347825 */ /* 0x042fe200078e0234 */
[----:B------:R-:W-:Y:S04]  /*20900*/  LDGSTS.E [R0+-0x79100], desc[UR14][R248.64], P0 ;  /* 0x86f00000f8007fae */ /* 0x000fe800081a100e */
[----:B------:R-:W-:Y:S04]  /*20910*/  STL.64 [R1+0x32c0], R52 ;  /* 0x0032c03401007387 */ /* 0x000fe80000100a00 */
[----:B------:R-:W-:Y:S04]  /*20920*/  STL.64 [R1+0x32c8], R80 ;  /* 0x0032c85001007387 */ /* 0x000fe80000100a00 */
[----:B------:R1:W-:Y:S02]  /*20930*/  LDGSTS.E [R0+-0x78200], desc[UR14][R136.64], P6 ;  /* 0x87e0000088007fae */ /* 0x0003e4000b1a100e */
[----:B-1----:R-:W-:-:S05]  /*20940*/  IMAD.WIDE R136, R28, 0x4, R136 ;  /* 0x000000041c887825 */ /* 0x002fca00078e0288 */
[----:B------:R1:W-:Y:S04]  /*20950*/  STL.64 [R1+0x32d0], R136 ;  /* 0x0032d08801007387 */ /* 0x0003e80000100a00 */
[----:B-1----:R-:W3:Y:S04]  /*20960*/  LDL.LU.64 R136, [R1+0x3698] ;  /* 0x0036980001887983 */ /* 0x002ee80000300a00 */
[----:B------:R1:W-:Y:S04]  /*20970*/  STL.64 [R1+0x2ed8], R138 ;  /* 0x002ed88a01007387 */ /* 0x0003e80000100a00 */
[----:B-1----:R-:W4:Y:S04]  /*20980*/  LDL.LU.64 R138, [R1+0x3690] ;  /* 0x00369000018a7983 */ /* 0x002f280000300a00 */
[----:B------:R1:W-:Y:S04]  /*20990*/  STL.64 [R1+0x2ee0], R148 ;  /* 0x002ee09401007387 */ /* 0x0003e80000100a00 */
[----:B-1----:R-:W5:Y:S04]  /*209a0*/  LDL.LU.64 R148, [R1+0x3688] ;  /* 0x0036880001947983 */ /* 0x002f680000300a00 */
        /* <DEDUP_REMOVED lines=15> */
[----:B------:R-:W-:Y:S04]  /*20aa0*/  STL.64 [R1+0x2f00], R142 ;  /* 0x002f008e01007387 */ /* 0x000fe80000100a00 */
[----:B------:R1:W-:Y:S01]  /*20ab0*/  STL.64 [R1+0x2f20], R160 ;  /* 0x002f20a001007387 */ /* 0x0003e20000100a00 */
[----:B------:R-:W-:-:S03]  /*20ac0*/  IMAD.WIDE R172, R28, 0x4, R172 ;  /* 0x000000041cac7825 */ /* 0x000fc600078e02ac */
[----:B-1----:R-:W2:Y:S04]  /*20ad0*/  LDL.LU.64 R160, [R1+0x3658] ;  /* 0x0036580001a07983 */ /* 0x002ea80000300a00 */
[----:B------:R-:W-:Y:S04]  /*20ae0*/  STL.64 [R1+0x2f08], R74 ;  /* 0x002f084a01007387 */ /* 0x000fe80000100a00 */
        /* <DEDUP_REMOVED lines=16> */
[----:B------:R-:W-:Y:S04]  /*20bf0*/  STL.64 [R1+0x2f40], R102 ;  /* 0x002f406601007387 */ /* 0x000fe80000100a00 */
        /* <DEDUP_REMOVED lines=55> */
[----:B-1----:R-:W2:Y:S04]  /*20f70*/  LDL.LU.64 R204, [R1+0x35a8] ;  /* 0x0035a80001cc7983 */ /* 0x002ea80000300a00 */
[----:B------:R-:W-:Y:S04]  /*20f80*/  STL.64 [R1+0x2ff0], R226 ;  /* 0x002ff0e201007387 */ /* 0x000fe80000100a00 */
[----:B------:R1:W-:Y:S04]  /*20f90*/  STL.64 [R1+0x3018], R206 ;  /* 0x003018ce01007387 */ /* 0x0003e80000100a00 */
[----:B-1----:R-:W2:Y:S04]  /*20fa0*/  LDL.LU.64 R206, [R1+0x35a0] ;  /* 0x0035a00001ce7983 */ /* 0x002ea80000300a00 */
[----:B------:R-:W-:Y:S04]  /*20fb0*/  STL.64 [R1+0x3000], R94 ;  /* 0x0030005e01007387 */ /* 0x000fe80000100a00 */
[----:B------:R1:W-:Y:S04]  /*20fc0*/  STL.64 [R1+0x3020], R250 ;  /* 0x003020fa01007387 */ /* 0x0003e80000100a00 */
[----:B-1----:R-:W2:Y:S01]  /*20fd0*/  LDL.LU.64 R250, [R1+0x2568] ;  /* 0x0025680001fa7983 */ /* 0x002ea20000300a00 */
[----:B------:R-:W-:-:S04]  /*20fe0*/  IMAD.WIDE R62, R28, 0x4, R62 ;  /* 0x000000041c3e7825 */ /* 0x000fc800078e023e */
[C---:B------:R-:W-:Y:S01]  /*20ff0*/  IMAD.WIDE R208, R28.reuse, 0x4, R208 ;  /* 0x000000041cd07825 */ /* 0x040fe200078e02d0 */
[----:B------:R-:W-:Y:S03]  /*21000*/  STL.64 [R1+0x3008], R62 ;  /* 0x0030083e01007387 */ /* 0x000fe60000100a00 */
[C---:B------:R-:W-:Y:S01]  /*21010*/  IMAD.WIDE R210, R28.reuse, 0x4, R210 ;  /* 0x000000041cd27825 */ /* 0x040fe200078e02d2 */
[----:B------:R1:W-:Y:S03]  /*21020*/  STL.64 [R1+0x3028], R208 ;  /* 0x003028d001007387 */ /* 0x0003e60000100a00 */
[----:B------:R-:W-:-:S04]  /*21030*/  IMAD.WIDE R228, R28, 0x4, R228 ;  /* 0x000000041ce47825 */ /* 0x000fc800078e02e4 */
[C---:B------:R-:W-:Y:S01]  /*21040*/  IMAD.WIDE R230, R28.reuse, 0x4, R230 ;  /* 0x000000041ce67825 */ /* 0x040fe200078e02e6 */
[----:B-1----:R-:W3:Y:S03]  /*21050*/  LDL.LU.64 R208, [R1+0x3598] ;  /* 0x0035980001d07983 */ /* 0x002ee60000300a00 */
[C---:B------:R-:W-:Y:S01]  /*21060*/  IMAD.WIDE R236, R28.reuse, 0x4, R236 ;  /* 0x000000041cec7825 */ /* 0x040fe200078e02ec */
[----:B------:R1:W-:Y:S03]  /*21070*/  STL.64 [R1+0x3030], R210 ;  /* 0x003030d201007387 */ /* 0x0003e60000100a00 */
[----:B------:R-:W-:-:S04]  /*21080*/  IMAD.WIDE R238, R28, 0x4, R238 ;  /* 0x000000041cee7825 */ /* 0x000fc800078e02ee */
[C---:B------:R-:W-:Y:S01]  /*21090*/  IMAD.WIDE R222, R28.reuse, 0x4, R222 ;  /* 0x000000041cde7825 */ /* 0x040fe200078e02de */
[----:B-1----:R-:W3:Y:S04]  /*210a0*/  LDL.LU.64 R210, [R1+0x3590] ;  /* 0x0035900001d27983 */ /* 0x002ee80000300a00 */
[----:B------:R1:W-:Y:S01]  /*210b0*/  STL.64 [R1+0x3038], R228 ;  /* 0x003038e401007387 */ /* 0x0003e20000100a00 */
        /* <DEDUP_REMOVED lines=15> */
[----:B------:R-:W-:Y:S04]  /*211b0*/  STL.64 [R1+0x3040], R222 ;  /* 0x003040de01007387 */ /* 0x000fe80000100a00 */
[----:B------:R1:W-:Y:S01]  /*211c0*/  STL.64 [R1+0x3070], R240 ;  /* 0x003070f001007387 */ /* 0x0003e20000100a00 */
[----:B------:R-:W-:-:S04]  /*211d0*/  IMAD.WIDE R54, R28, 0x4, R54 ;  /* 0x000000041c367825 */ /* 0x000fc800078e0236 */
[C---:B------:R-:W-:Y:S01]  /*211e0*/  IMAD.WIDE R146, R28.reuse, 0x4, R146 ;  /* 0x000000041c927825 */ /* 0x040fe200078e0292 */
[----:B-1----:R-:W3:Y:S04]  /*211f0*/  LDL.LU.64 R240, [R1+0x3568] ;  /* 0x0035680001f07983 */ /* 0x002ee80000300a00 */
[----:B------:R1:W-:Y:S01]  /*21200*/  STL.64 [R1+0x3078], R242 ;  /* 0x003078f201007387 */ /* 0x0003e20000100a00 */
[----:B------:R-:W-:Y:S01]  /*21210*/  IMAD.WIDE R82, R28, 0x4, R82 ;  /* 0x000000041c527825 */ /* 0x000fe200078e0252 */
[----:B------:R-:W-:Y:S02]  /*21220*/  IADD3 R29, PT, PT, R48, -0x81, RZ ;  /* 0xffffff7f301d7810 */ /* 0x000fe40007ffe0ff */
[----:B------:R-:W2:Y:S01]  /*21230*/  LDC R48, c[0x0][0x3a0] ;  /* 0x0000e800ff307b82 */ /* 0x000ea20000000800 */
[----:B------:R-:W-:Y:S01]  /*21240*/  IMAD.WIDE R248, R28, 0x4, R248 ;  /* 0x000000041cf87825 */ /* 0x000fe200078e02f8 */
[----:B-1----:R-:W3:Y:S04]  /*21250*/  LDL.LU.64 R242, [R1+0x3560] ;  /* 0x0035600001f27983 */ /* 0x002ee80000300a00 */
[----:B------:R-:W-:Y:S04]  /*21260*/  STL.64 [R1+0x3058], R90 ;  /* 0x0030585a01007387 */ /* 0x000fe80000100a00 */
[----:B------:R1:W-:Y:S01]  /*21270*/  STL.64 [R1+0x3080], R244 ;  /* 0x003080f401007387 */ /* 0x0003e20000100a00 */
[----:B------:R-:W-:-:S03]  /*21280*/  ISETP.GE.U32.AND P1, PT, R29, 0x7fffff00, PT ;  /* 0x7fffff001d00780c */ /* 0x000fc60003f26070 */
[----:B-1----:R-:W3:Y:S04]  /*21290*/  LDL.LU.64 R244, [R1+0x3558] ;  /* 0x0035580001f47983 */ /* 0x002ee80000300a00 */
[----:B------:R-:W-:Y:S04]  /*212a0*/  STL.64 [R1+0x3068], R58 ;  /* 0x0030683a01007387 */ /* 0x000fe80000100a00 */
[----:B------:R-:W-:Y:S04]  /*212b0*/  STL.64 [R1+0x3088], R218 ;  /* 0x003088da01007387 */ /* 0x000fe80000100a00 */
[----:B------:R-:W-:Y:S04]  /*212c0*/  STL.64 [R1+0x3090], R86 ;  /* 0x0030905601007387 */ /* 0x000fe80000100a00 */
[----:B------:R-:W-:Y:S04]  /*212d0*/  STL.64 [R1+0x30a0], R214 ;  /* 0x0030a0d601007387 */ /* 0x000fe80000100a00 */
[----:B------:R-:W-:Y:S04]  /*212e0*/  STL.64 [R1+0x3098], R54 ;  /* 0x0030983601007387 */ /* 0x000fe80000100a00 */
[----:B------:R-:W-:Y:S04]  /*212f0*/  STL.64 [R1+0x30a8], R146 ;  /* 0x0030a89201007387 */ /* 0x000fe80000100a00 */
[----:B------:R-:W-:Y:S01]  /*21300*/  STL.64 [R1+0x30b0], R82 ;  /* 0x0030b05201007387 */ /* 0x000fe20000100a00 */
[----:B------:R-:W-:-:S03]  /*21310*/  IADD3 R29, PT, PT, R49, -0x8d, RZ ;  /* 0xffffff73311d7810 */ /* 0x000fc60007ffe0ff */
[----:B------:R2:W-:Y:S01]  /*21320*/  STL.64 [R1+0x30b8], R248 ;  /* 0x0030b8f801007387 */ /* 0x0005e20000100a00 */
[----:B------:R-:W-:-:S04]  /*21330*/  IMAD.WIDE R78, R28, 0x4, R78 ;  /* 0x000000041c4e7825 */ /* 0x000fc800078e024e */
[----:B------:R-:W-:Y:S02]  /*21340*/  VIADD R31, R31, 0xffffff7b ;  /* 0xffffff7b1f1f7836 */ /* 0x000fe40000000000 */
[----:B------:R-:W-:Y:S02]  /*21350*/  VIADD R30, R30, 0xffffff77 ;  /* 0xffffff771e1e7836 */ /* 0x000fe40000000000 */
[----:B------:R-:W-:Y:S01]  /*21360*/  IMAD.WIDE R10, R247, 0x4, R10 ;  /* 0x00000004f70a7825 */ /* 0x000fe200078e020a */
[----:B------:R-:W-:Y:S02]  /*21370*/  ISETP.GE.U32.AND P6, PT, R31, 0x7ffffefc, PT ;  /* 0x7ffffefc1f00780c */ /* 0x000fe40003fc6070 */
[----:B------:R-:W-:Y:S01]  /*21380*/  ISETP.GE.U32.AND P5, PT, R30, 0x7ffffef8, PT ;  /* 0x7ffffef81e00780c */ /* 0x000fe20003fa6070 */
[----:B------:R-:W-:-:S04]  /*21390*/  IMAD.WIDE R8, R247, 0x4, R8 ;  /* 0x00000004f7087825 */ /* 0x000fc800078e0208 */
[----:B--2---:R-:W-:Y:S01]  /*213a0*/  IMAD.WIDE R248, R28, 0x4, R250 ;  /* 0x000000041cf87825 */ /* 0x004fe200078e02fa */
[----:B------:R-:W-:Y:S01]  /*213b0*/  LDGSTS.E [R0+-0x78100], desc[UR14][R250.64], P0 ;  /* 0x87f00000fa007fae */ /* 0x000fe200081a100e */
[----:B------:R-:W-:Y:S02]  /*213c0*/  ISETP.GE.U32.AND P0, PT, R29, 0x7ffffef4, PT ;  /* 0x7ffffef41d00780c */ /* 0x000fe40003f06070 */
[----:B------:R-:W1:Y:S01]  /*213d0*/  LDC R29, c[0x0][0x3a0] ;  /* 0x0000e800ff1d7b82 */ /* 0x000e620000000800 */
[----:B------:R2:W-:Y:S04]  /*213e0*/  STL.64 [R1+0x30c8], R248 ;  /* 0x0030c8f801007387 */ /* 0x0005e80000100a00 */
[----:B--2---:R-:W2:Y:S04]  /*213f0*/  LDL.LU.64 R248, [R1+0x3550] ;  /* 0x0035500001f87983 */ /* 0x004ea80000300a00 */
[----:B------:R-:W2:Y:S04]  /*21400*/  LDL.LU.64 R250, [R1+0x3548] ;  /* 0x0035480001fa7983 */ /* 0x000ea80000300a00 */
[----:B------:R-:W-:Y:S01]  /*21410*/  STL.64 [R1+0x30c0], R78 ;  /* 0x0030c04e01007387 */ /* 0x000fe20000100a00 */
[----:B------:R-:W-:-:S05]  /*21420*/  VIADD R28, R50, 0xffffff6f ;  /* 0xffffff6f321c7836 */ /* 0x000fca0000000000 */
[----:B------:R-:W-:Y:S01]  /*21430*/  ISETP.GE.U32.AND P3, PT, R28, 0x7ffffef0, PT ;  /* 0x7ffffef01c00780c */ /* 0x000fe20003f66070 */
[----:B------:R-:W-:Y:S02]  /*21440*/  VIADD R28, R51, 0xffffff6b ;  /* 0xffffff6b331c7836 */ /* 0x000fe40000000000 */
[----:B------:R-:W2:Y:S01]  /*21450*/  LDL.64 R50, [R1+0x2178] ;  /* 0x0021780001327983 */ /* 0x000ea20000100a00 */
[----:B------:R-:W1:Y:S01]  /*21460*/  LDC R49, c[0x0][0x3a0] ;  /* 0x0000e800ff317b82 */ /* 0x000e620000000800 */
[----:B------:R-:W1:Y:S02]  /*21470*/  LDCU UR6, c[0x0][0x3a0] ;  /* 0x00007400ff0677ac */ /* 0x000e640008000800 */
[----:B------:R-:W2:Y:S04]  /*21480*/  LDL.64 R30, [R1+0x2150] ;  /* 0x00215000011e7983 */ /* 0x000ea80000100a00 */
[----:B------:R4:W-:Y:S04]  /*21490*/  STL.64 [R1+0x35e8], R92 ;  /* 0x0035e85c01007387 */ /* 0x0009e80000100a00 */
[----:B------:R-:W0:Y:S04]  /*214a0*/  LDGDEPBAR ;  /* 0x00000000000079af */ /* 0x000e280000000000 */
[----:B----4-:R-:W4:Y:S04]  /*214b0*/  LDL.64 R92, [R1+0x2170] ;  /* 0x00217000015c7983 */ /* 0x010f280000100a00 */
[----:B------:R5:W-:Y:S04]  /*214c0*/  STL.64 [R1+0x35e0], R90 ;  /* 0x0035e05a01007387 */ /* 0x000be80000100a00 */
[----:B-----5:R-:W5:Y:S04]  /*214d0*/  LDL.64 R90, [R1+0x320] ;  /* 0x00032000015a7983 */ /* 0x020f680000100a00 */
[----:B------:R1:W-:Y:S04]  /*214e0*/  STL.64 [R1+0x35d8], R88 ;  /* 0x0035d85801007387 */ /* 0x0003e80000100a00 */
[----:B-1----:R-:W2:Y:S04]  /*214f0*/  LDL.64 R88, [R1+0x328] ;  /* 0x0003280001587983 */ /* 0x002ea80000100a00 */
        /* <DEDUP_REMOVED lines=9> */
[----:B-1----:R-:W2:Y:S01]  /*21590*/  LDL.64 R78, [R1+0x2100] ;  /* 0x00210000014e7983 */ /* 0x002ea20000100a00 */
[----:B------:R-:W-:Y:S06]  /*215a0*/  BAR.SYNC.DEFER_BLOCKING 0x0 ;  /* 0x0000000000007b1d */ /* 0x000fec0000010000 */
[----:B------:R1:W-:Y:S04]  /*215b0*/  STL.64 [R1+0x35a8], R76 ;  /* 0x0035a84c01007387 */ /* 0x0003e80000100a00 */
[----:B-1----:R-:W3:Y:S04]  /*215c0*/  LDL.64 R76, [R1+0x12b8] ;  /* 0x0012b800014c7983 */ /* 0x002ee80000100a00 */
[----:B------:R1:W-:Y:S04]  /*215d0*/  STL.64 [R1+0x35a0], R74 ;  /* 0x0035a04a01007387 */ /* 0x0003e80000100a00 */
[----:B-1----:R-:W3:Y:S04]  /*215e0*/  LDL.64 R74, [R1+0x12a0] ;  /* 0x0012a000014a7983 */ /* 0x002ee80000100a00 */
[----:B------:R-:W-:Y:S04]  /*215f0*/  STL.64 [R1+0x3598], R72 ;  /* 0x0035984801007387 */ /* 0x000fe80000100a00 */
[----:B------:R-:W-:Y:S04]  /*21600*/  STL.64 [R1+0x3590], R70 ;  /* 0x0035904601007387 */ /* 0x000fe80000100a00 */
[----:B------:R-:W-:Y:S04]  /*21610*/  STL.64 [R1+0x3588], R68 ;  /* 0x0035884401007387 */ /* 0x000fe80000100a00 */
[----:B------:R-:W-:Y:S04]  /*21620*/  STL.64 [R1+0x3580], R66 ;  /* 0x0035804201007387 */ /* 0x000fe80000100a00 */
[----:B------:R-:W-:Y:S04]  /*21630*/  STL.64 [R1+0x3578], R64 ;  /* 0x0035784001007387 */ /* 0x000fe80000100a00 */
[----:B------:R-:W-:Y:S04]  /*21640*/  STL.64 [R1+0x3570], R62 ;  /* 0x0035703e01007387 */ /* 0x000fe80000100a00 */
[----:B------:R1:W-:Y:S04]  /*21650*/  STL.64 [R1+0x3568], R60 ;  /* 0x0035683c01007387 */ /* 0x0003e80000100a00 */
[----:B------:R1:W-:Y:S04]  /*21660*/  STL.64 [R1+0x3560], R58 ;  /* 0x0035603a01007387 */ /* 0x0003e80000100a00 */
[----:B------:R1:W-:Y:S04]  /*21670*/  STL.64 [R1+0x3558], R56 ;  /* 0x0035583801007387 */ /* 0x0003e80000100a00 */
[----:B------:R-:W-:Y:S04]  /*21680*/  STL.64 [R1+0x3550], R54 ;  /* 0x0035503601007387 */ /* 0x000fe80000100a00 */
[----:B------:R1:W-:Y:S04]  /*21690*/  STL.64 [R1+0x3548], R52 ;  /* 0x0035483401007387 */ /* 0x0003e80000100a00 */
[----:B-1----:R-:W5:Y:S04]  /*216a0*/  LDL.64 R60, [R1+0x16d8] ;  /* 0x0016d800013c7983 */ /* 0x002f680000100a00 */
[----:B------:R-:W5:Y:S04]  /*216b0*/  LDL.64 R62, [R1+0x16f8] ;  /* 0x0016f800013e7983 */ /* 0x000f680000100a00 */
        /* <DEDUP_REMOVED lines=9> */
[----:B------:R-:W-:Y:S01]  /*21750*/  @!PT LDS RZ, [RZ] ;  /* 0x00000000fffff984 */ /* 0x000fe20000000800 */
[----:B------:R-:W-:Y:S01]  /*21760*/  @!PT LDS RZ, [RZ] ;  /* 0x00000000fffff984 */ /* 0x000fe20000000800 */
[----:B------:R-:W-:Y:S01]  /*21770*/  @!PT LDS RZ, [RZ] ;  /* 0x00000000fffff984 */ /* 0x000fe20000000800 */
[----:B--2---:R-:W-:Y:S04]  /*21780*/  LDGSTS.E [R5+0x40000], desc[UR14][R78.64], !P1 ;  /* 0x400000004e057fae */ /* 0x004fe8000c9a100e */
[----:B------:R-:W-:Y:S04]  /*21790*/  LDGSTS.E [R5+0x40100], desc[UR14][R80.64], !P1 ;  /* 0x4010000050057fae */ /* 0x000fe8000c9a100e */
[----:B------:R-:W-:Y:S04]  /*217a0*/  LDGSTS.E [R5+0x40200], desc[UR14][R82.64], !P1 ;  /* 0x4020000052057fae */ /* 0x000fe8000c9a100e */
[----:B------:R-:W2:Y:S04]  /*217b0*/  LDL.64 R78, [R1+0x318] ;  /* 0x00031800014e7983 */ /* 0x000ea80000100a00 */
[----:B------:R-:W2:Y:S04]  /*217c0*/  LDL.64 R80, [R1+0x310] ;  /* 0x0003100001507983 */ /* 0x000ea80000100a00 */
[----:B------:R-:W-:Y:S04]  /*217d0*/  LDGSTS.E [R5+0x40300], desc[UR14][R84.64], !P1 ;  /* 0x4030000054057fae */ /* 0x000fe8000c9a100e */
[----:B------:R-:W2:Y:S04]  /*217e0*/  LDL.64 R82, [R1+0x308] ;  /* 0x0003080001527983 */ /* 0x000ea80000100a00 */
[----:B------:R-:W-:Y:S04]  /*217f0*/  LDGSTS.E [R5+0x40400], desc[UR14][R86.64], !P1 ;  /* 0x4040000056057fae */ /* 0x000fe8000c9a100e */
[----:B------:R-:W2:Y:S04]  /*21800*/  LDL.64 R84, [R1+0x300] ;  /* 0x0003000001547983 */ /* 0x000ea80000100a00 */
[----:B----4-:R-:W-:Y:S04]  /*21810*/  LDGSTS.E [R5+0x40500], desc[UR14][R92.64], !P1 ;  /* 0x405000005c057fae */ /* 0x010fe8000c9a100e */
[----:B------:R-:W4:Y:S04]  /*21820*/  LDL.64 R86, [R1+0x1d0] ;  /* 0x0001d00001567983 */ /* 0x000f280000100a00 */
[----:B------:R-:W-:Y:S04]  /*21830*/  LDGSTS.E [R5+0x40600], desc[UR14][R50.64], !P1 ;  /* 0x4060000032057fae */ /* 0x000fe8000c9a100e */
[----:B------:R-:W4:Y:S04]  /*21840*/  LDL.64 R92, [R1+0x1c8] ;  /* 0x0001c800015c7983 */ /* 0x000f280000100a00 */
[----:B------:R1:W-:Y:S04]  /*21850*/  LDGSTS.E [R5+0x40700], desc[UR14][R30.64], !P1 ;  /* 0x407000001e057fae */ /* 0x0003e8000c9a100e */
[----:B------:R-:W4:Y:S04]  /*21860*/  LDL.64 R50, [R1+0x1c0] ;  /* 0x0001c00001327983 */ /* 0x000f280000100a00 */
[----:B---3--:R-:W-:Y:S04]  /*21870*/  LDGSTS.E [R5+0x42000], desc[UR14][R74.64], !P6 ;  /* 0x420000004a057fae */ /* 0x008fe8000f1a100e */
[----:B------:R-:W-:Y:S01]  /*21880*/  LDGSTS.E [R5+0x42100], desc[UR14][R76.64], !P6 ;  /* 0x421000004c057fae */ /* 0x000fe2000f1a100e */
[----:B-1----:R-:W1:Y:S03]  /*21890*/  LDC R31, c[0x0][0x3a0] ;  /* 0x0000e800ff1f7b82 */ /* 0x002e660000000800 */
[----:B------:R-:W-:Y:S04]  /*218a0*/  LDGSTS.E [R5+0x42200], desc[UR14][R88.64], !P6 ;  /* 0x4220000058057fae */ /* 0x000fe8000f1a100e */
[----:B------:R-:W3:Y:S01]  /*218b0*/  LDL.64 R74, [R1+0x128] ;  /* 0x00012800014a7983 */ /* 0x000ee20000100a00 */
[----:B------:R-:W1:Y:S03]  /*218c0*/  LDC R30, c[0x0][0x3a0] ;  /* 0x0000e800ff1e7b82 */ /* 0x000e660000000800 */
[----:B------:R-:W3:Y:S04]  /*218d0*/  LDL.64 R76, [R1+0x120] ;  /* 0x00012000014c7983 */ /* 0x000ee80000100a00 */
[----:B-----5:R-:W-:Y:S04]  /*218e0*/  LDGSTS.E [R5+0x42300], desc[UR14][R90.64], !P6 ;  /* 0x423000005a057fae */ /* 0x020fe8000f1a100e */
[----:B------:R-:W5:Y:S04]  /*218f0*/  LDL.64 R88, [R1+0x118] ;  /* 0x0001180001587983 */ /* 0x000f680000100a00 */
[----:B------:R-:W3:Y:S04]  /*21900*/  LDL.64 R90, [R1+0x110] ;  /* 0x00011000015a7983 */ /* 0x000ee80000100a00 */
[----:B--2---:R-:W-:Y:S04]  /*21910*/  LDGSTS.E [R5+0x42400], desc[UR14][R78.64], !P6 ;  /* 0x424000004e057fae */ /* 0x004fe8000f1a100e */
[----:B------:R-:W-:Y:S04]  /*21920*/  LDGSTS.E [R5+0x42500], desc[UR14][R80.64], !P6 ;  /* 0x4250000050057fae */ /* 0x000fe8000f1a100e */
[----:B------:R-:W2:Y:S04]  /*21930*/  LDL.64 R78, [R1+0x108] ;  /* 0x00010800014e7983 */ /* 0x000ea80000100a00 */
[----:B------:R-:W2:Y:S04]  /*21940*/  LDL.64 R80, [R1+0x100] ;  /* 0x0001000001507983 */ /* 0x000ea80000100a00 */
[----:B------:R-:W-:Y:S04]  /*21950*/  LDGSTS.E [R5+0x42600], desc[UR14][R82.64], !P6 ;  /* 0x4260000052057fae */ /* 0x000fe8000f1a100e */
[----:B------:R-:W-:Y:S04]  /*21960*/  LDGSTS.E [R5+0x42700], desc[UR14][R84.64], !P6 ;  /* 0x4270000054057fae */ /* 0x000fe8000f1a100e */
[----:B------:R-:W-:Y:S04]  /*21970*/  LDGSTS.E [R5+0x44000], desc[UR14][R60.64], !P5 ;  /* 0x440000003c057fae */ /* 0x000fe8000e9a100e */
[----:B------:R-:W2:Y:S04]  /*21980*/  LDL.64 R82, [R1+0x1d68] ;  /* 0x001d680001527983 */ /* 0x000ea80000100a00 */
[----:B------:R-:W2:Y:S04]  /*21990*/  LDL.64 R84, [R1+0x1d70] ;  /* 0x001d700001547983 */ /* 0x000ea80000100a00 */
[----:B------:R-:W-:Y:S04]  /*219a0*/  LDGSTS.E [R5+0x44100], desc[UR14][R62.64], !P5 ;  /* 0x441000003e057fae */ /* 0x000fe8000e9a100e */
[----:B------:R-:W-:Y:S04]  /*219b0*/  LDGSTS.E [R5+0x44200], desc[UR14][R64.64], !P5 ;  /* 0x4420000040057fae */ /* 0x000fe8000e9a100e */
[----:B------:R-:W-:Y:S04]  /*219c0*/  LDGSTS.E [R5+0x44300], desc[UR14][R66.64], !P5 ;  /* 0x4430000042057fae */ /* 0x000fe8000e9a100e */
[----:B------:R-:W-:Y:S04]  /*219d0*/  LDGSTS.E [R5+0x44400], desc[UR14][R68.64], !P5 ;  /* 0x4440000044057fae */ /* 0x000fe8000e9a100e */
[----:B----4-:R-:W-:Y:S04]  /*219e0*/  LDGSTS.E [R5+0x44500], desc[UR14][R86.64], !P5 ;  /* 0x4450000056057fae */ /* 0x010fe8000e9a100e */
[----:B------:R-:W-:Y:S04]  /*219f0*/  LDGSTS.E [R5+0x44600], desc[UR14][R92.64], !P5 ;  /* 0x446000005c057fae */ /* 0x000fe8000e9a100e */
[----:B------:R4:W-:Y:S01]  /*21a00*/  LDGSTS.E [R5+0x44700], desc[UR14][R50.64], !P5 ;  /* 0x4470000032057fae */ /* 0x0009e2000e9a100e */
[----:B------:R-:W-:-:S03]  /*21a10*/  ISETP.GE.U32.AND P1, PT, R28, 0x7ffffeec, PT ;  /* 0x7ffffeec1c00780c */ /* 0x000fc60003f26070 */
[----:B------:R-:W-:Y:S04]  /*21a20*/  LDGSTS.E [R5+0x46000], desc[UR14][R70.64], !P0 ;  /* 0x4600000046057fae */ /* 0x000fe8000c1a100e */
[----:B------:R-:W2:Y:S04]  /*21a30*/  LDL.64 R92, [R1+0x1e50] ;  /* 0x001e5000015c7983 */ /* 0x000ea80000100a00 */
[----:B------:R-:W2:Y:S01]  /*21a40*/  LDL.64 R86, [R1+0x1e58] ;  /* 0x001e580001567983 */ /* 0x000ea20000100a00 */
[----:B----4-:R-:W4:Y:S03]  /*21a50*/  LDC R50, c[0x0][0x3a0] ;  /* 0x0000e800ff327b82 */ /* 0x010f260000000800 */
[----:B------:R-:W-:Y:S04]  /*21a60*/  LDGSTS.E [R5+0x46100], desc[UR14][R72.64], !P0 ;  /* 0x4610000048057fae */ /* 0x000fe8000c1a100e */
[----:B---3--:R-:W-:Y:S04]  /*21a70*/  LDGSTS.E [R5+0x46200], desc[UR14][R74.64], !P0 ;  /* 0x462000004a057fae */ /* 0x008fe8000c1a100e */
[----:B------:R-:W-:Y:S04]  /*21a80*/  LDGSTS.E [R5+0x46300], desc[UR14][R76.64], !P0 ;  /* 0x463000004c057fae */ /* 0x000fe8000c1a100e */
[----:B-----5:R-:W-:Y:S04]  /*21a90*/  LDGSTS.E [R5+0x46400], desc[UR14][R88.64], !P0 ;  /* 0x4640000058057fae */ /* 0x020fe8000c1a100e */
[----:B------:R-:W-:Y:S01]  /*21aa0*/  LDGSTS.E [R5+0x46500], desc[UR14][R90.64], !P0 ;  /* 0x465000005a057fae */ /* 0x000fe2000c1a100e */
[----:B------:R-:W-:-:S02]  /*21ab0*/  IADD3 R28, PT, PT, R48, -0x99, RZ ;  /* 0xffffff67301c7810 */ /* 0x000fc40007ffe0ff */
[----:B------:R-:W3:Y:S01]  /*21ac0*/  LDC R48, c[0x0][0x3a0] ;  /* 0x0000e800ff307b82 */ /* 0x000ee20000000800 */
[----:B------:R-:W5:Y:S04]  /*21ad0*/  LDL.64 R64, [R1+0x20c0] ;  /* 0x0020c00001407983 */ /* 0x000f680000100a00 */
[----:B------:R-:W3:Y:S04]  /*21ae0*/  LDL.64 R88, [R1+0x1f68] ;  /* 0x001f680001587983 */ /* 0x000ee80000100a00 */
[----:B------:R-:W3:Y:S04]  /*21af0*/  LDL.64 R90, [R1+0x1f78] ;  /* 0x001f7800015a7983 */ /* 0x000ee80000100a00 */
[----:B------:R-:W4:Y:S04]  /*21b00*/  LDL.64 R66, [R1+0x20f8] ;  /* 0x0020f80001427983 */ /* 0x000f280000100a00 */
[----:B------:R-:W4:Y:S04]  /*21b10*/  LDL.64 R68, [R1+0x11d8] ;  /* 0x0011d80001447983 */ /* 0x000f280000100a00 */
[----:B------:R-:W4:Y:S04]  /*21b20*/  LDL.64 R70, [R1+0x11e0] ;  /* 0x0011e00001467983 */ /* 0x000f280000100a00 */
[----:B------:R-:W4:Y:S04]  /*21b30*/  LDL.64 R74, [R1+0x1218] ;  /* 0x00121800014a7983 */ /* 0x000f280000100a00 */
[----:B------:R-:W4:Y:S04]  /*21b40*/  LDL.64 R72, [R1+0x2200] ;  /* 0x0022000001487983 */ /* 0x000f280000100a00 */
[----:B------:R-:W4:Y:S04]  /*21b50*/  LDL.64 R76, [R1+0x14c8] ;  /* 0x0014c800014c7983 */ /* 0x000f280000100a00 */
[----:B------:R-:W4:Y:S04]  /*21b60*/  LDL.64 R62, [R1+0x1aa8] ;  /* 0x001aa800013e7983 */ /* 0x000f280000100a00 */
[----:B------:R-:W4:Y:S04]  /*21b70*/  LDL.64 R60, [R1+0x13d0] ;  /* 0x0013d000013c7983 */ /* 0x000f280000100a00 */
[----:B--2---:R-:W-:Y:S04]  /*21b80*/  LDGSTS.E [R5+0x46600], desc[UR14][R78.64], !P0 ;  /* 0x466000004e057fae */ /* 0x004fe8000c1a100e */
[----:B------:R-:W-:Y:S01]  /*21b90*/  LDGSTS.E [R5+0x46700], desc[UR14][R80.64], !P0 ;  /* 0x4670000050057fae */ /* 0x000fe2000c1a100e */
[----:B------:R-:W-:-:S03]  /*21ba0*/  ISETP.GE.U32.AND P6, PT, R28, 0x7ffffee8, PT ;  /* 0x7ffffee81c00780c */ /* 0x000fc60003fc6070 */
[----:B------:R-:W2:Y:S04]  /*21bb0*/  LDL.64 R78, [R1+0x14e0] ;  /* 0x0014e000014e7983 */ /* 0x000ea80000100a00 */
[----:B------:R-:W2:Y:S04]  /*21bc0*/  LDL.64 R80, [R1+0x14f8] ;  /* 0x0014f80001507983 */ /* 0x000ea80000100a00 */
        /* <DEDUP_REMOVED lines=8> */
[----:B------:R-:W2:Y:S01]  /*21c50*/  LDL.64 R82, [R1+0x2050] ;  /* 0x0020500001527983 */ /* 0x000ea20000100a00 */
[----:B------:R-:W-:-:S02]  /*21c60*/  VIADD R28, R29, 0xffffff63 ;  /* 0xffffff631d1c7836 */ /* 0x000fc40000000000 */
[----:B------:R-:W1:Y:S01]  /*21c70*/  LDC R29, c[0x0][0x3a0] ;  /* 0x0000e800ff1d7b82 */ /* 0x000e620000000800 */
[----:B------:R-:W4:Y:S04]  /*21c80*/  LDL.64 R84, [R1+0x440] ;  /* 0x0004400001547983 */ /* 0x000f280000100a00 */
[----:B------:R-:W-:Y:S01]  /*21c90*/  LDGSTS.E [R5+0x4a000], desc[UR14][R92.64], !P1 ;  /* 0x4a0000005c057fae */ /* 0x000fe2000c9a100e */
[----:B------:R-:W-:-:S03]  /*21ca0*/  ISETP.GE.U32.AND P5, PT, R28, 0x7ffffee4, PT ;  /* 0x7ffffee41c00780c */ /* 0x000fc60003fa6070 */
[----:B------:R-:W-:Y:S04]  /*21cb0*/  LDGSTS.E [R5+0x4a100], desc[UR14][R86.64], !P1 ;  /* 0x4a10000056057fae */ /* 0x000fe8000c9a100e */
[----:B------:R-:W-:Y:S04]  /*21cc0*/  LDGSTS.E [R5+0x4a200], desc[UR14][R180.64], !P1 ;  /* 0x4a200000b4057fae */ /* 0x000fe8000c9a100e */
[----:B------:R-:W4:Y:S04]  /*21cd0*/  LDL.64 R92, [R1+0x2058] ;  /* 0x00205800015c7983 */ /* 0x000f280000100a00 */
[----:B------:R-:W-:Y:S04]  /*21ce0*/  LDGSTS.E [R5+0x4a300], desc[UR14][R178.64], !P1 ;  /* 0x4a300000b2057fae */ /* 0x000fe8000c9a100e */
[----:B------:R-:W-:Y:S04]  /*21cf0*/  LDGSTS.E [R5+0x4a400], desc[UR14][R176.64], !P1 ;  /* 0x4a400000b0057fae */ /* 0x000fe8000c9a100e */
[----:B------:R-:W-:Y:S04]  /*21d00*/  LDGSTS.E [R5+0x4a500], desc[UR14][R174.64], !P1 ;  /* 0x4a500000ae057fae */ /* 0x000fe8000c9a100e */
[----:B------:R-:W-:Y:S04]  /*21d10*/  LDGSTS.E [R5+0x4a600], desc[UR14][R172.64], !P1 ;  /* 0x4a600000ac057fae */ /* 0x000fe8000c9a100e */
[----:B------:R-:W-:Y:S04]  /*21d20*/  LDGSTS.E [R5+0x4a700], desc[UR14][R170.64], !P1 ;  /* 0x4a700000aa057fae */ /* 0x000fe8000c9a100e */
[----:B---3--:R-:W-:Y:S04]  /*21d30*/  LDGSTS.E [R5+0x4c000], desc[UR14][R88.64], !P6 ;  /* 0x4c00000058057fae */ /* 0x008fe8000f1a100e */
[----:B------:R-:W-:Y:S04]  /*21d40*/  LDGSTS.E [R5+0x4c100], desc[UR14][R90.64], !P6 ;  /* 0x4c1000005a057fae */ /* 0x000fe8000f1a100e */
[----:B------:R-:W3:Y:S04]  /*21d50*/  LDL.64 R86, [R1+0x11f8] ;  /* 0x0011f80001567983 */ /* 0x000ee80000100a00 */
[----:B------:R-:W-:Y:S04]  /*21d60*/  LDGSTS.E [R5+0x4c200], desc[UR14][R124.64], !P6 ;  /* 0x4c2000007c057fae */ /* 0x000fe8000f1a100e */
[----:B------:R-:W3:Y:S04]  /*21d70*/  LDL.64 R88, [R1+0x1200] ;  /* 0x0012000001587983 */ /* 0x000ee80000100a00 */
[----:B------:R-:W-:Y:S04]  /*21d80*/  LDGSTS.E [R5+0x4c300], desc[UR14][R122.64], !P6 ;  /* 0x4c3000007a057fae */ /* 0x000fe8000f1a100e */
[----:B------:R-:W-:Y:S04]  /*21d90*/  LDGSTS.E [R5+0x4c400], desc[UR14][R120.64], !P6 ;  /* 0x4c40000078057fae */ /* 0x000fe8000f1a100e */
[----:B------:R-:W-:Y:S04]  /*21da0*/  LDGSTS.E [R5+0x4c500], desc[UR14][R118.64], !P6 ;  /* 0x4c50000076057fae */ /* 0x000fe8000f1a100e */
[----:B------:R-:W-:Y:S04]  /*21db0*/  LDGSTS.E [R5+0x4c600], desc[UR14][R116.64], !P6 ;  /* 0x4c60000074057fae */ /* 0x000fe8000f1a100e */
[----:B------:R-:W-:Y:S04]  /*21dc0*/  LDGSTS.E [R5+0x4c700], desc[UR14][R114.64], !P6 ;  /* 0x4c70000072057fae */ /* 0x000fe8000f1a100e */
[----:B------:R-:W3:Y:S04]  /*21dd0*/  LDL.64 R90, [R1+0x1280] ;  /* 0x00128000015a7983 */ /* 0x000ee80000100a00 */
[----:B--2---:R-:W-:Y:S01]  /*21de0*/  LDGSTS.E [R5+0x4e000], desc[UR14][R82.64], !P5 ;  /* 0x4e00000052057fae */ /* 0x004fe2000e9a100e */
[----:B-1----:R-:W-:-:S02]  /*21df0*/  VIADD R28, R31, 0xffffff5f ;  /* 0xffffff5f1f1c7836 */ /* 0x002fc40000000000 */
[----:B------:R-:W1:Y:S01]  /*21e00*/  LDC R31, c[0x0][0x3a0] ;  /* 0x0000e800ff1f7b82 */ /* 0x000e620000000800 */
[----:B------:R-:W2:Y:S04]  /*21e10*/  LDL.64 R82, [R1+0x1500] ;  /* 0x0015000001527983 */ /* 0x000ea80000100a00 */
[----:B----4-:R-:W-:Y:S01]  /*21e20*/  LDGSTS.E [R5+0x4e100], desc[UR14][R92.64], !P5 ;  /* 0x4e1000005c057fae */ /* 0x010fe2000e9a100e */
[----:B------:R-:W-:-:S03]  /*21e30*/  ISETP.GE.U32.AND P0, PT, R28, 0x7ffffee0, PT ;  /* 0x7ffffee01c00780c */ /* 0x000fc60003f06070 */
[----:B------:R-:W4:Y:S01]  /*21e40*/  LDL.64 R92, [R1+0x2238] ;  /* 0x00223800015c7983 */ /* 0x000f220000100a00 */
[----:B------:R-:W-:Y:S02]  /*21e50*/  IADD3 R28, PT, PT, R30, -0xa5, RZ ;  /* 0xffffff5b1e1c7810 */ /* 0x000fe40007ffe0ff */
[----:B------:R-:W1:Y:S01]  /*21e60*/  LDC R30, c[0x0][0x3a0] ;  /* 0x0000e800ff1e7b82 */ /* 0x000e620000000800 */
[----:B------:R-:W-:Y:S01]  /*21e70*/  LDGSTS.E [R5+0x4e200], desc[UR14][R16.64], !P5 ;  /* 0x4e20000010057fae */ /* 0x000fe2000e9a100e */
[----:B------:R-:W-:-:S03]  /*21e80*/  ISETP.GE.U32.AND P3, PT, R28, 0x7ffffedc, PT ;  /* 0x7ffffedc1c00780c */ /* 0x000fc60003f66070 */
[----:B------:R-:W-:Y:S04]  /*21e90*/  LDGSTS.E [R5+0x4e300], desc[UR14][R14.64], !P5 ;  /* 0x4e3000000e057fae */ /* 0x000fe8000e9a100e */
[----:B------:R-:W-:Y:S04]  /*21ea0*/  LDGSTS.E [R5+0x4e400], desc[UR14][R12.64], !P5 ;  /* 0x4e4000000c057fae */ /* 0x000fe8000e9a100e */
[----:B------:R-:W-:Y:S04]  /*21eb0*/  LDGSTS.E [R5+0x4e500], desc[UR14][R10.64], !P5 ;  /* 0x4e5000000a057fae */ /* 0x000fe8000e9a100e */
[----:B------:R-:W-:Y:S04]  /*21ec0*/  LDGSTS.E [R5+0x4e600], desc[UR14][R8.64], !P5 ;  /* 0x4e60000008057fae */ /* 0x000fe8000e9a100e */
[----:B------:R-:W-:Y:S04]  /*21ed0*/  LDGSTS.E [R5+0x4e700], desc[UR14][R84.64], !P5 ;  /* 0x4e70000054057fae */ /* 0x000fe8000e9a100e */
[----:B-----5:R-:W-:Y:S04]  /*21ee0*/  LDGSTS.E [R5+0x50000], desc[UR14][R64.64], !P0 ;  /* 0x5000000040057fae */ /* 0x020fe8000c1a100e */
[----:B------:R-:W-:Y:S04]  /*21ef0*/  LDGSTS.E [R5+0x50100], desc[UR14][R66.64], !P0 ;  /* 0x5010000042057fae */ /* 0x000fe8000c1a100e */
[----:B------:R-:W-:Y:S04]  /*21f00*/  LDGSTS.E [R5+0x50200], desc[UR14][R68.64], !P0 ;  /* 0x5020000044057fae */ /* 0x000fe8000c1a100e */
[----:B------:R-:W5:Y:S04]  /*21f10*/  LDL.64 R84, [R1+0x1518] ;  /* 0x0015180001547983 */ /* 0x000f680000100a00 */
[----:B------:R-:W-:Y:S04]  /*21f20*/  LDGSTS.E [R5+0x50300], desc[UR14][R70.64], !P0 ;  /* 0x5030000046057fae */ /* 0x000fe8000c1a100e */
[----:B------:R-:W5:Y:S04]  /*21f30*/  LDL.64 R66, [R1+0x1580] ;  /* 0x0015800001427983 */ /* 0x000f680000100a00 */
[----:B---3--:R-:W-:Y:S04]  /*21f40*/  LDGSTS.E [R5+0x50400], desc[UR14][R86.64], !P0 ;  /* 0x5040000056057fae */ /* 0x008fe8000c1a100e */
[----:B------:R-:W-:Y:S04]  /*21f50*/  LDGSTS.E [R5+0x50500], desc[UR14][R88.64], !P0 ;  /* 0x5050000058057fae */ /* 0x000fe8000c1a100e */
[----:B------:R-:W3:Y:S04]  /*21f60*/  LDL.64 R68, [R1+0x1a88] ;  /* 0x001a880001447983 */ /* 0x000ee80000100a00 */
[----:B------:R-:W3:Y:S04]  /*21f70*/  LDL.64 R86, [R1+0x2270] ;  /* 0x0022700001567983 */ /* 0x000ee80000100a00 */
[----:B------:R-:W3:Y:S04]  /*21f80*/  LDL.64 R88, [R1+0x2278] ;  /* 0x0022780001587983 */ /* 0x000ee80000100a00 */
[----:B------:R-:W-:Y:S04]  /*21f90*/  LDGSTS.E [R5+0x50600], desc[UR14][R74.64], !P0 ;  /* 0x506000004a057fae */ /* 0x000fe8000c1a100e */
[----:B------:R-:W3:Y:S04]  /*21fa0*/  LDL.64 R70, [R1+0x1a90] ;  /* 0x001a900001467983 */ /* 0x000ee80000100a00 */
[----:B------:R-:W-:Y:S04]  /*21fb0*/  LDGSTS.E [R5+0x50700], desc[UR14][R90.64], !P0 ;  /* 0x507000005a057fae */ /* 0x000fe8000c1a100e */
[----:B------:R-:W3:Y:S04]  /*21fc0*/  LDL.64 R74, [R1+0x1a98] ;  /* 0x001a9800014a7983 */ /* 0x000ee80000100a00 */
[----:B------:R-:W-:Y:S04]  /*21fd0*/  LDGSTS.E [R5+0x52000], desc[UR14][R72.64], !P3 ;  /* 0x5200000048057fae */ /* 0x000fe8000d9a100e */
[----:B------:R-:W3:Y:S01]  /*21fe0*/  LDL.64 R90, [R1+0x1aa0] ;  /* 0x001aa000015a7983 */ /* 0x000ee20000100a00 */
[----:B------:R-:W-:-:S02]  /*21ff0*/  VIADD R28, R29, 0xffffff57 ;  /* 0xffffff571d1c7836 */ /* 0x000fc40000000000 */
[----:B------:R-:W1:Y:S01]  /*22000*/  LDC R29, c[0x0][0x3a0] ;  /* 0x0000e800ff1d7b82 */ /* 0x000e620000000800 */
[----:B------:R-:W3:Y:S04]  /*22010*/  LDL.64 R64, [R1+0x2328] ;  /* 0x0023280001407983 */ /* 0x000ee80000100a00 */
[----:B------:R-:W3:Y:S04]  /*22020*/  LDL.64 R72, [R1+0x22f0] ;  /* 0x0022f00001487983 */ /* 0x000ee80000100a00 */
[----:B----4-:R-:W-:Y:S01]  /*22030*/  LDGSTS.E [R5+0x52100], desc[UR14][R92.64], !P3 ;  /* 0x521000005c057fae */ /* 0x010fe2000d9a100e */
[----:B------:R-:W-:-:S03]  /*22040*/  ISETP.GE.U32.AND P1, PT, R28, 0x7ffffed8, PT ;  /* 0x7ffffed81c00780c */ /* 0x000fc60003f26070 */
[----:B------:R-:W-:Y:S04]  /*22050*/  LDGSTS.E [R5+0x52200], desc[UR14][R76.64], !P3 ;  /* 0x522000004c057fae */ /* 0x000fe8000d9a100e */
[----:B------:R-:W-:Y:S04]  /*22060*/  LDGSTS.E [R5+0x52300], desc[UR14][R78.64], !P3 ;  /* 0x523000004e057fae */ /* 0x000fe8000d9a100e */
[----:B------:R-:W4:Y:S04]  /*22070*/  LDL.64 R92, [R1+0x1ab0] ;  /* 0x001ab000015c7983 */ /* 0x000f280000100a00 */
[----:B------:R-:W4:Y:S04]  /*22080*/  LDL.64 R76, [R1+0x22e8] ;  /* 0x0022e800014c7983 */ /* 0x000f280000100a00 */
[----:B------:R-:W-:Y:S04]  /*22090*/  LDGSTS.E [R5+0x52400], desc[UR14][R80.64], !P3 ;  /* 0x5240000050057fae */ /* 0x000fe8000d9a100e */
[----:B------:R-:W4:Y:S04]  /*220a0*/  LDL.64 R78, [R1+0x1d40] ;  /* 0x001d4000014e7983 */ /* 0x000f280000100a00 */
[----:B--2---:R-:W-:Y:S04]  /*220b0*/  LDGSTS.E [R5+0x52500], desc[UR14][R82.64], !P3 ;  /* 0x5250000052057fae */ /* 0x004fe8000d9a100e */
[----:B------:R-:W2:Y:S04]  /*220c0*/  LDL.64 R80, [R1+0x1d38] ;  /* 0x001d380001507983 */ /* 0x000ea80000100a00 */
[----:B------:R-:W2:Y:S04]  /*220d0*/  LDL.64 R82, [R1+0x1d30] ;  /* 0x001d300001527983 */ /* 0x000ea80000100a00 */
[----:B-----5:R-:W-:Y:S04]  /*220e0*/  LDGSTS.E [R5+0x52600], desc[UR14][R84.64], !P3 ;  /* 0x5260000054057fae */ /* 0x020fe8000d9a100e */
[----:B------:R-:W-:Y:S04]  /*220f0*/  LDGSTS.E [R5+0x52700], desc[UR14][R66.64], !P3 ;  /* 0x5270000042057fae */ /* 0x000fe8000d9a100e */
[----:B------:R-:W5:Y:S04]  /*22100*/  LDL.64 R84, [R1+0x1d28] ;  /* 0x001d280001547983 */ /* 0x000f680000100a00 */
[----:B------:R-:W5:Y:S04]  /*22110*/  LDL.64 R66, [R1+0x2330] ;  /* 0x0023300001427983 */ /* 0x000f680000100a00 */
[----:B---3--:R-:W-:Y:S04]  /*22120*/  LDGSTS.E [R5+0x54000], desc[UR14][R86.64], !P1 ;  /* 0x5400000056057fae */ /* 0x008fe8000c9a100e */
[----:B------:R-:W-:Y:S04]  /*22130*/  LDGSTS.E [R5+0x54100], desc[UR14][R88.64], !P1 ;  /* 0x5410000058057fae */ /* 0x000fe8000c9a100e */
[----:B------:R-:W-:Y:S04]  /*22140*/  LDGSTS.E [R5+0x54200], desc[UR14][R68.64], !P1 ;  /* 0x5420000044057fae */ /* 0x000fe8000c9a100e */
[----:B------:R-:W3:Y:S04]  /*22150*/  LDL.64 R86, [R1+0x1d20] ;  /* 0x001d200001567983 */ /* 0x000ee80000100a00 */
[----:B------:R-:W3:Y:S04]  /*22160*/  LDL.64 R88, [R1+0x1d18] ;  /* 0x001d180001587983 */ /* 0x000ee80000100a00 */
[----:B------:R-:W-:Y:S04]  /*22170*/  LDGSTS.E [R5+0x54300], desc[UR14][R70.64], !P1 ;  /* 0x5430000046057fae */ /* 0x000fe8000c9a100e */
[----:B------:R-:W-:Y:S04]  /*22180*/  LDGSTS.E [R5+0x54400], desc[UR14][R74.64], !P1 ;  /* 0x544000004a057fae */ /* 0x000fe8000c9a100e */
[----:B------:R-:W3:Y:S04]  /*22190*/  LDL.64 R68, [R1+0x1cb0] ;  /* 0x001cb00001447983 */ /* 0x000ee80000100a00 */
[----:B------:R-:W-:Y:S04]  /*221a0*/  LDGSTS.E [R5+0x54500], desc[UR14][R90.64], !P1 ;  /* 0x545000005a057fae */ /* 0x000fe8000c9a100e */
[----:B------:R-:W3:Y:S04]  /*221b0*/  LDL.64 R70, [R1+0x1ca8] ;  /* 0x001ca80001467983 */ /* 0x000ee80000100a00 */
[----:B------:R-:W3:Y:S04]  /*221c0*/  LDL.64 R74, [R1+0x1ca0] ;  /* 0x001ca000014a7983 */ /* 0x000ee80000100a00 */
[----:B------:R-:W-:Y:S04]  /*221d0*/  LDGSTS.E [R5+0x54600], desc[UR14][R62.64], !P1 ;  /* 0x546000003e057fae */ /* 0x000fe8000c9a100e */
[----:B------:R-:W3:Y:S01]  /*221e0*/  LDL.64 R90, [R1+0x1d78] ;  /* 0x001d7800015a7983 */ /* 0x000ee20000100a00 */
[----:B------:R-:W-:-:S02]  /*221f0*/  VIADD R28, R50, 0xffffff53 ;  /* 0xffffff53321c7836 */ /* 0x000fc40000000000 */
[----:B------:R-:W1:Y:S01]  /*22200*/  LDC R50, c[0x0][0x3a0] ;  /* 0x0000e800ff327b82 */ /* 0x000e620000000800 */
[----:B------:R-:W3:Y:S04]  /*22210*/  LDL.64 R62, [R1+0x2368] ;  /* 0x00236800013e7983 */ /* 0x000ee80000100a00 */
[----:B----4-:R-:W-:Y:S04]  /*22220*/  LDGSTS.E [R5+0x54700], desc[UR14][R92.64], !P1 ;  /* 0x547000005c057fae */ /* 0x010fe8000c9a100e */
[----:B------:R-:W4:Y:S01]  /*22230*/  LDL.64 R92, [R1+0x1d80] ;  /* 0x001d8000015c7983 */ /* 0x000f220000100a00 */
[----:B------:R-:W-:-:S02]  /*22240*/  ISETP.GE.U32.AND P6, PT, R28, 0x7ffffed4, PT ;  /* 0x7ffffed41c00780c */ /* 0x000fc40003fc6070 */
[----:B------:R-:W-:Y:S02]  /*22250*/  IADD3 R28, PT, PT, R49, -0xb1, RZ ;  /* 0xffffff4f311c7810 */ /* 0x000fe40007ffe0ff */
[----:B------:R-:W1:Y:S02]  /*22260*/  LDC R49, c[0x0][0x3a0] ;  /* 0x0000e800ff317b82 */ /* 0x000e640000000800 */
[----:B------:R-:W-:-:S07]  /*22270*/  ISETP.GE.U32.AND P5, PT, R28, 0x7ffffed0, PT ;  /* 0x7ffffed01c00780c */ /* 0x000fce0003fa6070 */
[----:B------:R-:W-:Y:S04]  /*22280*/  LDGSTS.E [R5+0x56000], desc[UR14][R76.64], !P6 ;  /* 0x560000004c057fae */ /* 0x000fe8000f1a100e */
[----:B------:R-:W-:Y:S04]  /*22290*/  LDGSTS.E [R5+0x56100], desc[UR14][R72.64], !P6 ;  /* 0x5610000048057fae */ /* 0x000fe8000f1a100e */
[----:B------:R-:W-:Y:S04]  /*222a0*/  LDGSTS.E [R5+0x56200], desc[UR14][R78.64], !P6 ;  /* 0x562000004e057fae */ /* 0x000fe8000f1a100e */
[----:B------:R-:W4:Y:S04]  /*222b0*/  LDL.64 R76, [R1+0x1d90] ;  /* 0x001d9000014c7983 */ /* 0x000f280000100a00 */
[----:B------:R-:W4:Y:S04]  /*222c0*/  LDL.64 R72, [R1+0x2370] ;  /* 0x0023700001487983 */ /* 0x000f280000100a00 */
[----:B--2---:R-:W-:Y:S04]  /*222d0*/  LDGSTS.E [R5+0x56300], desc[UR14][R80.64], !P6 ;  /* 0x5630000050057fae */ /* 0x004fe8000f1a100e */
[----:B------:R-:W2:Y:S04]  /*222e0*/  LDL.64 R78, [R1+0x1e20] ;  /* 0x001e2000014e7983 */ /* 0x000ea80000100a00 */
[----:B------:R-:W-:Y:S04]  /*222f0*/  LDGSTS.E [R5+0x56400], desc[UR14][R82.64], !P6 ;  /* 0x5640000052057fae */ /* 0x000fe8000f1a100e */
[----:B------:R-:W2:Y:S04]  /*22300*/  LDL.64 R80, [R1+0x1e28] ;  /* 0x001e280001507983 */ /* 0x000ea80000100a00 */
[----:B-----5:R-:W-:Y:S04]  /*22310*/  LDGSTS.E [R5+0x56500], desc[UR14][R84.64], !P6 ;  /* 0x5650000054057fae */ /* 0x020fe8000f1a100e */
[----:B------:R-:W5:Y:S04]  /*22320*/  LDL.64 R82, [R1+0x1e30] ;  /* 0x001e300001527983 */ /* 0x000f680000100a00 */
[----:B---3--:R-:W-:Y:S04]  /*22330*/  LDGSTS.E [R5+0x56600], desc[UR14][R86.64], !P6 ;  /* 0x5660000056057fae */ /* 0x008fe8000f1a100e */
[----:B------:R-:W3:Y:S04]  /*22340*/  LDL.64 R84, [R1+0x1e38] ;  /* 0x001e380001547983 */ /* 0x000ee80000100a00 */
[----:B------:R-:W-:Y:S04]  /*22350*/  LDGSTS.E [R5+0x56700], desc[UR14][R88.64], !P6 ;  /* 0x5670000058057fae */ /* 0x000fe8000f1a100e */
[----:B------:R-:W3:Y:S04]  /*22360*/  LDL.64 R86, [R1+0x1e40] ;  /* 0x001e400001567983 */ /* 0x000ee80000100a00 */
[----:B------:R-:W-:Y:S04]  /*22370*/  LDGSTS.E [R5+0x58000], desc[UR14][R64.64], !P5 ;  /* 0x5800000040057fae */ /* 0x000fe8000e9a100e */
[----:B------:R-:W3:Y:S04]  /*22380*/  LDL.64 R88, [R1+0x1e48] ;  /* 0x001e480001587983 */ /* 0x000ee80000100a00 */
[----:B------:R-:W-:Y:S04]  /*22390*/  LDGSTS.E [R5+0x58100], desc[UR14][R66.64], !P5 ;  /* 0x5810000042057fae */ /* 0x000fe8000e9a100e */
[----:B------:R-:W-:Y:S04]  /*223a0*/  LDGSTS.E [R5+0x58200], desc[UR14][R68.64], !P5 ;  /* 0x5820000044057fae */ /* 0x000fe8000e9a100e */
        /* <DEDUP_REMOVED lines=11> */
[----:B----4-:R-:W-:Y:S04]  /*22460*/  LDGSTS.E [R5+0x58600], desc[UR14][R92.64], !P5 ;  /* 0x586000005c057fae */ /* 0x010fe8000e9a100e */
[----:B------:R-:W4:Y:S01]  /*22470*/  LDL.64 R92, [R1+0x1ef8] ;  /* 0x001ef800015c7983 */ /* 0x000f220000100a00 */
[----:B------:R-:W-:Y:S01]  /*22480*/  ISETP.GE.U32.AND P0, PT, R28, 0x7ffffecc, PT ;  /* 0x7ffffecc1c00780c */ /* 0x000fe20003f06070 */
[----:B-1----:R-:W-:-:S02]  /*22490*/  VIADD R28, R31, 0xffffff47 ;  /* 0xffffff471f1c7836 */ /* 0x002fc40000000000 */
[----:B------:R-:W1:Y:S03]  /*224a0*/  LDC R31, c[0x0][0x3a0] ;  /* 0x0000e800ff1f7b82 */ /* 0x000e660000000800 */
[----:B------:R-:W-:Y:S01]  /*224b0*/  ISETP.GE.U32.AND P3, PT, R28, 0x7ffffec8, PT ;  /* 0x7ffffec81c00780c */ /* 0x000fe20003f66070 */
[----:B------:R-:W-:Y:S06]  /*224c0*/  LDGSTS.E [R5+0x58700], desc[UR14][R76.64], !P5 ;  /* 0x587000004c057fae */ /* 0x000fec000e9a100e */
[----:B------:R-:W-:Y:S04]  /*224d0*/  LDGSTS.E [R5+0x5a000], desc[UR14][R62.64], !P0 ;  /* 0x5a0000003e057fae */ /* 0x000fe8000c1a100e */
[----:B------:R-:W-:Y:S04]  /*224e0*/  LDGSTS.E [R5+0x5a100], desc[UR14][R72.64], !P0 ;  /* 0x5a10000048057fae */ /* 0x000fe8000c1a100e */
        /* <DEDUP_REMOVED lines=14> */
[----:B------:R-:W3:Y:S04]  /*225d0*/  LDL.64 R88, [R1+0x1fc0] ;  /* 0x001fc00001587983 */ /* 0x000ee80000100a00 */
[----:B------:R-:W-:Y:S01]  /*225e0*/  LDGSTS.E [R5+0x5c100], desc[UR14][R66.64], !P3 ;  /* 0x5c10000042057fae */ /* 0x000fe2000d9a100e */
[----:B------:R-:W-:-:S02]  /*225f0*/  IADD3 R28, PT, PT, R30, -0xbd, RZ ;  /* 0xffffff431e1c7810 */ /* 0x000fc40007ffe0ff */
[----:B------:R-:W1:Y:S01]  /*22600*/  LDC R30, c[0x0][0x3a0] ;  /* 0x0000e800ff1e7b82 */ /* 0x000e620000000800 */
[----:B------:R-:W3:Y:S04]  /*22610*/  LDL.64 R62, [R1+0x20a8] ;  /* 0x0020a800013e7983 */ /* 0x000ee80000100a00 */
[----:B------:R-:W-:Y:S04]  /*22620*/  LDGSTS.E [R5+0x5c200], desc[UR14][R68.64], !P3 ;  /* 0x5c20000044057fae */ /* 0x000fe8000d9a100e */
[----:B------:R-:W3:Y:S04]  /*22630*/  LDL.64 R66, [R1+0x1fc8] ;  /* 0x001fc80001427983 */ /* 0x000ee80000100a00 */
[----:B------:R-:W-:Y:S01]  /*22640*/  LDGSTS.E [R5+0x5c300], desc[UR14][R70.64], !P3 ;  /* 0x5c30000046057fae */ /* 0x000fe2000d9a100e */
[----:B------:R-:W-:-:S03]  /*22650*/  ISETP.GE.U32.AND P1, PT, R28, 0x7ffffec4, PT ;  /* 0x7ffffec41c00780c */ /* 0x000fc60003f26070 */
[----:B------:R-:W3:Y:S04]  /*22660*/  LDL.64 R68, [R1+0x2088] ;  /* 0x0020880001447983 */ /* 0x000ee80000100a00 */
[----:B------:R-:W-:Y:S04]  /*22670*/  LDGSTS.E [R5+0x5c400], desc[UR14][R90.64], !P3 ;  /* 0x5c4000005a057fae */ /* 0x000fe8000d9a100e */
[----:B------:R-:W3:Y:S04]  /*22680*/  LDL.64 R70, [R1+0x2090] ;  /* 0x0020900001467983 */ /* 0x000ee80000100a00 */
[----:B------:R-:W3:Y:S04]  /*22690*/  LDL.64 R64, [R1+0x24a8] ;  /* 0x0024a80001407983 */ /* 0x000ee80000100a00 */
[----:B------:R-:W3:Y:S04]  /*226a0*/  LDL.64 R90, [R1+0x2428] ;  /* 0x00242800015a7983 */ /* 0x000ee80000100a00 */
[----:B----4-:R-:W-:Y:S01]  /*226b0*/  LDGSTS.E [R5+0x5c500], desc[UR14][R92.64], !P3 ;  /* 0x5c5000005c057fae */ /* 0x010fe2000d9a100e */
[----:B------:R-:W-:-:S02]  /*226c0*/  VIADD R28, R29, 0xffffff3f ;  /* 0xffffff3f1d1c7836 */ /* 0x000fc40000000000 */
[----:B------:R-:W4:Y:S01]  /*226d0*/  LDC R29, c[0x0][0x3a0] ;  /* 0x0000e800ff1d7b82 */ /* 0x000f220000000800 */
[----:B------:R-:W-:Y:S04]  /*226e0*/  LDGSTS.E [R5+0x5c600], desc[UR14][R74.64], !P3 ;  /* 0x5c6000004a057fae */ /* 0x000fe8000d9a100e */
[----:B------:R-:W4:Y:S01]  /*226f0*/  LDL.64 R92, [R1+0x2430] ;  /* 0x00243000015c7983 */ /* 0x000f220000100a00 */
[----:B------:R-:W-:-:S03]  /*22700*/  ISETP.GE.U32.AND P6, PT, R28, 0x7ffffec0, PT ;  /* 0x7ffffec01c00780c */ /* 0x000fc60003fc6070 */
[----:B------:R-:W4:Y:S04]  /*22710*/  LDL.64 R74, [R1+0x2098] ;  /* 0x00209800014a7983 */ /* 0x000f280000100a00 */
[----:B------:R-:W-:Y:S04]  /*22720*/  LDGSTS.E [R5+0x5c700], desc[UR14][R76.64], !P3 ;  /* 0x5c7000004c057fae */ /* 0x000fe8000d9a100e */
        /* <DEDUP_REMOVED lines=14> */
[----:B------:R-:W3:Y:S04]  /*22810*/  LDL.64 R88, [R1+0x21a0] ;  /* 0x0021a00001587983 */ /* 0x000ee80000100a00 */
[----:B------:R-:W-:Y:S01]  /*22820*/  LDGSTS.E [R5+0x5e700], desc[UR14][R66.64], !P1 ;  /* 0x5e70000042057fae */ /* 0x000fe2000c9a100e */
[----:B------:R-:W-:-:S02]  /*22830*/  VIADD R28, R49, 0xffffff3b ;  /* 0xffffff3b311c7836 */ /* 0x000fc40000000000 */
[----:B------:R-:W1:Y:S01]  /*22840*/  LDC R49, c[0x0][0x3a0] ;  /* 0x0000e800ff317b82 */ /* 0x000e620000000800 */
[----:B------:R-:W3:Y:S04]  /*22850*/  LDL.64 R66, [R1+0x24b0] ;  /* 0x0024b00001427983 */ /* 0x000ee80000100a00 */
[----:B------:R-:W-:Y:S04]  /*22860*/  LDGSTS.E [R5+0x60000], desc[UR14][R90.64], !P6 ;  /* 0x600000005a057fae */ /* 0x000fe8000f1a100e */
[----:B------:R-:W3:Y:S04]  /*22870*/  LDL.64 R90, [R1+0x21a8] ;  /* 0x0021a800015a7983 */ /* 0x000ee80000100a00 */
[----:B----4-:R-:W-:Y:S01]  /*22880*/  LDGSTS.E [R5+0x60100], desc[UR14][R92.64], !P6 ;  /* 0x601000005c057fae */ /* 0x010fe2000f1a100e */
[----:B------:R-:W-:-:S03]  /*22890*/  ISETP.GE.U32.AND P5, PT, R28, 0x7ffffebc, PT ;  /* 0x7ffffebc1c00780c */ /* 0x000fc60003fa6070 */
[----:B------:R-:W-:Y:S04]  /*228a0*/  LDGSTS.E [R5+0x60200], desc[UR14][R68.64], !P6 ;  /* 0x6020000044057fae */ /* 0x000fe8000f1a100e */
[----:B------:R-:W-:Y:S04]  /*228b0*/  LDGSTS.E [R5+0x60300], desc[UR14][R70.64], !P6 ;  /* 0x6030000046057fae */ /* 0x000fe8000f1a100e */
[----:B------:R-:W4:Y:S04]  /*228c0*/  LDL.64 R92, [R1+0x21b0] ;  /* 0x0021b000015c7983 */ /* 0x000f280000100a00 */
        /* <DEDUP_REMOVED lines=9> */
[----:B------:R-:W2:Y:S04]  /*22960*/  LDL.64 R78, [R1+0x22a8] ;  /* 0x0022a800014e7983 */ /* 0x000ea80000100a00 */
[----:B---3--:R-:W-:Y:S04]  /*22970*/  LDGSTS.E [R5+0x62000], desc[UR14][R82.64], !P5 ;  /* 0x6200000052057fae */ /* 0x008fe8000e9a100e */
[----:B------:R-:W-:Y:S04]  /*22980*/  LDGSTS.E [R5+0x62100], desc[UR14][R72.64], !P5 ;  /* 0x6210000048057fae */ /* 0x000fe8000e9a100e */
[----:B------:R-:W-:Y:S04]  /*22990*/  LDGSTS.E [R5+0x62200], desc[UR14][R80.64], !P5 ;  /* 0x6220000050057fae */ /* 0x000fe8000e9a100e */
[----:B------:R-:W3:Y:S04]  /*229a0*/  LDL.64 R82, [R1+0x22b0] ;  /* 0x0022b00001527983 */ /* 0x000ee80000100a00 */
[----:B------:R-:W3:Y:S04]  /*229b0*/  LDL.64 R72, [R1+0x24f0] ;  /* 0x0024f00001487983 */ /* 0x000ee80000100a00 */
[----:B------:R-:W-:Y:S04]  /*229c0*/  LDGSTS.E [R5+0x62300], desc[UR14][R84.64], !P5 ;  /* 0x6230000054057fae */ /* 0x000fe8000e9a100e */
[----:B------:R-:W3:Y:S04]  /*229d0*/  LDL.64 R80, [R1+0x16f0] ;  /* 0x0016f00001507983 */ /* 0x000ee80000100a00 */
[----:B------:R-:W-:Y:S04]  /*229e0*/  LDGSTS.E [R5+0x62400], desc[UR14][R86.64], !P5 ;  /* 0x6240000056057fae */ /* 0x000fe8000e9a100e */
[----:B------:R-:W5:Y:S04]  /*229f0*/  LDL.64 R84, [R1+0x16e8] ;  /* 0x0016e80001547983 */ /* 0x000f680000100a00 */
[----:B------:R-:W-:Y:S04]  /*22a00*/  LDGSTS.E [R5+0x62500], desc[UR14][R88.64], !P5 ;  /* 0x6250000058057fae */ /* 0x000fe8000e9a100e */
[----:B------:R-:W5:Y:S04]  /*22a10*/  LDL.64 R86, [R1+0x16e0] ;  /* 0x0016e00001567983 */ /* 0x000f680000100a00 */
[----:B------:R-:W5:Y:S04]  /*22a20*/  LDL.64 R88, [R1+0x16d0] ;  /* 0x0016d00001587983 */ /* 0x000f680000100a00 */
[----:B------:R-:W-:Y:S04]  /*22a30*/  LDGSTS.E [R5+0x62600], desc[UR14][R90.64], !P5 ;  /* 0x626000005a057fae */ /* 0x000fe8000e9a100e */
[----:B------:R-:W5:Y:S04]  /*22a40*/  LDL.64 R90, [R1+0x16c8] ;  /* 0x0016c800015a7983 */ /* 0x000f680000100a00 */
[----:B----4-:R-:W-:Y:S04]  /*22a50*/  LDGSTS.E [R5+0x62700], desc[UR14][R92.64], !P5 ;  /* 0x627000005c057fae */ /* 0x010fe8000e9a100e */
[----:B------:R-:W4:Y:S01]  /*22a60*/  LDL.64 R92, [R1+0x16c0] ;  /* 0x0016c000015c7983 */ /* 0x000f220000100a00 */
[----:B------:R-:W-:-:S02]  /*22a70*/  IADD3 R28, PT, PT, R48, -0xc9, RZ ;  /* 0xffffff37301c7810 */ /* 0x000fc40007ffe0ff */
[----:B------:R-:W3:Y:S02]  /*22a80*/  LDC R48, c[0x0][0x3a0] ;  /* 0x0000e800ff307b82 */ /* 0x000ee40000000800 */
[----:B------:R-:W-:Y:S01]  /*22a90*/  ISETP.GE.U32.AND P0, PT, R28, 0x7ffffeb8, PT ;  /* 0x7ffffeb81c00780c */ /* 0x000fe20003f06070 */
[----:B-1----:R-:W-:-:S05]  /*22aa0*/  VIADD R28, R31, 0xffffff33 ;  /* 0xffffff331f1c7836 */ /* 0x002fca0000000000 */
[----:B------:R-:W-:-:S07]  /*22ab0*/  ISETP.GE.U32.AND P3, PT, R28, 0x7ffffeb4, PT ;  /* 0x7ffffeb41c00780c */ /* 0x000fce0003f66070 */
[----:B------:R-:W-:Y:S01]  /*22ac0*/  LDGSTS.E [R5+0x64000], desc[UR14][R64.64], !P0 ;  /* 0x6400000040057fae */ /* 0x000fe2000c1a100e */
[----:B------:R-:W1:Y:S03]  /*22ad0*/  LDC R31, c[0x0][0x3a0] ;  /* 0x0000e800ff1f7b82 */ /* 0x000e660000000800 */
[----:B------:R-:W-:Y:S04]  /*22ae0*/  LDGSTS.E [R5+0x64100], desc[UR14][R66.64], !P0 ;  /* 0x6410000042057fae */ /* 0x000fe8000c1a100e */
[----:B------:R-:W-:Y:S04]  /*22af0*/  LDGSTS.E [R5+0x64200], desc[UR14][R68.64], !P0 ;  /* 0x6420000044057fae */ /* 0x000fe8000c1a100e */
[----:B------:R-:W-:Y:S04]  /*22b00*/  LDGSTS.E [R5+0x64300], desc[UR14][R70.64], !P0 ;  /* 0x6430000046057fae */ /* 0x000fe8000c1a100e */
[----:B------:R-:W4:Y:S04]  /*22b10*/  LDL.64 R64, [R1+0x2528] ;  /* 0x0025280001407983 */ /* 0x000f280000100a00 */
[----:B--2---:R-:W-:Y:S04]  /*22b20*/  LDGSTS.E [R5+0x64400], desc[UR14][R74.64], !P0 ;  /* 0x644000004a057fae */ /* 0x004fe8000c1a100e */
[----:B------:R-:W2:Y:S04]  /*22b30*/  LDL.64 R66, [R1+0x2530] ;  /* 0x0025300001427983 */ /* 0x000ea80000100a00 */
[----:B------:R-:W-:Y:S04]  /*22b40*/  LDGSTS.E [R5+0x64500], desc[UR14][R76.64], !P0 ;  /* 0x645000004c057fae */ /* 0x000fe8000c1a100e */
[----:B------:R-:W2:Y:S04]  /*22b50*/  LDL.64 R68, [R1+0x1658] ;  /* 0x0016580001447983 */ /* 0x000ea80000100a00 */
[----:B------:R-:W-:Y:S04]  /*22b60*/  LDGSTS.E [R5+0x64600], desc[UR14][R78.64], !P0 ;  /* 0x646000004e057fae */ /* 0x000fe8000c1a100e */
[----:B------:R-:W2:Y:S04]  /*22b70*/  LDL.64 R70, [R1+0x1650] ;  /* 0x0016500001467983 */ /* 0x000ea80000100a00 */
[----:B------:R-:W2:Y:S04]  /*22b80*/  LDL.64 R74, [R1+0x1648] ;  /* 0x00164800014a7983 */ /* 0x000ea80000100a00 */
[----:B---3--:R-:W-:Y:S04]  /*22b90*/  LDGSTS.E [R5+0x64700], desc[UR14][R82.64], !P0 ;  /* 0x6470000052057fae */ /* 0x008fe8000c1a100e */
[----:B------:R-:W3:Y:S04]  /*22ba0*/  LDL.64 R76, [R1+0x1640] ;  /* 0x00164000014c7983 */ /* 0x000ee80000100a00 */
[----:B-----5:R-:W-:Y:S04]  /*22bb0*/  LDGSTS.E [R5+0x66000], desc[UR14][R62.64], !P3 ;  /* 0x660000003e057fae */ /* 0x020fe8000d9a100e */
[----:B------:R-:W5:Y:S04]  /*22bc0*/  LDL.64 R78, [R1+0x1638] ;  /* 0x00163800014e7983 */ /* 0x000f680000100a00 */
[----:B------:R-:W-:Y:S04]  /*22bd0*/  LDGSTS.E [R5+0x66100], desc[UR14][R72.64], !P3 ;  /* 0x6610000048057fae */ /* 0x000fe8000d9a100e */
[----:B------:R-:W5:Y:S04]  /*22be0*/  LDL.64 R82, [R1+0x1630] ;  /* 0x0016300001527983 */ /* 0x000f680000100a00 */
[----:B------:R-:W-:Y:S04]  /*22bf0*/  LDGSTS.E [R5+0x66200], desc[UR14][R80.64], !P3 ;  /* 0x6620000050057fae */ /* 0x000fe8000d9a100e */
[----:B------:R-:W-:Y:S04]  /*22c00*/  LDGSTS.E [R5+0x66300], desc[UR14][R84.64], !P3 ;  /* 0x6630000054057fae */ /* 0x000fe8000d9a100e */
[----:B------:R-:W5:Y:S04]  /*22c10*/  LDL.64 R72, [R1+0x2578] ;  /* 0x0025780001487983 */ /* 0x000f680000100a00 */
[----:B------:R-:W-:Y:S04]  /*22c20*/  LDGSTS.E [R5+0x66400], desc[UR14][R86.64], !P3 ;  /* 0x6640000056057fae */ /* 0x000fe8000d9a100e */
[----:B------:R-:W5:Y:S04]  /*22c30*/  LDL.64 R84, [R1+0x2580] ;  /* 0x0025800001547983 */ /* 0x000f680000100a00 */
[----:B------:R-:W5:Y:S04]  /*22c40*/  LDL.64 R80, [R1+0x1590] ;  /* 0x0015900001507983 */ /* 0x000f680000100a00 */
[----:B------:R-:W5:Y:S04]  /*22c50*/  LDL.64 R86, [R1+0x1588] ;  /* 0x0015880001567983 */ /* 0x000f680000100a00 */
[----:B------:R-:W-:Y:S04]  /*22c60*/  LDGSTS.E [R5+0x66500], desc[UR14][R88.64], !P3 ;  /* 0x6650000058057fae */ /* 0x000fe8000d9a100e */
[----:B------:R-:W-:Y:S01]  /*22c70*/  LDGSTS.E [R5+0x66600], desc[UR14][R90.64], !P3 ;  /* 0x666000005a057fae */ /* 0x000fe2000d9a100e */
[----:B------:R-:W-:-:S02]  /*22c80*/  VIADD R28, R30, 0xffffff2f ;  /* 0xffffff2f1e1c7836 */ /* 0x000fc40000000000 */
[----:B------:R-:W1:Y:S01]  /*22c90*/  LDC R30, c[0x0][0x3a0] ;  /* 0x0000e800ff1e7b82 */ /* 0x000e620000000800 */
[----:B------:R-:W5:Y:S04]  /*22ca0*/  LDL.64 R62, [R1+0x3390] ;  /* 0x00339000013e7983 */ /* 0x000f680000100a00 */
[----:B------:R-:W5:Y:S04]  /*22cb0*/  LDL.64 R88, [R1+0x1578] ;  /* 0x0015780001587983 */ /* 0x000f680000100a00 */
[----:B------:R-:W5:Y:S04]  /*22cc0*/  LDL.64 R90, [R1+0x1570] ;  /* 0x00157000015a7983 */ /* 0x000f680000100a00 */
[----:B----4-:R-:W-:Y:S04]  /*22cd0*/  LDGSTS.E [R5+0x66700], desc[UR14][R92.64], !P3 ;  /* 0x667000005c057fae */ /* 0x010fe8000d9a100e */
[----:B------:R-:W4:Y:S01]  /*22ce0*/  LDL.64 R92, [R1+0x1568] ;  /* 0x00156800015c7983 */ /* 0x000f220000100a00 */
[----:B------:R-:W-:-:S02]  /*22cf0*/  ISETP.GE.U32.AND P1, PT, R28, 0x7ffffeb0, PT ;  /* 0x7ffffeb01c00780c */ /* 0x000fc40003f26070 */
[----:B------:R-:W-:Y:S02]  /*22d00*/  IADD3 R28, PT, PT, R29, -0xd5, RZ ;  /* 0xffffff2b1d1c7810 */ /* 0x000fe40007ffe0ff */
[----:B------:R-:W1:Y:S02]  /*22d10*/  LDC R29, c[0x0][0x3a0] ;  /* 0x0000e800ff1d7b82 */ /* 0x000e640000000800 */
[----:B------:R-:W-:-:S07]  /*22d20*/  ISETP.GE.U32.AND P6, PT, R28, 0x7ffffeac, PT ;  /* 0x7ffffeac1c00780c */ /* 0x000fce0003fc6070 */
[----:B------:R-:W-:Y:S04]  /*22d30*/  LDGSTS.E [R5+0x68000], desc[UR14][R64.64], !P1 ;  /* 0x6800000040057fae */ /* 0x000fe8000c9a100e */
[----:B--2---:R-:W-:Y:S04]  /*22d40*/  LDGSTS.E [R5+0x68100], desc[UR14][R66.64], !P1 ;  /* 0x6810000042057fae */ /* 0x004fe8000c9a100e */
[----:B------:R-:W2:Y:S04]  /*22d50*/  LDL.64 R64, [R1+0x1560] ;  /* 0x0015600001407983 */ /* 0x000ea80000100a00 */
[----:B------:R-:W-:Y:S04]  /*22d60*/  LDGSTS.E [R5+0x68200], desc[UR14][R68.64], !P1 ;  /* 0x6820000044057fae */ /* 0x000fe8000c9a100e */
[----:B------:R-:W2:Y:S04]  /*22d70*/  LDL.64 R66, [R1+0x2dd8] ;  /* 0x002dd80001427983 */ /* 0x000ea80000100a00 */
[----:B------:R-:W-:Y:S04]  /*22d80*/  LDGSTS.E [R5+0x68300], desc[UR14][R70.64], !P1 ;  /* 0x6830000046057fae */ /* 0x000fe8000c9a100e */
[----:B------:R-:W-:Y:S04]  /*22d90*/  LDGSTS.E [R5+0x68400], desc[UR14][R74.64], !P1 ;  /* 0x684000004a057fae */ /* 0x000fe8000c9a100e */
[----:B------:R-:W2:Y:S04]  /*22da0*/  LDL.64 R68, [R1+0x2de0] ;  /* 0x002de00001447983 */ /* 0x000ea80000100a00 */
[----:B---3--:R-:W-:Y:S04]  /*22db0*/  LDGSTS.E [R5+0x68500], desc[UR14][R76.64], !P1 ;  /* 0x685000004c057fae */ /* 0x008fe8000c9a100e */
[----:B------:R-:W3:Y:S04]  /*22dc0*/  LDL.64 R74, [R1+0x14d0] ;  /* 0x0014d000014a7983 */ /* 0x000ee80000100a00 */
[----:B-----5:R-:W-:Y:S04]  /*22dd0*/  LDGSTS.E [R5+0x68600], desc[UR14][R78.64], !P1 ;  /* 0x686000004e057fae */ /* 0x020fe8000c9a100e */
[----:B------:R-:W5:Y:S04]  /*22de0*/  LDL.64 R76, [R1+0x14b0] ;  /* 0x0014b000014c7983 */ /* 0x000f680000100a00 */
[----:B------:R-:W-:Y:S04]  /*22df0*/  LDGSTS.E [R5+0x68700], desc[UR14][R82.64], !P1 ;  /* 0x6870000052057fae */ /* 0x000fe8000c9a100e */
[----:B------:R-:W5:Y:S04]  /*22e00*/  LDL.64 R78, [R1+0x14a8] ;  /* 0x0014a800014e7983 */ /* 0x000f680000100a00 */
[----:B------:R-:W5:Y:S04]  /*22e10*/  LDL.64 R70, [R1+0x1498] ;  /* 0x0014980001467983 */ /* 0x000f680000100a00 */
[----:B------:R-:W-:Y:S04]  /*22e20*/  LDGSTS.E [R5+0x6a000], desc[UR14][R72.64], !P6 ;  /* 0x6a00000048057fae */ /* 0x000fe8000f1a100e */
[----:B------:R-:W5:Y:S04]  /*22e30*/  LDL.64 R82, [R1+0x14a0] ;  /* 0x0014a00001527983 */ /* 0x000f680000100a00 */
[----:B------:R-:W-:Y:S04]  /*22e40*/  LDGSTS.E [R5+0x6a100], desc[UR14][R84.64], !P6 ;  /* 0x6a10000054057fae */ /* 0x000fe8000f1a100e */
[----:B------:R-:W-:Y:S04]  /*22e50*/  LDGSTS.E [R5+0x6a200], desc[UR14][R80.64], !P6 ;  /* 0x6a20000050057fae */ /* 0x000fe8000f1a100e */
[----:B------:R-:W-:Y:S04]  /*22e60*/  LDGSTS.E [R5+0x6a300], desc[UR14][R86.64], !P6 ;  /* 0x6a30000056057fae */ /* 0x000fe8000f1a100e */
[----:B------:R-:W5:Y:S04]  /*22e70*/  LDL.64 R84, [R1+0x1490] ;  /* 0x0014900001547983 */ /* 0x000f680000100a00 */
[----:B------:R-:W5:Y:S04]  /*22e80*/  LDL.64 R72, [R1+0x3308] ;  /* 0x0033080001487983 */ /* 0x000f680000100a00 */
[----:B------:R-:W5:Y:S04]  /*22e90*/  LDL.64 R86, [R1+0x3310] ;  /* 0x0033100001567983 */ /* 0x000f680000100a00 */
[----:B------:R-:W-:Y:S04]  /*22ea0*/  LDGSTS.E [R5+0x6a400], desc[UR14][R88.64], !P6 ;  /* 0x6a40000058057fae */ /* 0x000fe8000f1a100e */
[----:B------:R-:W5:Y:S04]  /*22eb0*/  LDL.64 R80, [R1+0x13f8] ;  /* 0x0013f80001507983 */ /* 0x000f680000100a00 */
[----:B------:R-:W-:Y:S04]  /*22ec0*/  LDGSTS.E [R5+0x6a500], desc[UR14][R90.64], !P6 ;  /* 0x6a5000005a057fae */ /* 0x000fe8000f1a100e */
[----:B------:R-:W5:Y:S04]  /*22ed0*/  LDL.64 R88, [R1+0x13f0] ;  /* 0x0013f00001587983 */ /* 0x000f680000100a00 */
[----:B------:R-:W5:Y:S04]  /*22ee0*/  LDL.64 R90, [R1+0x13e8] ;  /* 0x0013e800015a7983 */ /* 0x000f680000100a00 */
[----:B----4-:R-:W-:Y:S04]  /*22ef0*/  LDGSTS.E [R5+0x6a600], desc[UR14][R92.64], !P6 ;  /* 0x6a6000005c057fae */ /* 0x010fe8000f1a100e */
[----:B------:R-:W4:Y:S01]  /*22f00*/  LDL.64 R92, [R1+0x13e0] ;  /* 0x0013e000015c7983 */ /* 0x000f220000100a00 */
[----:B-1----:R-:W-:-:S02]  /*22f10*/  VIADD R28, R31, 0xffffff27 ;  /* 0xffffff271f1c7836 */ /* 0x002fc40000000000 */
[----:B------:R-:W1:Y:S03]  /*22f20*/  LDC R31, c[0x0][0x3a0] ;  /* 0x0000e800ff1f7b82 */ /* 0x000e660000000800 */
[----:B------:R-:W-:Y:S01]  /*22f30*/  ISETP.GE.U32.AND P5, PT, R28, 0x7ffffea8, PT ;  /* 0x7ffffea81c00780c */ /* 0x000fe20003fa6070 */
[----:B------:R-:W-:-:S04]  /*22f40*/  VIADD R28, R48, 0xffffff23 ;  /* 0xffffff23301c7836 */ /* 0x000fc80000000000 */
[----:B------:R-:W1:Y:S01]  /*22f50*/  LDC R48, c[0x0][0x3a0] ;  /* 0x0000e800ff307b82 */ /* 0x000e620000000800 */
[----:B------:R-:W-:Y:S01]  /*22f60*/  ISETP.GE.U32.AND P0, PT, R28, 0x7ffffea4, PT ;  /* 0x7ffffea41c00780c */ /* 0x000fe20003f06070 */
[----:B--2---:R-:W-:Y:S06]  /*22f70*/  LDGSTS.E [R5+0x6a700], desc[UR14][R64.64], !P6 ;  /* 0x6a70000040057fae */ /* 0x004fec000f1a100e */
[----:B------:R-:W-:Y:S04]  /*22f80*/  LDGSTS.E [R5+0x6c000], desc[UR14][R66.64], !P5 ;  /* 0x6c00000042057fae */ /* 0x000fe8000e9a100e */
[----:B------:R-:W2:Y:S04]  /*22f90*/  LDL.64 R64, [R1+0x3388] ;  /* 0x0033880001407983 */ /* 0x000ea80000100a00 */
        /* <DEDUP_REMOVED lines=24> */
[----:B------:R-:W5:Y:S04]  /*23120*/  LDL.64 R90, [R1+0x1268] ;  /* 0x00126800015a7983 */ /* 0x000f680000100a00 */
[----:B----4-:R-:W-:Y:S01]  /*23130*/  LDGSTS.E [R5+0x6e500], desc[UR14][R92.64], !P0 ;  /* 0x6e5000005c057fae */ /* 0x010fe2000c1a100e */
[----:B------:R-:W-:-:S02]  /*23140*/  IADD3 R28, PT, PT, R30, -0xe1, RZ ;  /* 0xffffff1f1e1c7810 */ /* 0x000fc40007ffe0ff */
[----:B------:R-:W4:Y:S01]  /*23150*/  LDC R30, c[0x0][0x3a0] ;  /* 0x0000e800ff1e7b82 */ /* 0x000f220000000800 */
[----:B------:R-:W-:Y:S04]  /*23160*/  LDGSTS.E [R5+0x6e600], desc[UR14][R58.64], !P0 ;  /* 0x6e6000003a057fae */ /* 0x000fe8000c1a100e */
[----:B------:R-:W4:Y:S01]  /*23170*/  LDL.64 R92, [R1+0x1260] ;  /* 0x00126000015c7983 */ /* 0x000f220000100a00 */
[----:B------:R-:W-:Y:S01]  /*23180*/  ISETP.GE.U32.AND P3, PT, R28, 0x7ffffea0, PT ;  /* 0x7ffffea01c00780c */ /* 0x000fe20003f66070 */
[----:B------:R-:W-:Y:S02]  /*23190*/  VIADD R28, R29, 0xffffff1b ;  /* 0xffffff1b1d1c7836 */ /* 0x000fe40000000000 */
[----:B------:R-:W-:Y:S01]  /*231a0*/  LDGSTS.E [R5+0x6e700], desc[UR14][R60.64], !P0 ;  /* 0x6e7000003c057fae */ /* 0x000fe2000c1a100e */
[----:B------:R-:W1:Y:S02]  /*231b0*/  LDC R29, c[0x0][0x3a0] ;  /* 0x0000e800ff1d7b82 */ /* 0x000e640000000800 */
[----:B------:R-:W-:Y:S01]  /*231c0*/  ISETP.GE.U32.AND P1, PT, R28, 0x7ffffe9c, PT ;  /* 0x7ffffe9c1c00780c */ /* 0x000fe20003f26070 */
[----:B------:R-:W4:Y:S04]  /*231d0*/  LDL.64 R58, [R1+0xf68] ;  /* 0x000f6800013a7983 */ /* 0x000f280000100a00 */
[----:B------:R-:W4:Y:S04]  /*231e0*/  LDL.64 R60, [R1+0xf48] ;  /* 0x000f4800013c7983 */ /* 0x000f280000100a00 */
[----:B--2---:R-:W-:Y:S04]  /*231f0*/  LDGSTS.E [R5+0x70000], desc[UR14][R66.64], !P3 ;  /* 0x7000000042057fae */ /* 0x004fe8000d9a100e */
[----:B---3--:R-:W-:Y:S04]  /*23200*/  LDGSTS.E [R5+0x70100], desc[UR14][R68.64], !P3 ;  /* 0x7010000044057fae */ /* 0x008fe8000d9a100e */
[----:B------:R-:W2:Y:S04]  /*23210*/  LDL.64 R66, [R1+0x33d0] ;  /* 0x0033d00001427983 */ /* 0x000ea80000100a00 */
[----:B-----5:R-:W-:Y:S04]  /*23220*/  LDGSTS.E [R5+0x70200], desc[UR14][R74.64], !P3 ;  /* 0x702000004a057fae */ /* 0x020fe8000d9a100e */
[----:B------:R-:W3:Y:S04]  /*23230*/  LDL.64 R68, [R1+0x33c8] ;  /* 0x0033c80001447983 */ /* 0x000ee80000100a00 */
[----:B------:R-:W-:Y:S04]  /*23240*/  LDGSTS.E [R5+0x70300], desc[UR14][R76.64], !P3 ;  /* 0x703000004c057fae */ /* 0x000fe8000d9a100e */
[----:B------:R-:W5:Y:S04]  /*23250*/  LDL.64 R74, [R1+0x11d0] ;  /* 0x0011d000014a7983 */ /* 0x000f680000100a00 */
[----:B------:R-:W-:Y:S04]  /*23260*/  LDGSTS.E [R5+0x70400], desc[UR14][R78.64], !P3 ;  /* 0x704000004e057fae */ /* 0x000fe8000d9a100e */
[----:B------:R-:W5:Y:S04]  /*23270*/  LDL.64 R76, [R1+0x11c8] ;  /* 0x0011c800014c7983 */ /* 0x000f680000100a00 */
[----:B------:R-:W-:Y:S04]  /*23280*/  LDGSTS.E [R5+0x70500], desc[UR14][R82.64], !P3 ;  /* 0x7050000052057fae */ /* 0x000fe8000d9a100e */
[----:B------:R-:W5:Y:S04]  /*23290*/  LDL.64 R78, [R1+0x11b0] ;  /* 0x0011b000014e7983 */ /* 0x000f680000100a00 */
[----:B------:R-:W5:Y:S04]  /*232a0*/  LDL.64 R82, [R1+0x11a8] ;  /* 0x0011a80001527983 */ /* 0x000f680000100a00 */
[----:B------:R-:W-:Y:S04]  /*232b0*/  LDGSTS.E [R5+0x70600], desc[UR14][R84.64], !P3 ;  /* 0x7060000054057fae */ /* 0x000fe8000d9a100e */
[----:B------:R-:W-:Y:S04]  /*232c0*/  LDGSTS.E [R5+0x70700], desc[UR14][R86.64], !P3 ;  /* 0x7070000056057fae */ /* 0x000fe8000d9a100e */
[----:B------:R-:W5:Y:S04]  /*232d0*/  LDL.64 R84, [R1+0x11a0] ;  /* 0x0011a00001547983 */ /* 0x000f680000100a00 */
[----:B------:R-:W-:Y:S04]  /*232e0*/  LDGSTS.E [R5+0x72000], desc[UR14][R62.64], !P1 ;  /* 0x720000003e057fae */ /* 0x000fe8000c9a100e */
[----:B------:R-:W-:Y:S04]  /*232f0*/  LDGSTS.E [R5+0x72100], desc[UR14][R64.64], !P1 ;  /* 0x7210000040057fae */ /* 0x000fe8000c9a100e */
[----:B------:R-:W-:Y:S04]  /*23300*/  LDGSTS.E [R5+0x72200], desc[UR14][R70.64], !P1 ;  /* 0x7220000046057fae */ /* 0x000fe8000c9a100e */
[----:B------:R-:W5:Y:S04]  /*23310*/  LDL.64 R86, [R1+0x1178] ;  /* 0x0011780001567983 */ /* 0x000f680000100a00 */
[----:B------:R-:W-:Y:S04]  /*23320*/  LDGSTS.E [R5+0x72300], desc[UR14][R72.64], !P1 ;  /* 0x7230000048057fae */ /* 0x000fe8000c9a100e */
[----:B------:R-:W-:Y:S04]  /*23330*/  LDGSTS.E [R5+0x72400], desc[UR14][R80.64], !P1 ;  /* 0x7240000050057fae */ /* 0x000fe8000c9a100e */
[----:B------:R-:W5:Y:S04]  /*23340*/  LDL.64 R62, [R1+0x3410] ;  /* 0x00341000013e7983 */ /* 0x000f680000100a00 */
[----:B------:R-:W-:Y:S04]  /*23350*/  LDGSTS.E [R5+0x72500], desc[UR14][R88.64], !P1 ;  /* 0x7250000058057fae */ /* 0x000fe8000c9a100e */
[----:B------:R-:W5:Y:S04]  /*23360*/  LDL.64 R70, [R1+0x3408] ;  /* 0x0034080001467983 */ /* 0x000f680000100a00 */
[----:B------:R-:W-:Y:S04]  /*23370*/  LDGSTS.E [R5+0x72600], desc[UR14][R90.64], !P1 ;  /* 0x726000005a057fae */ /* 0x000fe8000c9a100e */
[----:B------:R-:W5:Y:S04]  /*23380*/  LDL.64 R72, [R1+0x2df0] ;  /* 0x002df00001487983 */ /* 0x000f680000100a00 */
[----:B------:R-:W5:Y:S04]  /*23390*/  LDL.64 R80, [R1+0x2de8] ;  /* 0x002de80001507983 */ /* 0x000f680000100a00 */
[----:B------:R-:W5:Y:S01]  /*233a0*/  LDL.64 R88, [R1+0x10f0] ;  /* 0x0010f00001587983 */ /* 0x000f620000100a00 */
[----:B-1----:R-:W-:-:S02]  /*233b0*/  VIADD R28, R31, 0xffffff17 ;  /* 0xffffff171f1c7836 */ /* 0x002fc40000000000 */
[----:B------:R-:W1:Y:S01]  /*233c0*/  LDC R31, c[0x0][0x3a0] ;  /* 0x0000e800ff1f7b82 */ /* 0x000e620000000800 */
        /* <DEDUP_REMOVED lines=24> */
[----:B------:R-:W5:Y:S04]  /*23550*/  LDL.64 R86, [R1+0x1068] ;  /* 0x0010680001567983 */ /* 0x000f680000100a00 */
[----:B------:R-:W-:Y:S01]  /*23560*/  LDGSTS.E [R5+0x76100], desc[UR14][R70.64], !P5 ;  /* 0x7610000046057fae */ /* 0x000fe2000e9a100e */
[----:B------:R-:W-:-:S02]  /*23570*/  VIADD R28, R29, 0xffffff0f ;  /* 0xffffff0f1d1c7836 */ /* 0x000fc40000000000 */
[----:B------:R-:W1:Y:S01]  /*23580*/  LDC R29, c[0x0][0x3a0] ;  /* 0x0000e800ff1d7b82 */ /* 0x000e620000000800 */
[----:B------:R-:W5:Y:S04]  /*23590*/  LDL.64 R62, [R1+0x3490] ;  /* 0x00349000013e7983 */ /* 0x000f680000100a00 */
[----:B------:R-:W-:Y:S04]  /*235a0*/  LDGSTS.E [R5+0x76200], desc[UR14][R72.64], !P5 ;  /* 0x7620000048057fae */ /* 0x000fe8000e9a100e */
[----:B------:R-:W-:Y:S04]  /*235b0*/  LDGSTS.E [R5+0x76300], desc[UR14][R80.64], !P5 ;  /* 0x7630000050057fae */ /* 0x000fe8000e9a100e */
[----:B------:R-:W5:Y:S04]  /*235c0*/  LDL.64 R70, [R1+0x3460] ;  /* 0x0034600001467983 */ /* 0x000f680000100a00 */
[----:B------:R-:W5:Y:S04]  /*235d0*/  LDL.64 R72, [R1+0x1000] ;  /* 0x0010000001487983 */ /* 0x000f680000100a00 */
[----:B------:R-:W5:Y:S04]  /*235e0*/  LDL.64 R80, [R1+0xff8] ;  /* 0x000ff80001507983 */ /* 0x000f680000100a00 */
[----:B----4-:R-:W-:Y:S04]  /*235f0*/  LDGSTS.E [R5+0x76400], desc[UR14][R92.64], !P5 ;  /* 0x764000005c057fae */ /* 0x010fe8000e9a100e */
[----:B------:R-:W-:Y:S01]  /*23600*/  LDGSTS.E [R5+0x76500], desc[UR14][R88.64], !P5 ;  /* 0x7650000058057fae */ /* 0x000fe2000e9a100e */
[----:B------:R-:W-:-:S03]  /*23610*/  ISETP.GE.U32.AND P0, PT, R28, 0x7ffffe90, PT ;  /* 0x7ffffe901c00780c */ /* 0x000fc60003f06070 */
[----:B------:R-:W4:Y:S04]  /*23620*/  LDL.64 R92, [R1+0x3458] ;  /* 0x00345800015c7983 */ /* 0x000f280000100a00 */
[----:B------:R-:W4:Y:S01]  /*23630*/  LDL.64 R88, [R1+0xff0] ;  /* 0x000ff00001587983 */ /* 0x000f220000100a00 */
[----:B------:R-:W-:Y:S02]  /*23640*/  VIADD R28, R30, 0xffffff0b ;  /* 0xffffff0b1e1c7836 */ /* 0x000fe40000000000 */
[----:B------:R-:W1:Y:S01]  /*23650*/  LDC R30, c[0x0][0x3a0] ;  /* 0x0000e800ff1e7b82 */ /* 0x000e620000000800 */
[----:B------:R-:W-:Y:S02]  /*23660*/  LDGSTS.E [R5+0x76600], desc[UR14][R90.64], !P5 ;  /* 0x766000005a057fae */ /* 0x000fe4000e9a100e */
[----:B------:R-:W-:-:S02]  /*23670*/  ISETP.GE.U32.AND P3, PT, R28, 0x7ffffe8c, PT ;  /* 0x7ffffe8c1c00780c */ /* 0x000fc40003f66070 */
[----:B------:R-:W-:Y:S04]  /*23680*/  LDGSTS.E [R5+0x76700], desc[UR14][R64.64], !P5 ;  /* 0x7670000040057fae */ /* 0x000fe8000e9a100e */
        /* <DEDUP_REMOVED lines=9> */
[----:B------:R-:W2:Y:S04]  /*23720*/  LDL.64 R76, [R1+0xfd8] ;  /* 0x000fd800014c7983 */ /* 0x000ea80000100a00 */
[----:B------:R-:W-:Y:S04]  /*23730*/  LDGSTS.E [R5+0x78400], desc[UR14][R82.64], !P0 ;  /* 0x7840000052057fae */ /* 0x000fe8000c1a100e */
[----:B------:R-:W3:Y:S04]  /*23740*/  LDL.64 R82, [R1+0x3480] ;  /* 0x0034800001527983 */ /* 0x000ee80000100a00 */
[----:B------:R-:W-:Y:S04]  /*23750*/  LDGSTS.E [R5+0x78500], desc[UR14][R84.64], !P0 ;  /* 0x7850000054057fae */ /* 0x000fe8000c1a100e */
[----:B------:R-:W-:Y:S04]  /*23760*/  LDGSTS.E [R5+0x78600], desc[UR14][R78.64], !P0 ;  /* 0x786000004e057fae */ /* 0x000fe8000c1a100e */
[----:B------:R-:W3:Y:S04]  /*23770*/  LDL.64 R84, [R1+0x3478] ;  /* 0x0034780001547983 */ /* 0x000ee80000100a00 */
[----:B------:R-:W3:Y:S04]  /*23780*/  LDL.64 R78, [R1+0xf60] ;  /* 0x000f6000014e7983 */ /* 0x000ee80000100a00 */
[----:B------:R-:W-:Y:S04]  /*23790*/  LDGSTS.E [R5+0x78700], desc[UR14][R86.64], !P0 ;  /* 0x7870000056057fae */ /* 0x000fe8000c1a100e */
[----:B------:R-:W3:Y:S04]  /*237a0*/  LDL.64 R86, [R1+0xf58] ;  /* 0x000f580001567983 */ /* 0x000ee80000100a00 */
[----:B------:R-:W-:Y:S04]  /*237b0*/  LDGSTS.E [R5+0x7a000], desc[UR14][R70.64], !P3 ;  /* 0x7a00000046057fae */ /* 0x000fe8000d9a100e */
[----:B------:R-:W3:Y:S04]  /*237c0*/  LDL.64 R70, [R1+0x2e18] ;  /* 0x002e180001467983 */ /* 0x000ee80000100a00 */
[----:B----4-:R-:W-:Y:S04]  /*237d0*/  LDGSTS.E [R5+0x7a100], desc[UR14][R92.64], !P3 ;  /* 0x7a1000005c057fae */ /* 0x010fe8000d9a100e */
[----:B------:R-:W-:Y:S04]  /*237e0*/  LDGSTS.E [R5+0x7a200], desc[UR14][R72.64], !P3 ;  /* 0x7a20000048057fae */ /* 0x000fe8000d9a100e */
[----:B------:R-:W-:Y:S04]  /*237f0*/  LDGSTS.E [R5+0x7a300], desc[UR14][R80.64], !P3 ;  /* 0x7a30000050057fae */ /* 0x000fe8000d9a100e */
[----:B------:R-:W4:Y:S04]  /*23800*/  LDL.64 R92, [R1+0xf50] ;  /* 0x000f5000015c7983 */ /* 0x000f280000100a00 */
[----:B------:R-:W-:Y:S04]  /*23810*/  LDGSTS.E [R5+0x7a400], desc[UR14][R88.64], !P3 ;  /* 0x7a40000058057fae */ /* 0x000fe8000d9a100e */
[----:B------:R-:W4:Y:S01]  /*23820*/  LDL.64 R80, [R1+0x2e10] ;  /* 0x002e100001507983 */ /* 0x000f220000100a00 */
[----:B------:R-:W-:-:S02]  /*23830*/  IADD3 R28, PT, PT, R48, -0xf9, RZ ;  /* 0xffffff07301c7810 */ /* 0x000fc40007ffe0ff */
[----:B------:R-:W2:Y:S01]  /*23840*/  LDC R48, c[0x0][0x3a0] ;  /* 0x0000e800ff307b82 */ /* 0x000ea20000000800 */
[----:B------:R-:W-:Y:S04]  /*23850*/  LDGSTS.E [R5+0x7a500], desc[UR14][R90.64], !P3 ;  /* 0x7a5000005a057fae */ /* 0x000fe8000d9a100e */
[----:B------:R-:W4:Y:S01]  /*23860*/  LDL.64 R88, [R1+0x2e08] ;  /* 0x002e080001587983 */ /* 0x000f220000100a00 */
[----:B------:R-:W-:-:S03]  /*23870*/  ISETP.GE.U32.AND P1, PT, R28, 0x7ffffe88, PT ;  /* 0x7ffffe881c00780c */ /* 0x000fc60003f26070 */
[----:B------:R-:W4:Y:S04]  /*23880*/  LDL.64 R72, [R1+0xd88] ;  /* 0x000d880001487983 */ /* 0x000f280000100a00 */
[----:B------:R-:W4:Y:S01]  /*23890*/  LDL.64 R90, [R1+0x2e00] ;  /* 0x002e0000015a7983 */ /* 0x000f220000100a00 */
[----:B-1----:R-:W-:Y:S02]  /*238a0*/  VIADD R28, R49, 0xffffff03 ;  /* 0xffffff03311c7836 */ /* 0x002fe40000000000 */
[----:B------:R-:W1:Y:S03]  /*238b0*/  LDC R49, c[0x0][0x3a0] ;  /* 0x0000e800ff317b82 */ /* 0x000e660000000800 */
[----:B------:R-:W-:Y:S01]  /*238c0*/  ISETP.GE.U32.AND P6, PT, R28, 0x7ffffe84, PT ;  /* 0x7ffffe841c00780c */ /* 0x000fe20003fc6070 */
[----:B-----5:R-:W-:Y:S04]  /*238d0*/  LDGSTS.E [R5+0x7a600], desc[UR14][R74.64], !P3 ;  /* 0x7a6000004a057fae */ /* 0x020fe8000d9a100e */
[----:B--2---:R-:W-:Y:S04]  /*238e0*/  LDGSTS.E [R5+0x7a700], desc[UR14][R76.64], !P3 ;  /* 0x7a7000004c057fae */ /* 0x004fe8000d9a100e */
[----:B------:R-:W2:Y:S04]  /*238f0*/  LDL.64 R74, [R1+0xd78] ;  /* 0x000d7800014a7983 */ /* 0x000ea80000100a00 */
[----:B------:R-:W5:Y:S04]  /*23900*/  LDL.64 R76, [R1+0x438] ;  /* 0x00043800014c7983 */ /* 0x000f680000100a00 */
[----:B---3--:R-:W-:Y:S04]  /*23910*/  LDGSTS.E [R5+0x7c000], desc[UR14][R82.64], !P1 ;  /* 0x7c00000052057fae */ /* 0x008fe8000c9a100e */
[----:B------:R-:W3:Y:S04]  /*23920*/  LDL.64 R82, [R1+0x430] ;  /* 0x0004300001527983 */ /* 0x000ee80000100a00 */
[----:B------:R-:W-:Y:S04]  /*23930*/  LDGSTS.E [R5+0x7c100], desc[UR14][R84.64], !P1 ;  /* 0x7c10000054057fae */ /* 0x000fe8000c9a100e */
[----:B------:R-:W-:Y:S04]  /*23940*/  LDGSTS.E [R5+0x7c200], desc[UR14][R56.64], !P1 ;  /* 0x7c20000038057fae */ /* 0x000fe8000c9a100e */
[----:B------:R-:W-:Y:S04]  /*23950*/  LDGSTS.E [R5+0x7c300], desc[UR14][R58.64], !P1 ;  /* 0x7c3000003a057fae */ /* 0x000fe8000c9a100e */
[----:B------:R-:W3:Y:S04]  /*23960*/  LDL.64 R84, [R1+0x428] ;  /* 0x0004280001547983 */ /* 0x000ee80000100a00 */
[----:B------:R-:W-:Y:S04]  /*23970*/  LDGSTS.E [R5+0x7c400], desc[UR14][R78.64], !P1 ;  /* 0x7c4000004e057fae */ /* 0x000fe8000c9a100e */
[----:B------:R-:W-:Y:S01]  /*23980*/  LDGSTS.E [R5+0x7c500], desc[UR14][R86.64], !P1 ;  /* 0x7c50000056057fae */ /* 0x000fe2000c9a100e */
[----:B------:R-:W-:-:S02]  /*23990*/  VIADD R28, R31, 0xffffff7e ;  /* 0xffffff7e1f1c7836 */ /* 0x000fc40000000000 */
[----:B------:R-:W1:Y:S01]  /*239a0*/  LDC R31, c[0x0][0x3a0] ;  /* 0x0000e800ff1f7b82 */ /* 0x000e620000000800 */
[----:B------:R-:W3:Y:S04]  /*239b0*/  LDL.64 R56, [R1+0x250] ;  /* 0x0002500001387983 */ /* 0x000ee80000100a00 */
[----:B------:R-:W3:Y:S04]  /*239c0*/  LDL.64 R78, [R1+0x420] ;  /* 0x00042000014e7983 */ /* 0x000ee80000100a00 */
[----:B------:R-:W3:Y:S04]  /*239d0*/  LDL.64 R86, [R1+0x418] ;  /* 0x0004180001567983 */ /* 0x000ee80000100a00 */
[----:B------:R-:W3:Y:S04]  /*239e0*/  LDL.64 R58, [R1+0x1800] ;  /* 0x00180000013a7983 */ /* 0x000ee80000100a00 */
[----:B----4-:R-:W-:Y:S04]  /*239f0*/  LDGSTS.E [R5+0x7c600], desc[UR14][R92.64], !P1 ;  /* 0x7c6000005c057fae */ /* 0x010fe8000c9a100e */
        /* <DEDUP_REMOVED lines=8> */
[----:B------:R-:W-:Y:S01]  /*23a80*/  LDGSTS.E [R5+0x7e600], desc[UR14][R88.64], !P6 ;  /* 0x7e60000058057fae */ /* 0x000fe2000f1a100e */
[----:B------:R-:W-:-:S03]  /*23a90*/  ISETP.GE.U32.AND P5, PT, R28, 0x7ffffeff, PT ;  /* 0x7ffffeff1c00780c */ /* 0x000fc60003fa6070 */
[----:B------:R-:W-:Y:S04]  /*23aa0*/  LDGSTS.E [R5+0x7e700], desc[UR14][R90.64], !P6 ;  /* 0x7e7000005a057fae */ /* 0x000fe8000f1a100e */
[----:B------:R-:W4:Y:S04]  /*23ab0*/  LDL.64 R80, [R1+0x13a8] ;  /* 0x0013a80001507983 */ /* 0x000f280000100a00 */
[----:B------:R-:W4:Y:S04]  /*23ac0*/  LDL.64 R88, [R1+0x13c8] ;  /* 0x0013c80001587983 */ /* 0x000f280000100a00 */
[----:B------:R-:W-:Y:S04]  /*23ad0*/  LDGSTS.E [R6+0x40800], desc[UR14][R72.64], !P5 ;  /* 0x4080000048067fae */ /* 0x000fe8000e9a100e */
[----:B------:R-:W4:Y:S04]  /*23ae0*/  LDL.64 R90, [R1+0x278] ;  /* 0x00027800015a7983 */ /* 0x000f280000100a00 */
[----:B------:R-:W4:Y:S04]  /*23af0*/  LDL.64 R60, [R1+0x1818] ;  /* 0x00181800013c7983 */ /* 0x000f280000100a00 */
[----:B------:R-:W4:Y:S04]  /*23b00*/  LDL.64 R62, [R1+0x1b8] ;  /* 0x0001b800013e7983 */ /* 0x000f280000100a00 */
[----:B--2---:R-:W-:Y:S01]  /*23b10*/  LDGSTS.E [R6+0x40900], desc[UR14][R74.64], !P5 ;  /* 0x409000004a067fae */ /* 0x004fe2000e9a100e */
[----:B------:R-:W-:-:S02]  /*23b20*/  IADD3 R28, PT, PT, R30, -0x86, RZ ;  /* 0xffffff7a1e1c7810 */ /* 0x000fc40007ffe0ff */
[----:B------:R-:W2:Y:S01]  /*23b30*/  LDC R30, c[0x0][0x3a0] ;  /* 0x0000e800ff1e7b82 */ /* 0x000ea20000000800 */
[----:B------:R-:W2:Y:S04]  /*23b40*/  LDL.64 R64, [R1+0x1a0] ;  /* 0x0001a00001407983 */ /* 0x000ea80000100a00 */
[----:B-----5:R-:W-:Y:S01]  /*23b50*/  LDGSTS.E [R6+0x40a00], desc[UR14][R76.64], !P5 ;  /* 0x40a000004c067fae */ /* 0x020fe2000e9a100e */
[----:B------:R-:W-:-:S03]  /*23b60*/  ISETP.GE.U32.AND P0, PT, R28, 0x7ffffefb, PT ;  /* 0x7ffffefb1c00780c */ /* 0x000fc60003f06070 */
[----:B------:R-:W5:Y:S04]  /*23b70*/  LDL.64 R66, [R1+0x198] ;  /* 0x0001980001427983 */ /* 0x000f680000100a00 */
[----:B------:R-:W2:Y:S04]  /*23b80*/  LDL.64 R68, [R1+0x190] ;  /* 0x0001900001447983 */ /* 0x000ea80000100a00 */
[----:B------:R-:W2:Y:S04]  /*23b90*/  LDL.64 R70, [R1+0x1c70] ;  /* 0x001c700001467983 */ /* 0x000ea80000100a00 */
[----:B---3--:R-:W-:Y:S04]  /*23ba0*/  LDGSTS.E [R6+0x40b00], desc[UR14][R82.64], !P5 ;  /* 0x40b0000052067fae */ /* 0x008fe8000e9a100e */
[----:B------:R-:W3:Y:S04]  /*23bb0*/  LDL.64 R72, [R1+0x1c90] ;  /* 0x001c900001487983 */ /* 0x000ee80000100a00 */
[----:B------:R-:W2:Y:S04]  /*23bc0*/  LDL.64 R74, [R1+0xf8] ;  /* 0x0000f800014a7983 */ /* 0x000ea80000100a00 */
[----:B------:R-:W2:Y:S04]  /*23bd0*/  LDL.64 R82, [R1+0x260] ;  /* 0x0002600001527983 */ /* 0x000ea80000100a00 */
[----:B------:R-:W-:Y:S04]  /*23be0*/  LDGSTS.E [R6+0x40c00], desc[UR14][R84.64], !P5 ;  /* 0x40c0000054067fae */ /* 0x000fe8000e9a100e */
[----:B------:R-:W3:Y:S04]  /*23bf0*/  LDL.64 R76, [R1+0xf0] ;  /* 0x0000f000014c7983 */ /* 0x000ee80000100a00 */
[----:B------:R-:W3:Y:S04]  /*23c00*/  LDL.64 R84, [R1+0x258] ;  /* 0x0002580001547983 */ /* 0x000ee80000100a00 */
[----:B------:R-:W-:Y:S04]  /*23c10*/  LDGSTS.E [R6+0x40d00], desc[UR14][R78.64], !P5 ;  /* 0x40d000004e067fae */ /* 0x000fe8000e9a100e */
[----:B------:R-:W-:Y:S04]  /*23c20*/  LDGSTS.E [R6+0x40e00], desc[UR14][R86.64], !P5 ;  /* 0x40e0000056067fae */ /* 0x000fe8000e9a100e */
[----:B------:R-:W5:Y:S04]  /*23c30*/  LDL.64 R78, [R1+0xe8] ;  /* 0x0000e800014e7983 */ /* 0x000f680000100a00 */
[----:B------:R-:W5:Y:S04]  /*23c40*/  LDL.64 R86, [R1+0x1b0] ;  /* 0x0001b00001567983 */ /* 0x000f680000100a00 */
[----:B----4-:R-:W-:Y:S04]  /*23c50*/  LDGSTS.E [R6+0x40f00], desc[UR14][R92.64], !P5 ;  /* 0x40f000005c067fae */ /* 0x010fe8000e9a100e */
[----:B------:R-:W4:Y:S04]  /*23c60*/  LDL.64 R92, [R1+0x1a8] ;  /* 0x0001a800015c7983 */ /* 0x000f280000100a00 */
[----:B------:R-:W-:Y:S04]  /*23c70*/  LDGSTS.E [R6+0x42800], desc[UR14][R80.64], !P0 ;  /* 0x4280000050067fae */ /* 0x000fe8000c1a100e */
[----:B------:R-:W-:Y:S04]  /*23c80*/  LDGSTS.E [R6+0x42900], desc[UR14][R88.64], !P0 ;  /* 0x4290000058067fae */ /* 0x000fe8000c1a100e */
[----:B------:R-:W4:Y:S04]  /*23c90*/  LDL.64 R80, [R1+0xe0] ;  /* 0x0000e00001507983 */ /* 0x000f280000100a00 */
[----:B------:R-:W4:Y:S01]  /*23ca0*/  LDL.64 R88, [R1+0xd8] ;  /* 0x0000d80001587983 */ /* 0x000f220000100a00 */
[----:B------:R-:W-:-:S02]  /*23cb0*/  VIADD R28, R29, 0xffffff76 ;  /* 0xffffff761d1c7836 */ /* 0x000fc40000000000 */
[----:B------:R-:W1:Y:S01]  /*23cc0*/  LDC R29, c[0x0][0x3a0] ;  /* 0x0000e800ff1d7b82 */ /* 0x000e620000000800 */
[----:B------:R-:W-:Y:S02]  /*23cd0*/  LDGSTS.E [R6+0x42a00], desc[UR14][R90.64], !P0 ;  /* 0x42a000005a067fae */ /* 0x000fe4000c1a100e */
[----:B------:R-:W-:Y:S02]  /*23ce0*/  ISETP.GE.U32.AND P3, PT, R28, 0x7ffffef7, PT ;  /* 0x7ffffef71c00780c */ /* 0x000fe40003f66070 */
[----:B------:R-:W-:Y:S04]  /*23cf0*/  LDGSTS.E [R6+0x42b00], desc[UR14][R52.64], !P0 ;  /* 0x42b0000034067fae */ /* 0x000fe8000c1a100e */
[----:B------:R-:W-:Y:S04]  /*23d00*/  LDGSTS.E [R6+0x42c00], desc[UR14][R54.64], !P0 ;  /* 0x42c0000036067fae */ /* 0x000fe8000c1a100e */
[----:B------:R-:W4:Y:S01]  /*23d10*/  LDL.64 R90, [R1+0xd0] ;  /* 0x0000d000015a7983 */ /* 0x000f220000100a00 */
[----:B------:R-:W-:-:S02]  /*23d20*/  VIADD R28, R50, 0xffffff72 ;  /* 0xffffff72321c7836 */ /* 0x000fc40000000000 */
[----:B------:R-:W1:Y:S01]  /*23d30*/  LDC R50, c[0x0][0x3a0] ;  /* 0x0000e800ff327b82 */ /* 0x000e620000000800 */
[----:B------:R-:W4:Y:S02]  /*23d40*/  LDL.64 R52, [R1+0x220] ;  /* 0x0002200001347983 */ /* 0x000f240000100a00 */
[----:B------:R-:W-:Y:S02]  /*23d50*/  ISETP.GE.U32.AND P1, PT, R28, 0x7ffffef3, PT ;  /* 0x7ffffef31c00780c */ /* 0x000fe40003f26070 */
[----:B------:R-:W4:Y:S04]  /*23d60*/  LDL.64 R54, [R1+0x1908] ;  /* 0x0019080001367983 */ /* 0x000f280000100a00 */
[----:B--2---:R-:W-:Y:S04]  /*23d70*/  LDGSTS.E [R6+0x42d00], desc[UR14][R82.64], !P0 ;  /* 0x42d0000052067fae */ /* 0x004fe8000c1a100e */
[----:B------:R-:W2:Y:S04]  /*23d80*/  LDL.64 R82, [R1+0x1d88] ;  /* 0x001d880001527983 */ /* 0x000ea80000100a00 */
[----:B---3--:R-:W-:Y:S04]  /*23d90*/  LDGSTS.E [R6+0x42e00], desc[UR14][R84.64], !P0 ;  /* 0x42e0000054067fae */ /* 0x008fe8000c1a100e */
[----:B------:R-:W-:Y:S04]  /*23da0*/  LDGSTS.E [R6+0x42f00], desc[UR14][R56.64], !P0 ;  /* 0x42f0000038067fae */ /* 0x000fe8000c1a100e */
[----:B------:R-:W-:Y:S04]  /*23db0*/  LDGSTS.E [R6+0x44800], desc[UR14][R58.64], !P3 ;  /* 0x448000003a067fae */ /* 0x000fe8000d9a100e */
[----:B------:R-:W3:Y:S04]  /*23dc0*/  LDL.64 R84, [R1+0x1d98] ;  /* 0x001d980001547983 */ /* 0x000ee80000100a00 */
[----:B------:R-:W-:Y:S04]  /*23dd0*/  LDGSTS.E [R6+0x44900], desc[UR14][R60.64], !P3 ;  /* 0x449000003c067fae */ /* 0x000fe8000d9a100e */
[----:B------:R-:W-:Y:S04]  /*23de0*/  LDGSTS.E [R6+0x44a00], desc[UR14][R62.64], !P3 ;  /* 0x44a000003e067fae */ /* 0x000fe8000d9a100e */
[----:B-----5:R-:W-:Y:S01]  /*23df0*/  LDGSTS.E [R6+0x44b00], desc[UR14][R86.64], !P3 ;  /* 0x44b0000056067fae */ /* 0x020fe2000d9a100e */
[----:B-1----:R-:W-:-:S02]  /*23e00*/  IADD3 R28, PT, PT, R49, -0x92, RZ ;  /* 0xffffff6e311c7810 */ /* 0x002fc40007ffe0ff */
[----:B------:R-:W1:Y:S01]  /*23e10*/  LDC R49, c[0x0][0x3a0] ;  /* 0x0000e800ff317b82 */ /* 0x000e620000000800 */
[----:B------:R-:W5:Y:S04]  /*23e20*/  LDL.64 R58, [R1+0x10b8] ;  /* 0x0010b800013a7983 */ /* 0x000f680000100a00 */
[----:B------:R-:W5:Y:S04]  /*23e30*/  LDL.64 R62, [R1+0x12d8] ;  /* 0x0012d800013e7983 */ /* 0x000f680000100a00 */
[----:B------:R-:W5:Y:S04]  /*23e40*/  LDL.64 R86, [R1+0x1e98] ;  /* 0x001e980001567983 */ /* 0x000f680000100a00 */
[----:B------:R-:W5:Y:S04]  /*23e50*/  LDL.64 R60, [R1+0x10b0] ;  /* 0x0010b000013c7983 */ /* 0x000f680000100a00 */
[----:B------:R-:W5:Y:S04]  /*23e60*/  LDL.64 R56, [R1+0x1928] ;  /* 0x0019280001387983 */ /* 0x000f680000100a00 */
        /* <DEDUP_REMOVED lines=9> */
[----:B------:R-:W-:Y:S04]  /*23f00*/  LDGSTS.E [R6+0x46c00], desc[UR14][R78.64], !P1 ;  /* 0x46c000004e067fae */ /* 0x000fe8000c9a100e */
[----:B------:R-:W-:Y:S04]  /*23f10*/  LDGSTS.E [R6+0x46d00], desc[UR14][R80.64], !P1 ;  /* 0x46d0000050067fae */ /* 0x000fe8000c9a100e */
[----:B------:R-:W-:Y:S01]  /*23f20*/  LDGSTS.E [R6+0x46e00], desc[UR14][R88.64], !P1 ;  /* 0x46e0000058067fae */ /* 0x000fe2000c9a100e */
[----:B------:R-:W-:-:S03]  /*23f30*/  ISETP.GE.U32.AND P6, PT, R28, 0x7ffffeef, PT ;  /* 0x7ffffeef1c00780c */ /* 0x000fc60003fc6070 */
[----:B------:R-:W4:Y:S04]  /*23f40*/  LDL.64 R70, [R1+0x2060] ;  /* 0x0020600001467983 */ /* 0x000f280000100a00 */
[----:B------:R-:W4:Y:S04]  /*23f50*/  LDL.64 R72, [R1+0x448] ;  /* 0x0004480001487983 */ /* 0x000f280000100a00 */
[----:B------:R-:W4:Y:S01]  /*23f60*/  LDL.64 R88, [R1+0x1f90] ;  /* 0x001f900001587983 */ /* 0x000f220000100a00 */
[----:B------:R-:W-:Y:S02]  /*23f70*/  VIADD R28, R48, 0xffffff6a ;  /* 0xffffff6a301c7836 */ /* 0x000fe40000000000 */
[----:B------:R-:W1:Y:S01]  /*23f80*/  LDC R48, c[0x0][0x3a0] ;  /* 0x0000e800ff307b82 */ /* 0x000e620000000800 */
[----:B------:R-:W-:Y:S02]  /*23f90*/  LDGSTS.E [R6+0x46f00], desc[UR14][R90.64], !P1 ;  /* 0x46f000005a067fae */ /* 0x000fe4000c9a100e */
[----:B------:R-:W-:-:S02]  /*23fa0*/  ISETP.GE.U32.AND P5, PT, R28, 0x7ffffeeb, PT ;  /* 0x7ffffeeb1c00780c */ /* 0x000fc40003fa6070 */
[----:B------:R-:W4:Y:S04]  /*23fb0*/  LDL.64 R78, [R1+0x450] ;  /* 0x00045000014e7983 */ /* 0x000f280000100a00 */
[----:B------:R-:W4:Y:S04]  /*23fc0*/  LDL.64 R80, [R1+0x458] ;  /* 0x0004580001507983 */ /* 0x000f280000100a00 */
[----:B------:R-:W4:Y:S04]  /*23fd0*/  LDL.64 R90, [R1+0x1f98] ;  /* 0x001f9800015a7983 */ /* 0x000f280000100a00 */
[----:B------:R-:W4:Y:S04]  /*23fe0*/  LDL.64 R66, [R1+0x9c8] ;  /* 0x0009c80001427983 */ /* 0x000f280000100a00 */
[----:B------:R-:W4:Y:S04]  /*23ff0*/  LDL.64 R68, [R1+0x1290] ;  /* 0x0012900001447983 */ /* 0x000f280000100a00 */
[----:B------:R-:W4:Y:S04]  /*24000*/  LDL.64 R74, [R1+0x1298] ;  /* 0x00129800014a7983 */ /* 0x000f280000100a00 */
[----:B------:R-:W4:Y:S04]  /*24010*/  LDL.64 R76, [R1+0x12a8] ;  /* 0x0012a800014c7983 */ /* 0x000f280000100a00 */
[----:B--2---:R-:W-:Y:S01]  /*24020*/  LDGSTS.E [R6+0x48800], desc[UR14][R82.64], !P6 ;  /* 0x4880000052067fae */ /* 0x004fe2000f1a100e */
[----:B------:R-:W-:-:S02]  /*24030*/  VIADD R28, R31, 0xffffff66 ;  /* 0xffffff661f1c7836 */ /* 0x000fc40000000000 */
[----:B------:R-:W2:Y:S01]  /*24040*/  LDC R31, c[0x0][0x3a0] ;  /* 0x0000e800ff1f7b82 */ /* 0x000ea20000000800 */
[----:B------:R-:W2:Y:S04]  /*24050*/  LDL.64 R64, [R1+0x2280] ;  /* 0x0022800001407983 */ /* 0x000ea80000100a00 */
[----:B------:R-:W2:Y:S04]  /*24060*/  LDL.64 R82, [R1+0x12c0] ;  /* 0x0012c00001527983 */ /* 0x000ea80000100a00 */
[----:B---3--:R-:W-:Y:S04]  /*24070*/  LDGSTS.E [R6+0x48900], desc[UR14][R84.64], !P6 ;  /* 0x4890000054067fae */ /* 0x008fe8000f1a100e */
[----:B------:R-:W-:Y:S04]  /*24080*/  LDGSTS.E [R6+0x48a00], desc[UR14][R236.64], !P6 ;  /* 0x48a00000ec067fae */ /* 0x000fe8000f1a100e */
[----:B------:R-:W-:Y:S04]  /*24090*/  LDGSTS.E [R6+0x48b00], desc[UR14][R230.64], !P6 ;  /* 0x48b00000e6067fae */ /* 0x000fe8000f1a100e */
[----:B------:R-:W-:Y:S04]  /*240a0*/  LDGSTS.E [R6+0x48c00], desc[UR14][R228.64], !P6 ;  /* 0x48c00000e4067fae */ /* 0x000fe8000f1a100e */
[----:B------:R-:W-:Y:S04]  /*240b0*/  LDGSTS.E [R6+0x48d00], desc[UR14][R210.64], !P6 ;  /* 0x48d00000d2067fae */ /* 0x000fe8000f1a100e */
[----:B------:R-:W-:Y:S04]  /*240c0*/  LDGSTS.E [R6+0x48e00], desc[UR14][R208.64], !P6 ;  /* 0x48e00000d0067fae */ /* 0x000fe8000f1a100e */
[----:B------:R-:W-:Y:S04]  /*240d0*/  LDGSTS.E [R6+0x48f00], desc[UR14][R206.64], !P6 ;  /* 0x48f00000ce067fae */ /* 0x000fe8000f1a100e */
[----:B-----5:R-:W-:Y:S01]  /*240e0*/  LDGSTS.E [R6+0x4a800], desc[UR14][R86.64], !P5 ;  /* 0x4a80000056067fae */ /* 0x020fe2000e9a100e */
[----:B------:R-:W-:-:S03]  /*240f0*/  ISETP.GE.U32.AND P0, PT, R28, 0x7ffffee7, PT ;  /* 0x7ffffee71c00780c */ /* 0x000fc60003f06070 */
[----:B------:R-:W3:Y:S04]  /*24100*/  LDL.64 R84, [R1+0x460] ;  /* 0x0004600001547983 */ /* 0x000ee80000100a00 */
        /* <DEDUP_REMOVED lines=10> */
[----:B------:R-:W2:Y:S01]  /*241b0*/  LDL.64 R88, [R1+0x2158] ;  /* 0x0021580001587983 */ /* 0x000ea20000100a00 */
[----:B------:R-:W-:-:S02]  /*241c0*/  IADD3 R28, PT, PT, R30, -0x9e, RZ ;  /* 0xffffff621e1c7810 */ /* 0x000fc40007ffe0ff */
[----:B------:R-:W1:Y:S01]  /*241d0*/  LDC R30, c[0x0][0x3a0] ;  /* 0x0000e800ff1e7b82 */ /* 0x000e620000000800 */
[----:B------:R-:W-:Y:S01]  /*241e0*/  LDGSTS.E [R6+0x4c900], desc[UR14][R90.64], !P0 ;  /* 0x4c9000005a067fae */ /* 0x000fe2000c1a100e */
[----:B------:R-:W-:-:S03]  /*241f0*/  ISETP.GE.U32.AND P3, PT, R28, 0x7ffffee3, PT ;  /* 0x7ffffee31c00780c */ /* 0x000fc60003f66070 */
[----:B------:R-:W-:Y:S04]  /*24200*/  LDGSTS.E [R6+0x4ca00], desc[UR14][R112.64], !P0 ;  /* 0x4ca0000070067fae */ /* 0x000fe8000c1a100e */
[----:B------:R-:W-:Y:S04]  /*24210*/  LDGSTS.E [R6+0x4cb00], desc[UR14][R110.64], !P0 ;  /* 0x4cb000006e067fae */ /* 0x000fe8000c1a100e */
[----:B------:R-:W2:Y:S04]  /*24220*/  LDL.64 R90, [R1+0x2168] ;  /* 0x00216800015a7983 */ /* 0x000ea80000100a00 */
[----:B------:R-:W-:Y:S04]  /*24230*/  LDGSTS.E [R6+0x4cc00], desc[UR14][R108.64], !P0 ;  /* 0x4cc000006c067fae */ /* 0x000fe8000c1a100e */
[----:B------:R-:W-:Y:S04]  /*24240*/  LDGSTS.E [R6+0x4cd00], desc[UR14][R106.64], !P0 ;  /* 0x4cd000006a067fae */ /* 0x000fe8000c1a100e */
[----:B------:R-:W-:Y:S04]  /*24250*/  LDGSTS.E [R6+0x4ce00], desc[UR14][R104.64], !P0 ;  /* 0x4ce0000068067fae */ /* 0x000fe8000c1a100e */
[----:B------:R-:W-:Y:S04]  /*24260*/  LDGSTS.E [R6+0x4cf00], desc[UR14][R46.64], !P0 ;  /* 0x4cf000002e067fae */ /* 0x000fe8000c1a100e */
[----:B------:R-:W-:Y:S01]  /*24270*/  LDGSTS.E [R6+0x4e800], desc[UR14][R70.64], !P3 ;  /* 0x4e80000046067fae */ /* 0x000fe2000d9a100e */
[----:B------:R-:W-:-:S02]  /*24280*/  VIADD R28, R29, 0xffffff5e ;  /* 0xffffff5e1d1c7836 */ /* 0x000fc40000000000 */
[----:B------:R-:W1:Y:S03]  /*24290*/  LDC R29, c[0x0][0x3a0] ;  /* 0x0000e800ff1d7b82 */ /* 0x000e660000000800 */
[----:B------:R-:W-:Y:S01]  /*242a0*/  ISETP.GE.U32.AND P1, PT, R28, 0x7ffffedf, PT ;  /* 0x7ffffedf1c00780c */ /* 0x000fe20003f26070 */
[----:B------:R-:W2:Y:S04]  /*242b0*/  LDL.64 R70, [R1+0x2248] ;  /* 0x0022480001467983 */ /* 0x000ea80000100a00 */
[----:B----4-:R-:W-:Y:S04]  /*242c0*/  LDGSTS.E [R6+0x4e900], desc[UR14][R92.64], !P3 ;  /* 0x4e9000005c067fae */ /* 0x010fe8000d9a100e */
[----:B------:R-:W-:Y:S04]  /*242d0*/  LDGSTS.E [R6+0x4ea00], desc[UR14][R72.64], !P3 ;  /* 0x4ea0000048067fae */ /* 0x000fe8000d9a100e */
[----:B------:R-:W-:Y:S04]  /*242e0*/  LDGSTS.E [R6+0x4eb00], desc[UR14][R78.64], !P3 ;  /* 0x4eb000004e067fae */ /* 0x000fe8000d9a100e */
[----:B------:R-:W4:Y:S04]  /*242f0*/  LDL.64 R92, [R1+0x1400] ;  /* 0x00140000015c7983 */ /* 0x000f280000100a00 */
[----:B------:R-:W-:Y:S04]  /*24300*/  LDGSTS.E [R6+0x4ec00], desc[UR14][R80.64], !P3 ;  /* 0x4ec0000050067fae */ /* 0x000fe8000d9a100e */
[----:B---3--:R-:W-:Y:S04]  /*24310*/  LDGSTS.E [R6+0x4ed00], desc[UR14][R84.64], !P3 ;  /* 0x4ed0000054067fae */ /* 0x008fe8000d9a100e */
[----:B------:R-:W3:Y:S04]  /*24320*/  LDL.64 R72, [R1+0x1598] ;  /* 0x0015980001487983 */ /* 0x000ee80000100a00 */
[----:B------:R-:W3:Y:S04]  /*24330*/  LDL.64 R78, [R1+0x15a0] ;  /* 0x0015a000014e7983 */ /* 0x000ee80000100a00 */
[----:B------:R-:W3:Y:S04]  /*24340*/  LDL.64 R84, [R1+0x2240] ;  /* 0x0022400001547983 */ /* 0x000ee80000100a00 */
[----:B-----5:R-:W-:Y:S04]  /*24350*/  LDGSTS.E [R6+0x4ee00], desc[UR14][R86.64], !P3 ;  /* 0x4ee0000056067fae */ /* 0x020fe8000d9a100e */
[----:B------:R-:W5:Y:S04]  /*24360*/  LDL.64 R80, [R1+0x15b0] ;  /* 0x0015b00001507983 */ /* 0x000f680000100a00 */
[----:B------:R-:W-:Y:S04]  /*24370*/  LDGSTS.E [R6+0x4ef00], desc[UR14][R66.64], !P3 ;  /* 0x4ef0000042067fae */ /* 0x000fe8000d9a100e */
[----:B------:R-:W5:Y:S04]  /*24380*/  LDL.64 R86, [R1+0x15b8] ;  /* 0x0015b80001567983 */ /* 0x000f680000100a00 */
[----:B--2---:R-:W-:Y:S01]  /*24390*/  LDGSTS.E [R6+0x50800], desc[UR14][R88.64], !P1 ;  /* 0x5080000058067fae */ /* 0x004fe2000c9a100e */
[----:B------:R-:W-:-:S02]  /*243a0*/  VIADD R28, R50, 0xffffff5a ;  /* 0xffffff5a321c7836 */ /* 0x000fc40000000000 */
[----:B------:R-:W2:Y:S01]  /*243b0*/  LDC R50, c[0x0][0x3a0] ;  /* 0x0000e800ff327b82 */ /* 0x000ea20000000800 */
[----:B------:R-:W2:Y:S04]  /*243c0*/  LDL.64 R66, [R1+0x22b8] ;  /* 0x0022b80001427983 */ /* 0x000ea80000100a00 */
[----:B------:R-:W-:Y:S04]  /*243d0*/  LDGSTS.E [R6+0x50900], desc[UR14][R90.64], !P1 ;  /* 0x509000005a067fae */ /* 0x000fe8000c9a100e */
[----:B------:R-:W2:Y:S04]  /*243e0*/  LDL.64 R88, [R1+0x15c8] ;  /* 0x0015c80001587983 */ /* 0x000ea80000100a00 */
[----:B------:R-:W-:Y:S04]  /*243f0*/  LDGSTS.E [R6+0x50a00], desc[UR14][R68.64], !P1 ;  /* 0x50a0000044067fae */ /* 0x000fe8000c9a100e */
[----:B------:R-:W2:Y:S04]  /*24400*/  LDL.64 R90, [R1+0x1700] ;  /* 0x00170000015a7983 */ /* 0x000ea80000100a00 */
[----:B------:R-:W-:Y:S04]  /*24410*/  LDGSTS.E [R6+0x50b00], desc[UR14][R74.64], !P1 ;  /* 0x50b000004a067fae */ /* 0x000fe8000c9a100e */
[----:B------:R-:W-:Y:S04]  /*24420*/  LDGSTS.E [R6+0x50c00], desc[UR14][R76.64], !P1 ;  /* 0x50c000004c067fae */ /* 0x000fe8000c9a100e */
[----:B------:R-:W2:Y:S04]  /*24430*/  LDL.64 R68, [R1+0x1b18] ;  /* 0x001b180001447983 */ /* 0x000ea80000100a00 */
[----:B------:R-:W-:Y:S04]  /*24440*/  LDGSTS.E [R6+0x50d00], desc[UR14][R82.64], !P1 ;  /* 0x50d0000052067fae */ /* 0x000fe8000c9a100e */
[----:B------:R-:W2:Y:S01]  /*24450*/  LDL.64 R74, [R1+0x1b30] ;  /* 0x001b3000014a7983 */ /* 0x000ea20000100a00 */
[----:B------:R-:W-:-:S03]  /*24460*/  ISETP.GE.U32.AND P6, PT, R28, 0x7ffffedb, PT ;  /* 0x7ffffedb1c00780c */ /* 0x000fc60003fc6070 */
[----:B------:R-:W2:Y:S04]  /*24470*/  LDL.64 R76, [R1+0x1b38] ;  /* 0x001b3800014c7983 */ /* 0x000ea80000100a00 */
[----:B------:R-:W-:Y:S04]  /*24480*/  LDGSTS.E [R6+0x50e00], desc[UR14][R62.64], !P1 ;  /* 0x50e000003e067fae */ /* 0x000fe8000c9a100e */
[----:B------:R-:W2:Y:S04]  /*24490*/  LDL.64 R82, [R1+0x1b50] ;  /* 0x001b500001527983 */ /* 0x000ea80000100a00 */
[----:B------:R-:W2:Y:S04]  /*244a0*/  LDL.64 R62, [R1+0x22f8] ;  /* 0x0022f800013e7983 */ /* 0x000ea80000100a00 */
[----:B----4-:R-:W-:Y:S04]  /*244b0*/  LDGSTS.E [R6+0x50f00], desc[UR14][R92.64], !P1 ;  /* 0x50f000005c067fae */ /* 0x010fe8000c9a100e */
[----:B------:R-:W4:Y:S04]  /*244c0*/  LDL.64 R92, [R1+0x1b48] ;  /* 0x001b4800015c7983 */ /* 0x000f280000100a00 */
[----:B---3--:R-:W-:Y:S04]  /*244d0*/  LDGSTS.E [R6+0x52800], desc[UR14][R84.64], !P6 ;  /* 0x5280000054067fae */ /* 0x008fe8000f1a100e */
[----:B------:R-:W-:Y:S04]  /*244e0*/  LDGSTS.E [R6+0x52900], desc[UR14][R70.64], !P6 ;  /* 0x5290000046067fae */ /* 0x000fe8000f1a100e */
[----:B------:R-:W-:Y:S04]  /*244f0*/  LDGSTS.E [R6+0x52a00], desc[UR14][R72.64], !P6 ;  /* 0x52a0000048067fae */ /* 0x000fe8000f1a100e */
[----:B------:R-:W3:Y:S04]  /*24500*/  LDL.64 R84, [R1+0x1b60] ;  /* 0x001b600001547983 */ /* 0x000ee80000100a00 */
[----:B------:R-:W3:Y:S04]  /*24510*/  LDL.64 R70, [R1+0x2300] ;  /* 0x0023000001467983 */ /* 0x000ee80000100a00 */
[----:B------:R-:W-:Y:S04]  /*24520*/  LDGSTS.E [R6+0x52b00], desc[UR14][R78.64], !P6 ;  /* 0x52b000004e067fae */ /* 0x000fe8000f1a100e */
[----:B------:R-:W3:Y:S04]  /*24530*/  LDL.64 R72, [R1+0x1d10] ;  /* 0x001d100001487983 */ /* 0x000ee80000100a00 */
[----:B-----5:R-:W-:Y:S04]  /*24540*/  LDGSTS.E [R6+0x52c00], desc[UR14][R80.64], !P6 ;  /* 0x52c0000050067fae */ /* 0x020fe8000f1a100e */
[----:B------:R-:W5:Y:S04]  /*24550*/  LDL.64 R78, [R1+0x1d08] ;  /* 0x001d0800014e7983 */ /* 0x000f680000100a00 */
[----:B------:R-:W-:Y:S04]  /*24560*/  LDGSTS.E [R6+0x52d00], desc[UR14][R86.64], !P6 ;  /* 0x52d0000056067fae */ /* 0x000fe8000f1a100e */
[----:B------:R-:W5:Y:S04]  /*24570*/  LDL.64 R80, [R1+0x1d00] ;  /* 0x001d000001507983 */ /* 0x000f680000100a00 */
[----:B--2---:R-:W-:Y:S04]  /*24580*/  LDGSTS.E [R6+0x52e00], desc[UR14][R88.64], !P6 ;  /* 0x52e0000058067fae */ /* 0x004fe8000f1a100e */
[----:B------:R-:W2:Y:S01]  /*24590*/  LDL.64 R86, [R1+0x1cf8] ;  /* 0x001cf80001567983 */ /* 0x000ea20000100a00 */
[----:B-1----:R-:W-:-:S02]  /*245a0*/  IADD3 R28, PT, PT, R49, -0xaa, RZ ;  /* 0xffffff56311c7810 */ /* 0x002fc40007ffe0ff */
[----:B------:R-:W1:Y:S01]  /*245b0*/  LDC R49, c[0x0][0x3a0] ;  /* 0x0000e800ff317b82 */ /* 0x000e620000000800 */
[----:B------:R-:W-:Y:S04]  /*245c0*/  LDGSTS.E [R6+0x52f00], desc[UR14][R90.64], !P6 ;  /* 0x52f000005a067fae */ /* 0x000fe8000f1a100e */
[----:B------:R-:W2:Y:S01]  /*245d0*/  LDL.64 R88, [R1+0x1cf0] ;  /* 0x001cf00001587983 */ /* 0x000ea20000100a00 */
[----:B------:R-:W-:Y:S01]  /*245e0*/  ISETP.GE.U32.AND P5, PT, R28, 0x7ffffed7, PT ;  /* 0x7ffffed71c00780c */ /* 0x000fe20003fa6070 */
[----:B------:R-:W-:Y:S02]  /*245f0*/  VIADD R28, R48, 0xffffff52 ;  /* 0xffffff52301c7836 */ /* 0x000fe40000000000 */
[----:B------:R-:W1:Y:S01]  /*24600*/  LDC R48, c[0x0][0x3a0] ;  /* 0x0000e800ff307b82 */ /* 0x000e620000000800 */
[----:B------:R-:W2:Y:S09]  /*24610*/  LDL.64 R90, [R1+0x1ce8] ;  /* 0x001ce800015a7983 */ /* 0x000eb20000100a00 */
[----:B------:R-:W-:Y:S04]  /*24620*/  LDGSTS.E [R6+0x54800], desc[UR14][R64.64], !P5 ;  /* 0x5480000040067fae */ /* 0x000fe8000e9a100e */
[----:B------:R-:W-:Y:S04]  /*24630*/  LDGSTS.E [R6+0x54900], desc[UR14][R66.64], !P5 ;  /* 0x5490000042067fae */ /* 0x000fe8000e9a100e */
[----:B------:R-:W-:Y:S04]  /*24640*/  LDGSTS.E [R6+0x54a00], desc[UR14][R68.64], !P5 ;  /* 0x54a0000044067fae */ /* 0x000fe8000e9a100e */
[----:B------:R-:W2:Y:S04]  /*24650*/  LDL.64 R64, [R1+0x2338] ;  /* 0x0023380001407983 */ /* 0x000ea80000100a00 */
[----:B------:R-:W-:Y:S04]  /*24660*/  LDGSTS.E [R6+0x54b00], desc[UR14][R74.64], !P5 ;  /* 0x54b000004a067fae */ /* 0x000fe8000e9a100e */
[----:B------:R-:W2:Y:S04]  /*24670*/  LDL.64 R66, [R1+0x2340] ;  /* 0x0023400001427983 */ /* 0x000ea80000100a00 */
[----:B------:R-:W-:Y:S04]  /*24680*/  LDGSTS.E [R6+0x54c00], desc[UR14][R76.64], !P5 ;  /* 0x54c000004c067fae */ /* 0x000fe8000e9a100e */
[----:B------:R-:W2:Y:S04]  /*24690*/  LDL.64 R68, [R1+0x1da0] ;  /* 0x001da00001447983 */ /* 0x000ea80000100a00 */
[----:B------:R-:W-:Y:S04]  /*246a0*/  LDGSTS.E [R6+0x54d00], desc[UR14][R82.64], !P5 ;  /* 0x54d0000052067fae */ /* 0x000fe8000e9a100e */
[----:B------:R-:W2:Y:S01]  /*246b0*/  LDL.64 R74, [R1+0x1da8] ;  /* 0x001da800014a7983 */ /* 0x000ea20000100a00 */
[----:B------:R-:W-:-:S03]  /*246c0*/  ISETP.GE.U32.AND P0, PT, R28, 0x7ffffed3, PT ;  /* 0x7ffffed31c00780c */ /* 0x000fc60003f06070 */
        /* <DEDUP_REMOVED lines=8> */
[----:B------:R-:W-:Y:S04]  /*24750*/  LDGSTS.E [R6+0x56a00], desc[UR14][R72.64], !P0 ;  /* 0x56a0000048067fae */ /* 0x000fe8000c1a100e */
[----:B-----5:R-:W-:Y:S04]  /*24760*/  LDGSTS.E [R6+0x56b00], desc[UR14][R78.64], !P0 ;  /* 0x56b000004e067fae */ /* 0x020fe8000c1a100e */
[----:B------:R-:W5:Y:S04]  /*24770*/  LDL.64 R70, [R1+0x2378] ;  /* 0x0023780001467983 */ /* 0x000f680000100a00 */
[----:B------:R-:W-:Y:S04]  /*24780*/  LDGSTS.E [R6+0x56c00], desc[UR14][R80.64], !P0 ;  /* 0x56c0000050067fae */ /* 0x000fe8000c1a100e */
[----:B------:R-:W5:Y:S04]  /*24790*/  LDL.64 R72, [R1+0x1e60] ;  /* 0x001e600001487983 */ /* 0x000f680000100a00 */
[----:B--2---:R-:W-:Y:S04]  /*247a0*/  LDGSTS.E [R6+0x56d00], desc[UR14][R86.64], !P0 ;  /* 0x56d0000056067fae */ /* 0x004fe8000c1a100e */
[----:B------:R-:W2:Y:S04]  /*247b0*/  LDL.64 R78, [R1+0x1e68] ;  /* 0x001e6800014e7983 */ /* 0x000ea80000100a00 */
[----:B------:R-:W-:Y:S04]  /*247c0*/  LDGSTS.E [R6+0x56e00], desc[UR14][R88.64], !P0 ;  /* 0x56e0000058067fae */ /* 0x000fe8000c1a100e */
[----:B------:R-:W2:Y:S04]  /*247d0*/  LDL.64 R86, [R1+0x2380] ;  /* 0x0023800001567983 */ /* 0x000ea80000100a00 */
[----:B------:R-:W2:Y:S04]  /*247e0*/  LDL.64 R80, [R1+0x1e70] ;  /* 0x001e700001507983 */ /* 0x000ea80000100a00 */
[----:B------:R-:W2:Y:S01]  /*247f0*/  LDL.64 R88, [R1+0x1e78] ;  /* 0x001e780001587983 */ /* 0x000ea20000100a00 */
[----:B------:R-:W-:-:S02]  /*24800*/  VIADD R28, R31, 0xffffff4e ;  /* 0xffffff4e1f1c7836 */ /* 0x000fc40000000000 */
[----:B------:R-:W1:Y:S01]  /*24810*/  LDC R31, c[0x0][0x3a0] ;  /* 0x0000e800ff1f7b82 */ /* 0x000e620000000800 */
[----:B------:R-:W-:Y:S02]  /*24820*/  LDGSTS.E [R6+0x56f00], desc[UR14][R90.64], !P0 ;  /* 0x56f000005a067fae */ /* 0x000fe4000c1a100e */
[----:B------:R-:W-:Y:S02]  /*24830*/  ISETP.GE.U32.AND P3, PT, R28, 0x7ffffecf, PT ;  /* 0x7ffffecf1c00780c */ /* 0x000fe40003f66070 */
[----:B------:R-:W-:Y:S01]  /*24840*/  IADD3 R28, PT, PT, R30, -0xb6, RZ ;  /* 0xffffff4a1e1c7810 */ /* 0x000fe20007ffe0ff */
[----:B------:R-:W2:Y:S02]  /*24850*/  LDL.64 R62, [R1+0x1f40] ;  /* 0x001f4000013e7983 */ /* 0x000ea40000100a00 */
[----:B------:R-:W1:Y:S02]  /*24860*/  LDC R30, c[0x0][0x3a0] ;  /* 0x0000e800ff1e7b82 */ /* 0x000e640000000800 */
[----:B------:R-:W2:Y:S06]  /*24870*/  LDL.64 R90, [R1+0x1e80] ;  /* 0x001e8000015a7983 */ /* 0x000eac0000100a00 */
[----:B------:R-:W-:Y:S04]  /*24880*/  LDGSTS.E [R6+0x58800], desc[UR14][R64.64], !P3 ;  /* 0x5880000040067fae */ /* 0x000fe8000d9a100e */
[----:B------:R-:W-:Y:S04]  /*24890*/  LDGSTS.E [R6+0x58900], desc[UR14][R66.64], !P3 ;  /* 0x5890000042067fae */ /* 0x000fe8000d9a100e */
[----:B------:R-:W-:Y:S01]  /*248a0*/  LDGSTS.E [R6+0x58a00], desc[UR14][R68.64], !P3 ;  /* 0x58a0000044067fae */ /* 0x000fe2000d9a100e */
[----:B------:R-:W-:-:S03]  /*248b0*/  ISETP.GE.U32.AND P1, PT, R28, 0x7ffffecb, PT ;  /* 0x7ffffecb1c00780c */ /* 0x000fc60003f26070 */
[----:B------:R-:W2:Y:S04]  /*248c0*/  LDL.64 R64, [R1+0x2438] ;  /* 0x0024380001407983 */ /* 0x000ea80000100a00 */
[----:B------:R-:W-:Y:S04]  /*248d0*/  LDGSTS.E [R6+0x58b00], desc[UR14][R74.64], !P3 ;  /* 0x58b000004a067fae */ /* 0x000fe8000d9a100e */
[----:B------:R-:W2:Y:S04]  /*248e0*/  LDL.64 R66, [R1+0x1e88] ;  /* 0x001e880001427983 */ /* 0x000ea80000100a00 */
[----:B------:R-:W-:Y:S04]  /*248f0*/  LDGSTS.E [R6+0x58c00], desc[UR14][R82.64], !P3 ;  /* 0x58c0000052067fae */ /* 0x000fe8000d9a100e */
[----:B------:R-:W2:Y:S04]  /*24900*/  LDL.64 R68, [R1+0x1f20] ;  /* 0x001f200001447983 */ /* 0x000ea80000100a00 */
[----:B------:R-:W2:Y:S04]  /*24910*/  LDL.64 R74, [R1+0x1f28] ;  /* 0x001f2800014a7983 */ /* 0x000ea80000100a00 */
[----:B------:R-:W2:Y:S04]  /*24920*/  LDL.64 R82, [R1+0x23b8] ;  /* 0x0023b80001527983 */ /* 0x000ea80000100a00 */
[----:B----4-:R-:W-:Y:S04]  /*24930*/  LDGSTS.E [R6+0x58d00], desc[UR14][R92.64], !P3 ;  /* 0x58d000005c067fae */ /* 0x010fe8000d9a100e */
[----:B------:R-:W-:Y:S04]  /*24940*/  LDGSTS.E [R6+0x58e00], desc[UR14][R76.64], !P3 ;  /* 0x58e000004c067fae */ /* 0x000fe8000d9a100e */
[----:B------:R-:W4:Y:S04]  /*24950*/  LDL.64 R92, [R1+0x23c0] ;  /* 0x0023c000015c7983 */ /* 0x000f280000100a00 */
[----:B------:R-:W4:Y:S04]  /*24960*/  LDL.64 R76, [R1+0x1f30] ;  /* 0x001f3000014c7983 */ /* 0x000f280000100a00 */
[----:B---3--:R-:W-:Y:S04]  /*24970*/  LDGSTS.E [R6+0x58f00], desc[UR14][R84.64], !P3 ;  /* 0x58f0000054067fae */ /* 0x008fe8000d9a100e */
[----:B------:R-:W3:Y:S04]  /*24980*/  LDL.64 R84, [R1+0x1f38] ;  /* 0x001f380001547983 */ /* 0x000ee80000100a00 */
[----:B-----5:R-:W-:Y:S01]  /*24990*/  LDGSTS.E [R6+0x5a800], desc[UR14][R70.64], !P1 ;  /* 0x5a80000046067fae */ /* 0x020fe2000c9a100e */
[----:B------:R-:W-:-:S02]  /*249a0*/  VIADD R28, R29, 0xffffff46 ;  /* 0xffffff461d1c7836 */ /* 0x000fc40000000000 */
[----:B------:R-:W5:Y:S01]  /*249b0*/  LDC R29, c[0x0][0x3a0] ;  /* 0x0000e800ff1d7b82 */ /* 0x000f620000000800 */
[----:B------:R-:W5:Y:S04]  /*249c0*/  LDL.64 R70, [R1+0x2400] ;  /* 0x0024000001467983 */ /* 0x000f680000100a00 */
[----:B--2---:R-:W-:Y:S04]  /*249d0*/  LDGSTS.E [R6+0x5a900], desc[UR14][R86.64], !P1 ;  /* 0x5a90000056067fae */ /* 0x004fe8000c9a100e */
[----:B------:R-:W-:Y:S04]  /*249e0*/  LDGSTS.E [R6+0x5aa00], desc[UR14][R72.64], !P1 ;  /* 0x5aa0000048067fae */ /* 0x000fe8000c9a100e */
[----:B------:R-:W-:Y:S04]  /*249f0*/  LDGSTS.E [R6+0x5ab00], desc[UR14][R78.64], !P1 ;  /* 0x5ab000004e067fae */ /* 0x000fe8000c9a100e */
[----:B------:R-:W2:Y:S04]  /*24a00*/  LDL.64 R86, [R1+0x1f48] ;  /* 0x001f480001567983 */ /* 0x000ea80000100a00 */
[----:B------:R-:W-:Y:S04]  /*24a10*/  LDGSTS.E [R6+0x5ac00], desc[UR14][R80.64], !P1 ;  /* 0x5ac0000050067fae */ /* 0x000fe8000c9a100e */
[----:B------:R-:W-:Y:S01]  /*24a20*/  LDGSTS.E [R6+0x5ad00], desc[UR14][R88.64], !P1 ;  /* 0x5ad0000058067fae */ /* 0x000fe2000c9a100e */
[----:B------:R-:W-:-:S03]  /*24a30*/  ISETP.GE.U32.AND P6, PT, R28, 0x7ffffec7, PT ;  /* 0x7ffffec71c00780c */ /* 0x000fc60003fc6070 */
[----:B------:R-:W5:Y:S04]  /*24a40*/  LDL.64 R72, [R1+0x1fd0] ;  /* 0x001fd00001487983 */ /* 0x000f680000100a00 */
[----:B------:R-:W5:Y:S04]  /*24a50*/  LDL.64 R78, [R1+0x1fe0] ;  /* 0x001fe000014e7983 */ /* 0x000f680000100a00 */
[----:B------:R-:W5:Y:S04]  /*24a60*/  LDL.64 R88, [R1+0x23f8] ;  /* 0x0023f80001587983 */ /* 0x000f680000100a00 */
[----:B------:R-:W-:Y:S04]  /*24a70*/  LDGSTS.E [R6+0x5ae00], desc[UR14][R90.64], !P1 ;  /* 0x5ae000005a067fae */ /* 0x000fe8000c9a100e */
[----:B------:R-:W5:Y:S04]  /*24a80*/  LDL.64 R80, [R1+0x1ff0] ;  /* 0x001ff00001507983 */ /* 0x000f680000100a00 */
[----:B------:R-:W5:Y:S04]  /*24a90*/  LDL.64 R90, [R1+0x1ff8] ;  /* 0x001ff800015a7983 */ /* 0x000f680000100a00 */
[----:B------:R-:W-:Y:S01]  /*24aa0*/  LDGSTS.E [R6+0x5af00], desc[UR14][R66.64], !P1 ;  /* 0x5af0000042067fae */ /* 0x000fe2000c9a100e */
[----:B------:R-:W-:-:S02]  /*24ab0*/  VIADD R28, R50, 0xffffff42 ;  /* 0xffffff42321c7836 */ /* 0x000fc40000000000 */
[----:B------:R-:W1:Y:S01]  /*24ac0*/  LDC R50, c[0x0][0x3a0] ;  /* 0x0000e800ff327b82 */ /* 0x000e620000000800 */
[----:B------:R-:W5:Y:S04]  /*24ad0*/  LDL.64 R66, [R1+0x2440] ;  /* 0x0024400001427983 */ /* 0x000f680000100a00 */
[----:B------:R-:W-:Y:S04]  /*24ae0*/  LDGSTS.E [R6+0x5c800], desc[UR14][R82.64], !P6 ;  /* 0x5c80000052067fae */ /* 0x000fe8000f1a100e */
[----:B------:R-:W5:Y:S01]  /*24af0*/  LDL.64 R82, [R1+0x2000] ;  /* 0x0020000001527983 */ /* 0x000f620000100a00 */
[----:B------:R-:W-:-:S03]  /*24b00*/  ISETP.GE.U32.AND P5, PT, R28, 0x7ffffec3, PT ;  /* 0x7ffffec31c00780c */ /* 0x000fc60003fa6070 */
[----:B----4-:R-:W-:Y:S04]  /*24b10*/  LDGSTS.E [R6+0x5c900], desc[UR14][R92.64], !P6 ;  /* 0x5c9000005c067fae */ /* 0x010fe8000f1a100e */
[----:B------:R-:W-:Y:S04]  /*24b20*/  LDGSTS.E [R6+0x5ca00], desc[UR14][R68.64], !P6 ;  /* 0x5ca0000044067fae */ /* 0x000fe8000f1a100e */
[----:B------:R-:W-:Y:S04]  /*24b30*/  LDGSTS.E [R6+0x5cb00], desc[UR14][R74.64], !P6 ;  /* 0x5cb000004a067fae */ /* 0x000fe8000f1a100e */
[----:B------:R-:W4:Y:S04]  /*24b40*/  LDL.64 R92, [R1+0x2008] ;  /* 0x00200800015c7983 */ /* 0x000f280000100a00 */
[----:B------:R-:W4:Y:S04]  /*24b50*/  LDL.64 R68, [R1+0x20c8] ;  /* 0x0020c80001447983 */ /* 0x000f280000100a00 */
[----:B------:R-:W-:Y:S04]  /*24b60*/  LDGSTS.E [R6+0x5cc00], desc[UR14][R76.64], !P6 ;  /* 0x5cc000004c067fae */ /* 0x000fe8000f1a100e */
[----:B------:R-:W4:Y:S04]  /*24b70*/  LDL.64 R74, [R1+0x20d0] ;  /* 0x0020d000014a7983 */ /* 0x000f280000100a00 */
[----:B---3--:R-:W-:Y:S04]  /*24b80*/  LDGSTS.E [R6+0x5cd00], desc[UR14][R84.64], !P6 ;  /* 0x5cd0000054067fae */ /* 0x008fe8000f1a100e */
[----:B------:R-:W3:Y:S04]  /*24b90*/  LDL.64 R76, [R1+0x20d8] ;  /* 0x0020d800014c7983 */ /* 0x000ee80000100a00 */
[----:B------:R-:W-:Y:S04]  /*24ba0*/  LDGSTS.E [R6+0x5ce00], desc[UR14][R62.64], !P6 ;  /* 0x5ce000003e067fae */ /* 0x000fe8000f1a100e */
[----:B------:R-:W3:Y:S01]  /*24bb0*/  LDL.64 R84, [R1+0x20e0] ;  /* 0x0020e00001547983 */ /* 0x000ee20000100a00 */
[----:B-1----:R-:W-:-:S02]  /*24bc0*/  IADD3 R28, PT, PT, R49, -0xc2, RZ ;  /* 0xffffff3e311c7810 */ /* 0x002fc40007ffe0ff */
[----:B------:R-:W1:Y:S01]  /*24bd0*/  LDC R49, c[0x0][0x3a0] ;  /* 0x0000e800ff317b82 */ /* 0x000e620000000800 */
[----:B------:R-:W3:Y:S04]  /*24be0*/  LDL.64 R62, [R1+0x2478] ;  /* 0x00247800013e7983 */ /* 0x000ee80000100a00 */
[----:B--2---:R-:W-:Y:S04]  /*24bf0*/  LDGSTS.E [R6+0x5cf00], desc[UR14][R86.64], !P6 ;  /* 0x5cf0000056067fae */ /* 0x004fe8000f1a100e */
[----:B------:R-:W2:Y:S04]  /*24c00*/  LDL.64 R86, [R1+0x20e8] ;  /* 0x0020e80001567983 */ /* 0x000ea80000100a00 */
[----:B-----5:R-:W-:Y:S04]  /*24c10*/  LDGSTS.E [R6+0x5e800], desc[UR14][R88.64], !P5 ;  /* 0x5e80000058067fae */ /* 0x020fe8000e9a100e */
[----:B------:R-:W-:Y:S04]  /*24c20*/  LDGSTS.E [R6+0x5e900], desc[UR14][R70.64], !P5 ;  /* 0x5e90000046067fae */ /* 0x000fe8000e9a100e */
[----:B------:R-:W-:Y:S04]  /*24c30*/  LDGSTS.E [R6+0x5ea00], desc[UR14][R72.64], !P5 ;  /* 0x5ea0000048067fae */ /* 0x000fe8000e9a100e */
[----:B------:R-:W5:Y:S04]  /*24c40*/  LDL.64 R88, [R1+0x20f0] ;  /* 0x0020f00001587983 */ /* 0x000f680000100a00 */
[----:B------:R-:W5:Y:S01]  /*24c50*/  LDL.64 R70, [R1+0x2480] ;  /* 0x0024800001467983 */ /* 0x000f620000100a00 */
[----:B------:R-:W-:-:S03]  /*24c60*/  ISETP.GE.U32.AND P0, PT, R28, 0x7ffffebf, PT ;  /* 0x7ffffebf1c00780c */ /* 0x000fc60003f06070 */
        /* <DEDUP_REMOVED lines=10> */
[----:B------:R-:W-:Y:S04]  /*24d10*/  LDGSTS.E [R6+0x60800], desc[UR14][R64.64], !P0 ;  /* 0x6080000040067fae */ /* 0x000fe8000c1a100e */
[----:B------:R-:W-:Y:S04]  /*24d20*/  LDGSTS.E [R6+0x60900], desc[UR14][R66.64], !P0 ;  /* 0x6090000042067fae */ /* 0x000fe8000c1a100e */
[----:B------:R-:W4:Y:S04]  /*24d30*/  LDL.64 R92, [R1+0x21f0] ;  /* 0x0021f000015c7983 */ /* 0x000f280000100a00 */
[----:B------:R-:W-:Y:S04]  /*24d40*/  LDGSTS.E [R6+0x60a00], desc[UR14][R68.64], !P0 ;  /* 0x60a0000044067fae */ /* 0x000fe8000c1a100e */
[----:B------:R-:W4:Y:S04]  /*24d50*/  LDL.64 R64, [R1+0x24b8] ;  /* 0x0024b80001407983 */ /* 0x000f280000100a00 */
[----:B------:R-:W-:Y:S04]  /*24d60*/  LDGSTS.E [R6+0x60b00], desc[UR14][R74.64], !P0 ;  /* 0x60b000004a067fae */ /* 0x000fe8000c1a100e */
[----:B------:R-:W4:Y:S04]  /*24d70*/  LDL.64 R66, [R1+0x24c0] ;  /* 0x0024c00001427983 */ /* 0x000f280000100a00 */
[----:B---3--:R-:W-:Y:S04]  /*24d80*/  LDGSTS.E [R6+0x60c00], desc[UR14][R76.64], !P0 ;  /* 0x60c000004c067fae */ /* 0x008fe8000c1a100e */
[----:B------:R-:W3:Y:S04]  /*24d90*/  LDL.64 R68, [R1+0x22c8] ;  /* 0x0022c80001447983 */ /* 0x000ee80000100a00 */
[----:B------:R-:W-:Y:S04]  /*24da0*/  LDGSTS.E [R6+0x60d00], desc[UR14][R84.64], !P0 ;  /* 0x60d0000054067fae */ /* 0x000fe8000c1a100e */
[----:B------:R-:W3:Y:S04]  /*24db0*/  LDL.64 R74, [R1+0x1780] ;  /* 0x00178000014a7983 */ /* 0x000ee80000100a00 */
[----:B------:R-:W3:Y:S04]  /*24dc0*/  LDL.64 R76, [R1+0x1768] ;  /* 0x00176800014c7983 */ /* 0x000ee80000100a00 */
[----:B------:R-:W3:Y:S04]  /*24dd0*/  LDL.64 R84, [R1+0x1778] ;  /* 0x0017780001547983 */ /* 0x000ee80000100a00 */
[----:B--2---:R-:W-:Y:S04]  /*24de0*/  LDGSTS.E [R6+0x60e00], desc[UR14][R86.64], !P0 ;  /* 0x60e0000056067fae */ /* 0x004fe8000c1a100e */
[----:B------:R-:W2:Y:S04]  /*24df0*/  LDL.64 R86, [R1+0x1770] ;  /* 0x0017700001567983 */ /* 0x000ea80000100a00 */
[----:B-----5:R-:W-:Y:S04]  /*24e00*/  LDGSTS.E [R6+0x60f00], desc[UR14][R88.64], !P0 ;  /* 0x60f0000058067fae */ /* 0x020fe8000c1a100e */
[----:B------:R-:W5:Y:S01]  /*24e10*/  LDL.64 R88, [R1+0x1760] ;  /* 0x0017600001587983 */ /* 0x000f620000100a00 */
[----:B------:R-:W-:-:S02]  /*24e20*/  VIADD R28, R48, 0xffffff3a ;  /* 0xffffff3a301c7836 */ /* 0x000fc40000000000 */
[----:B------:R-:W1:Y:S03]  /*24e30*/  LDC R48, c[0x0][0x3a0] ;  /* 0x0000e800ff307b82 */ /* 0x000e660000000800 */
[----:B------:R-:W-:Y:S01]  /*24e40*/  ISETP.GE.U32.AND P3, PT, R28, 0x7ffffebb, PT ;  /* 0x7ffffebb1c00780c */ /* 0x000fe20003f66070 */
[----:B------:R-:W-:-:S04]  /*24e50*/  VIADD R28, R31, 0xffffff36 ;  /* 0xffffff361f1c7836 */ /* 0x000fc80000000000 */
[----:B------:R-:W1:Y:S01]  /*24e60*/  LDC R31, c[0x0][0x3a0] ;  /* 0x0000e800ff1f7b82 */ /* 0x000e620000000800 */
[----:B------:R-:W-:-:S07]  /*24e70*/  ISETP.GE.U32.AND P1, PT, R28, 0x7ffffeb7, PT ;  /* 0x7ffffeb71c00780c */ /* 0x000fce0003f26070 */
[----:B------:R-:W-:Y:S04]  /*24e80*/  LDGSTS.E [R6+0x62800], desc[UR14][R62.64], !P3 ;  /* 0x628000003e067fae */ /* 0x000fe8000d9a100e */
[----:B------:R-:W-:Y:S04]  /*24e90*/  LDGSTS.E [R6+0x62900], desc[UR14][R70.64], !P3 ;  /* 0x6290000046067fae */ /* 0x000fe8000d9a100e */
[----:B------:R-:W-:Y:S04]  /*24ea0*/  LDGSTS.E [R6+0x62a00], desc[UR14][R72.64], !P3 ;  /* 0x62a0000048067fae */ /* 0x000fe8000d9a100e */
        /* <DEDUP_REMOVED lines=8> */
[----:B------:R-:W5:Y:S04]  /*24f30*/  LDL.64 R80, [R1+0x16a8] ;  /* 0x0016a80001507983 */ /* 0x000f680000100a00 */
[----:B------:R-:W5:Y:S01]  /*24f40*/  LDL.64 R82, [R1+0x1698] ;  /* 0x0016980001527983 */ /* 0x000f620000100a00 */
[----:B------:R-:W-:-:S02]  /*24f50*/  IADD3 R28, PT, PT, R30, -0xce, RZ ;  /* 0xffffff321e1c7810 */ /* 0x000fc40007ffe0ff */
[----:B------:R-:W1:Y:S01]  /*24f60*/  LDC R30, c[0x0][0x3a0] ;  /* 0x0000e800ff1e7b82 */ /* 0x000e620000000800 */
[----:B------:R-:W5:Y:S04]  /*24f70*/  LDL.64 R62, [R1+0x1608] ;  /* 0x00160800013e7983 */ /* 0x000f680000100a00 */
[----:B----4-:R-:W-:Y:S04]  /*24f80*/  LDGSTS.E [R6+0x62f00], desc[UR14][R92.64], !P3 ;  /* 0x62f000005c067fae */ /* 0x010fe8000d9a100e */
[----:B------:R-:W-:Y:S04]  /*24f90*/  LDGSTS.E [R6+0x64800], desc[UR14][R64.64], !P1 ;  /* 0x6480000040067fae */ /* 0x000fe8000c9a100e */
[----:B------:R-:W4:Y:S04]  /*24fa0*/  LDL.64 R92, [R1+0x16a0] ;  /* 0x0016a000015c7983 */ /* 0x000f280000100a00 */
[----:B------:R-:W-:Y:S01]  /*24fb0*/  LDGSTS.E [R6+0x64900], desc[UR14][R66.64], !P1 ;  /* 0x6490000042067fae */ /* 0x000fe2000c9a100e */
[----:B------:R-:W-:-:S03]  /*24fc0*/  ISETP.GE.U32.AND P6, PT, R28, 0x7ffffeb3, PT ;  /* 0x7ffffeb31c00780c */ /* 0x000fc60003fc6070 */
[----:B------:R-:W4:Y:S04]  /*24fd0*/  LDL.64 R64, [R1+0x32e0] ;  /* 0x0032e00001407983 */ /* 0x000f280000100a00 */
[----:B---3--:R-:W-:Y:S04]  /*24fe0*/  LDGSTS.E [R6+0x64a00], desc[UR14][R68.64], !P1 ;  /* 0x64a0000044067fae */ /* 0x008fe8000c9a100e */
[----:B------:R-:W3:Y:S04]  /*24ff0*/  LDL.64 R66, [R1+0x1690] ;  /* 0x0016900001427983 */ /* 0x000ee80000100a00 */
[----:B------:R-:W-:Y:S04]  /*25000*/  LDGSTS.E [R6+0x64b00], desc[UR14][R74.64], !P1 ;  /* 0x64b000004a067fae */ /* 0x000fe8000c9a100e */
[----:B------:R-:W3:Y:S04]  /*25010*/  LDL.64 R68, [R1+0x1628] ;  /* 0x0016280001447983 */ /* 0x000ee80000100a00 */
[----:B------:R-:W-:Y:S04]  /*25020*/  LDGSTS.E [R6+0x64c00], desc[UR14][R84.64], !P1 ;  /* 0x64c0000054067fae */ /* 0x000fe8000c9a100e */
[----:B------:R-:W3:Y:S04]  /*25030*/  LDL.64 R74, [R1+0x1620] ;  /* 0x00162000014a7983 */ /* 0x000ee80000100a00 */
[----:B------:R-:W3:Y:S04]  /*25040*/  LDL.64 R84, [R1+0x2538] ;  /* 0x0025380001547983 */ /* 0x000ee80000100a00 */
[----:B--2---:R-:W-:Y:S04]  /*25050*/  LDGSTS.E [R6+0x64d00], desc[UR14][R86.64], !P1 ;  /* 0x64d0000056067fae */ /* 0x004fe8000c9a100e */
[----:B------:R-:W-:Y:S04]  /*25060*/  LDGSTS.E [R6+0x64e00], desc[UR14][R76.64], !P1 ;  /* 0x64e000004c067fae */ /* 0x000fe8000c9a100e */
[----:B------:R-:W2:Y:S04]  /*25070*/  LDL.64 R86, [R1+0x2540] ;  /* 0x0025400001567983 */ /* 0x000ea80000100a00 */
[----:B------:R-:W2:Y:S04]  /*25080*/  LDL.64 R76, [R1+0x1618] ;  /* 0x00161800014c7983 */ /* 0x000ea80000100a00 */
[----:B-----5:R-:W-:Y:S04]  /*25090*/  LDGSTS.E [R6+0x64f00], desc[UR14][R88.64], !P1 ;  /* 0x64f0000058067fae */ /* 0x020fe8000c9a100e */
[----:B------:R-:W5:Y:S01]  /*250a0*/  LDL.64 R88, [R1+0x1610] ;  /* 0x0016100001587983 */ /* 0x000f620000100a00 */
[----:B------:R-:W-:-:S02]  /*250b0*/  VIADD R28, R29, 0xffffff2e ;  /* 0xffffff2e1d1c7836 */ /* 0x000fc40000000000 */
[----:B------:R-:W1:Y:S03]  /*250c0*/  LDC R29, c[0x0][0x3a0] ;  /* 0x0000e800ff1d7b82 */ /* 0x000e660000000800 */
[----:B------:R-:W-:Y:S01]  /*250d0*/  ISETP.GE.U32.AND P5, PT, R28, 0x7ffffeaf, PT ;  /* 0x7ffffeaf1c00780c */ /* 0x000fe20003fa6070 */
        /* <DEDUP_REMOVED lines=8> */
[----:B------:R-:W5:Y:S04]  /*25160*/  LDL.64 R78, [R1+0x1550] ;  /* 0x00155000014e7983 */ /* 0x000f680000100a00 */
[----:B------:R-:W5:Y:S04]  /*25170*/  LDL.64 R80, [R1+0x1548] ;  /* 0x0015480001507983 */ /* 0x000f680000100a00 */
[----:B----4-:R-:W-:Y:S04]  /*25180*/  LDGSTS.E [R6+0x66d00], desc[UR14][R92.64], !P6 ;  /* 0x66d000005c067fae */ /* 0x010fe8000f1a100e */
[----:B------:R-:W-:Y:S04]  /*25190*/  LDGSTS.E [R6+0x66e00], desc[UR14][R82.64], !P6 ;  /* 0x66e0000052067fae */ /* 0x000fe8000f1a100e */
[----:B------:R-:W4:Y:S04]  /*251a0*/  LDL.64 R92, [R1+0x25b8] ;  /* 0x0025b800015c7983 */ /* 0x000f280000100a00 */
[----:B------:R-:W4:Y:S04]  /*251b0*/  LDL.64 R82, [R1+0x1540] ;  /* 0x0015400001527983 */ /* 0x000f280000100a00 */
[----:B---3--:R-:W-:Y:S04]  /*251c0*/  LDGSTS.E [R6+0x66f00], desc[UR14][R66.64], !P6 ;  /* 0x66f0000042067fae */ /* 0x008fe8000f1a100e */
[----:B------:R-:W3:Y:S04]  /*251d0*/  LDL.64 R66, [R1+0x32d8] ;  /* 0x0032d80001427983 */ /* 0x000ee80000100a00 */
[----:B------:R-:W-:Y:S04]  /*251e0*/  LDGSTS.E [R6+0x68800], desc[UR14][R84.64], !P5 ;  /* 0x6880000054067fae */ /* 0x000fe8000e9a100e */
[----:B------:R-:W3:Y:S04]  /*251f0*/  LDL.64 R84, [R1+0x1538] ;  /* 0x0015380001547983 */ /* 0x000ee80000100a00 */
[----:B--2---:R-:W-:Y:S04]  /*25200*/  LDGSTS.E [R6+0x68900], desc[UR14][R86.64], !P5 ;  /* 0x6890000056067fae */ /* 0x004fe8000e9a100e */
[----:B------:R-:W-:Y:S04]  /*25210*/  LDGSTS.E [R6+0x68a00], desc[UR14][R68.64], !P5 ;  /* 0x68a0000044067fae */ /* 0x000fe8000e9a100e */
[----:B------:R-:W-:Y:S04]  /*25220*/  LDGSTS.E [R6+0x68b00], desc[UR14][R74.64], !P5 ;  /* 0x68b000004a067fae */ /* 0x000fe8000e9a100e */
[----:B------:R-:W2:Y:S04]  /*25230*/  LDL.64 R86, [R1+0x1530] ;  /* 0x0015300001567983 */ /* 0x000ea80000100a00 */
[----:B------:R-:W2:Y:S04]  /*25240*/  LDL.64 R68, [R1+0x1488] ;  /* 0x0014880001447983 */ /* 0x000ea80000100a00 */
[----:B------:R-:W-:Y:S04]  /*25250*/  LDGSTS.E [R6+0x68c00], desc[UR14][R76.64], !P5 ;  /* 0x68c000004c067fae */ /* 0x000fe8000e9a100e */
[----:B------:R-:W2:Y:S04]  /*25260*/  LDL.64 R74, [R1+0x1480] ;  /* 0x00148000014a7983 */ /* 0x000ea80000100a00 */
[----:B-----5:R-:W-:Y:S04]  /*25270*/  LDGSTS.E [R6+0x68d00], desc[UR14][R88.64], !P5 ;  /* 0x68d0000058067fae */ /* 0x020fe8000e9a100e */
[----:B------:R-:W5:Y:S01]  /*25280*/  LDL.64 R76, [R1+0x1478] ;  /* 0x00147800014c7983 */ /* 0x000f620000100a00 */
[----:B------:R-:W-:-:S02]  /*25290*/  VIADD R28, R50, 0xffffff2a ;  /* 0xffffff2a321c7836 */ /* 0x000fc40000000000 */
[----:B------:R-:W2:Y:S01]  /*252a0*/  LDC R50, c[0x0][0x3a0] ;  /* 0x0000e800ff327b82 */ /* 0x000ea20000000800 */
[----:B------:R-:W-:Y:S04]  /*252b0*/  LDGSTS.E [R6+0x68e00], desc[UR14][R62.64], !P5 ;  /* 0x68e000003e067fae */ /* 0x000fe8000e9a100e */
[----:B------:R-:W5:Y:S01]  /*252c0*/  LDL.64 R88, [R1+0x1470] ;  /* 0x0014700001587983 */ /* 0x000f620000100a00 */
[----:B------:R-:W-:Y:S02]  /*252d0*/  ISETP.GE.U32.AND P0, PT, R28, 0x7ffffeab, PT ;  /* 0x7ffffeab1c00780c */ /* 0x000fe40003f06070 */
[----:B-1----:R-:W-:Y:S02]  /*252e0*/  IADD3 R28, PT, PT, R49, -0xda, RZ ;  /* 0xffffff26311c7810 */ /* 0x002fe40007ffe0ff */
[----:B------:R-:W1:Y:S01]  /*252f0*/  LDC R49, c[0x0][0x3a0] ;  /* 0x0000e800ff317b82 */ /* 0x000e620000000800 */
[----:B------:R-:W5:Y:S01]  /*25300*/  LDL.64 R62, [R1+0x3320] ;  /* 0x00332000013e7983 */ /* 0x000f620000100a00 */
[----:B------:R-:W-:-:S03]  /*25310*/  ISETP.GE.U32.AND P3, PT, R28, 0x7ffffea7, PT ;  /* 0x7ffffea71c00780c */ /* 0x000fc60003f66070 */
[----:B------:R-:W-:Y:S04]  /*25320*/  LDGSTS.E [R6+0x68f00], desc[UR14][R90.64], !P5 ;  /* 0x68f000005a067fae */ /* 0x000fe8000e9a100e */
[----:B------:R-:W5:Y:S04]  /*25330*/  LDL.64 R90, [R1+0x1468] ;  /* 0x00146800015a7983 */ /* 0x000f680000100a00 */
[----:B----4-:R-:W-:Y:S04]  /*25340*/  LDGSTS.E [R6+0x6a800], desc[UR14][R92.64], !P0 ;  /* 0x6a8000005c067fae */ /* 0x010fe8000c1a100e */
[----:B------:R-:W-:Y:S04]  /*25350*/  LDGSTS.E [R6+0x6a900], desc[UR14][R70.64], !P0 ;  /* 0x6a90000046067fae */ /* 0x000fe8000c1a100e */
[----:B------:R-:W-:Y:S04]  /*25360*/  LDGSTS.E [R6+0x6aa00], desc[UR14][R72.64], !P0 ;  /* 0x6aa0000048067fae */ /* 0x000fe8000c1a100e */
[----:B------:R-:W4:Y:S04]  /*25370*/  LDL.64 R92, [R1+0x1460] ;  /* 0x00146000015c7983 */ /* 0x000f280000100a00 */
[----:B------:R-:W4:Y:S04]  /*25380*/  LDL.64 R70, [R1+0x3318] ;  /* 0x0033180001467983 */ /* 0x000f280000100a00 */
        /* <DEDUP_REMOVED lines=8> */
[----:B------:R-:W3:Y:S04]  /*25410*/  LDL.64 R84, [R1+0x1398] ;  /* 0x0013980001547983 */ /* 0x000ee80000100a00 */
[----:B--2---:R-:W-:Y:S04]  /*25420*/  LDGSTS.E [R6+0x6af00], desc[UR14][R86.64], !P0 ;  /* 0x6af0000056067fae */ /* 0x004fe8000c1a100e */
[----:B------:R-:W-:Y:S04]  /*25430*/  LDGSTS.E [R6+0x6c800], desc[UR14][R64.64], !P3 ;  /* 0x6c80000040067fae */ /* 0x000fe8000d9a100e */
[----:B------:R-:W-:Y:S04]  /*25440*/  LDGSTS.E [R6+0x6c900], desc[UR14][R66.64], !P3 ;  /* 0x6c90000042067fae */ /* 0x000fe8000d9a100e */
[----:B------:R-:W2:Y:S04]  /*25450*/  LDL.64 R86, [R1+0x1390] ;  /* 0x0013900001567983 */ /* 0x000ea80000100a00 */
[----:B------:R-:W-:Y:S04]  /*25460*/  LDGSTS.E [R6+0x6ca00], desc[UR14][R68.64], !P3 ;  /* 0x6ca0000044067fae */ /* 0x000fe8000d9a100e */
[----:B------:R-:W-:Y:S04]  /*25470*/  LDGSTS.E [R6+0x6cb00], desc[UR14][R74.64], !P3 ;  /* 0x6cb000004a067fae */ /* 0x000fe8000d9a100e */
[----:B-----5:R-:W-:Y:S04]  /*25480*/  LDGSTS.E [R6+0x6cc00], desc[UR14][R76.64], !P3 ;  /* 0x6cc000004c067fae */ /* 0x020fe8000d9a100e */
[----:B------:R-:W-:Y:S04]  /*25490*/  LDGSTS.E [R6+0x6cd00], desc[UR14][R88.64], !P3 ;  /* 0x6cd0000058067fae */ /* 0x000fe8000d9a100e */
[----:B------:R-:W5:Y:S01]  /*254a0*/  LDL.64 R64, [R1+0x3360] ;  /* 0x0033600001407983 */ /* 0x000f620000100a00 */
[----:B------:R-:W-:-:S02]  /*254b0*/  VIADD R28, R48, 0xffffff22 ;  /* 0xffffff22301c7836 */ /* 0x000fc40000000000 */
[----:B------:R-:W1:Y:S01]  /*254c0*/  LDC R48, c[0x0][0x3a0] ;  /* 0x0000e800ff307b82 */ /* 0x000e620000000800 */
[----:B------:R-:W5:Y:S04]  /*254d0*/  LDL.64 R66, [R1+0x1328] ;  /* 0x0013280001427983 */ /* 0x000f680000100a00 */
[----:B------:R-:W5:Y:S01]  /*254e0*/  LDL.64 R88, [R1+0x3358] ;  /* 0x0033580001587983 */ /* 0x000f620000100a00 */
[----:B------:R-:W-:-:S03]  /*254f0*/  ISETP.GE.U32.AND P1, PT, R28, 0x7ffffea3, PT ;  /* 0x7ffffea31c00780c */ /* 0x000fc60003f26070 */
[----:B------:R-:W5:Y:S04]  /*25500*/  LDL.64 R68, [R1+0x1320] ;  /* 0x0013200001447983 */ /* 0x000f680000100a00 */
[----:B------:R-:W5:Y:S04]  /*25510*/  LDL.64 R74, [R1+0x1318] ;  /* 0x00131800014a7983 */ /* 0x000f680000100a00 */
[----:B------:R-:W5:Y:S01]  /*25520*/  LDL.64 R76, [R1+0x1310] ;  /* 0x00131000014c7983 */ /* 0x000f620000100a00 */
[----:B------:R-:W-:Y:S02]  /*25530*/  VIADD R28, R31, 0xffffff1e ;  /* 0xffffff1e1f1c7836 */ /* 0x000fe40000000000 */
[----:B------:R-:W1:Y:S01]  /*25540*/  LDC R31, c[0x0][0x3a0] ;  /* 0x0000e800ff1f7b82 */ /* 0x000e620000000800 */
[----:B------:R-:W-:Y:S04]  /*25550*/  LDGSTS.E [R6+0x6ce00], desc[UR14][R90.64], !P3 ;  /* 0x6ce000005a067fae */ /* 0x000fe8000d9a100e */
[----:B------:R-:W5:Y:S01]  /*25560*/  LDL.64 R90, [R1+0x1308] ;  /* 0x00130800015a7983 */ /* 0x000f620000100a00 */
[----:B------:R-:W-:-:S03]  /*25570*/  ISETP.GE.U32.AND P6, PT, R28, 0x7ffffe9f, PT ;  /* 0x7ffffe9f1c00780c */ /* 0x000fc60003fc6070 */
[----:B----4-:R-:W-:Y:S04]  /*25580*/  LDGSTS.E [R6+0x6cf00], desc[UR14][R92.64], !P3 ;  /* 0x6cf000005c067fae */ /* 0x010fe8000d9a100e */
[----:B------:R-:W-:Y:S04]  /*25590*/  LDGSTS.E [R6+0x6e800], desc[UR14][R62.64], !P1 ;  /* 0x6e8000003e067fae */ /* 0x000fe8000c9a100e */
[----:B------:R-:W-:Y:S04]  /*255a0*/  LDGSTS.E [R6+0x6e900], desc[UR14][R70.64], !P1 ;  /* 0x6e90000046067fae */ /* 0x000fe8000c9a100e */
[----:B------:R-:W4:Y:S04]  /*255b0*/  LDL.64 R92, [R1+0x1300] ;  /* 0x00130000015c7983 */ /* 0x000f280000100a00 */
[----:B------:R-:W-:Y:S04]  /*255c0*/  LDGSTS.E [R6+0x6ea00], desc[UR14][R72.64], !P1 ;  /* 0x6ea0000048067fae */ /* 0x000fe8000c9a100e */
        /* <DEDUP_REMOVED lines=10> */
[----:B--2---:R-:W-:Y:S01]  /*25670*/  LDGSTS.E [R6+0x6ef00], desc[UR14][R86.64], !P1 ;  /* 0x6ef0000056067fae */ /* 0x004fe2000c9a100e */
[----:B------:R-:W-:-:S02]  /*25680*/  IADD3 R28, PT, PT, R30, -0xe6, RZ ;  /* 0xffffff1a1e1c7810 */ /* 0x000fc40007ffe0ff */
[----:B------:R-:W2:Y:S01]  /*25690*/  LDC R30, c[0x0][0x3a0] ;  /* 0x0000e800ff1e7b82 */ /* 0x000ea20000000800 */
[----:B------:R-:W2:Y:S04]  /*256a0*/  LDL.64 R62, [R1+0x3470] ;  /* 0x00347000013e7983 */ /* 0x000ea80000100a00 */
[----:B------:R-:W2:Y:S04]  /*256b0*/  LDL.64 R86, [R1+0x1238] ;  /* 0x0012380001567983 */ /* 0x000ea80000100a00 */
[----:B-----5:R-:W-:Y:S04]  /*256c0*/  LDGSTS.E [R6+0x70800], desc[UR14][R64.64], !P6 ;  /* 0x7080000040067fae */ /* 0x020fe8000f1a100e */
[----:B------:R-:W-:Y:S01]  /*256d0*/  LDGSTS.E [R6+0x70900], desc[UR14][R88.64], !P6 ;  /* 0x7090000058067fae */ /* 0x000fe2000f1a100e */
[----:B------:R-:W-:-:S03]  /*256e0*/  ISETP.GE.U32.AND P5, PT, R28, 0x7ffffe9b, PT ;  /* 0x7ffffe9b1c00780c */ /* 0x000fc60003fa6070 */
[----:B------:R-:W-:Y:S04]  /*256f0*/  LDGSTS.E [R6+0x70a00], desc[UR14][R66.64], !P6 ;  /* 0x70a0000042067fae */ /* 0x000fe8000f1a100e */
[----:B------:R-:W-:Y:S04]  /*25700*/  LDGSTS.E [R6+0x70b00], desc[UR14][R68.64], !P6 ;  /* 0x70b0000044067fae */ /* 0x000fe8000f1a100e */
[----:B------:R-:W5:Y:S04]  /*25710*/  LDL.64 R88, [R1+0x1230] ;  /* 0x0012300001587983 */ /* 0x000f680000100a00 */
[----:B------:R-:W5:Y:S04]  /*25720*/  LDL.64 R66, [R1+0x33e0] ;  /* 0x0033e00001427983 */ /* 0x000f680000100a00 */
[----:B------:R-:W-:Y:S04]  /*25730*/  LDGSTS.E [R6+0x70c00], desc[UR14][R74.64], !P6 ;  /* 0x70c000004a067fae */ /* 0x000fe8000f1a100e */
[----:B------:R-:W5:Y:S04]  /*25740*/  LDL.64 R68, [R1+0x33d8] ;  /* 0x0033d80001447983 */ /* 0x000f680000100a00 */
[----:B------:R-:W-:Y:S04]  /*25750*/  LDGSTS.E [R6+0x70d00], desc[UR14][R76.64], !P6 ;  /* 0x70d000004c067fae */ /* 0x000fe8000f1a100e */
[----:B------:R-:W5:Y:S04]  /*25760*/  LDL.64 R74, [R1+0x1150] ;  /* 0x00115000014a7983 */ /* 0x000f680000100a00 */
[----:B------:R-:W5:Y:S04]  /*25770*/  LDL.64 R64, [R1+0x3468] ;  /* 0x0034680001407983 */ /* 0x000f680000100a00 */
[----:B------:R-:W5:Y:S04]  /*25780*/  LDL.64 R76, [R1+0x1148] ;  /* 0x00114800014c7983 */ /* 0x000f680000100a00 */
[----:B------:R-:W-:Y:S04]  /*25790*/  LDGSTS.E [R6+0x70e00], desc[UR14][R90.64], !P6 ;  /* 0x70e000005a067fae */ /* 0x000fe8000f1a100e */
[----:B------:R-:W5:Y:S04]  /*257a0*/  LDL.64 R90, [R1+0x1140] ;  /* 0x00114000015a7983 */ /* 0x000f680000100a00 */
[----:B----4-:R-:W-:Y:S04]  /*257b0*/  LDGSTS.E [R6+0x70f00], desc[UR14][R92.64], !P6 ;  /* 0x70f000005c067fae */ /* 0x010fe8000f1a100e */
[----:B------:R-:W4:Y:S04]  /*257c0*/  LDL.64 R92, [R1+0x1138] ;  /* 0x00113800015c7983 */ /* 0x000f280000100a00 */
[----:B------:R-:W-:Y:S04]  /*257d0*/  LDGSTS.E [R6+0x72800], desc[UR14][R70.64], !P5 ;  /* 0x7280000046067fae */ /* 0x000fe8000e9a100e */
[----:B------:R-:W-:Y:S04]  /*257e0*/  LDGSTS.E [R6+0x72900], desc[UR14][R72.64], !P5 ;  /* 0x7290000048067fae */ /* 0x000fe8000e9a100e */
[----:B------:R-:W4:Y:S04]  /*257f0*/  LDL.64 R70, [R1+0x1130] ;  /* 0x0011300001467983 */ /* 0x000f280000100a00 */
        /* <DEDUP_REMOVED lines=8> */
[----:B--2---:R-:W-:Y:S04]  /*25880*/  LDGSTS.E [R6+0x72e00], desc[UR14][R86.64], !P5 ;  /* 0x72e0000056067fae */ /* 0x004fe8000e9a100e */
[----:B------:R-:W2:Y:S04]  /*25890*/  LDL.64 R84, [R1+0x10d0] ;  /* 0x0010d00001547983 */ /* 0x000ea80000100a00 */
[----:B------:R-:W2:Y:S04]  /*258a0*/  LDL.64 R86, [R1+0x10c8] ;  /* 0x0010c80001567983 */ /* 0x000ea80000100a00 */
[----:B-----5:R-:W-:Y:S04]  /*258b0*/  LDGSTS.E [R6+0x72f00], desc[UR14][R88.64], !P5 ;  /* 0x72f0000058067fae */ /* 0x020fe8000e9a100e */
[----:B------:R-:W5:Y:S01]  /*258c0*/  LDL.64 R88, [R1+0x10c0] ;  /* 0x0010c00001587983 */ /* 0x000f620000100a00 */
[----:B------:R-:W-:-:S02]  /*258d0*/  VIADD R28, R29, 0xffffff16 ;  /* 0xffffff161d1c7836 */ /* 0x000fc40000000000 */
[----:B------:R-:W2:Y:S03]  /*258e0*/  LDC R29, c[0x0][0x3a0] ;  /* 0x0000e800ff1d7b82 */ /* 0x000ea60000000800 */
[----:B------:R-:W-:Y:S01]  /*258f0*/  ISETP.GE.U32.AND P0, PT, R28, 0x7ffffe97, PT ;  /* 0x7ffffe971c00780c */ /* 0x000fe20003f06070 */
[----:B-1----:R-:W-:-:S04]  /*25900*/  VIADD R28, R49, 0xffffff12 ;  /* 0xffffff12311c7836 */ /* 0x002fc80000000000 */
[----:B------:R-:W1:Y:S01]  /*25910*/  LDC R49, c[0x0][0x3a0] ;  /* 0x0000e800ff317b82 */ /* 0x000e620000000800 */
[----:B------:R-:W-:-:S07]  /*25920*/  ISETP.GE.U32.AND P3, PT, R28, 0x7ffffe93, PT ;  /* 0x7ffffe931c00780c */ /* 0x000fce0003f66070 */
[----:B------:R-:W-:Y:S04]  /*25930*/  LDGSTS.E [R6+0x74800], desc[UR14][R66.64], !P0 ;  /* 0x7480000042067fae */ /* 0x000fe8000c1a100e */
        /* <DEDUP_REMOVED lines=8> */
[----:B------:R-:W5:Y:S04]  /*259c0*/  LDL.64 R90, [R1+0xec8] ;  /* 0x000ec800015a7983 */ /* 0x000f680000100a00 */
[----:B----4-:R-:W-:Y:S04]  /*259d0*/  LDGSTS.E [R6+0x74d00], desc[UR14][R92.64], !P0 ;  /* 0x74d000005c067fae */ /* 0x010fe8000c1a100e */
[----:B------:R-:W4:Y:S04]  /*259e0*/  LDL.64 R92, [R1+0xec0] ;  /* 0x000ec000015c7983 */ /* 0x000f280000100a00 */
[----:B------:R-:W-:Y:S04]  /*259f0*/  LDGSTS.E [R6+0x74e00], desc[UR14][R70.64], !P0 ;  /* 0x74e0000046067fae */ /* 0x000fe8000c1a100e */
[----:B------:R-:W4:Y:S04]  /*25a00*/  LDL.64 R70, [R1+0xfd0] ;  /* 0x000fd00001467983 */ /* 0x000f280000100a00 */
[----:B---3--:R-:W-:Y:S04]  /*25a10*/  LDGSTS.E [R6+0x74f00], desc[UR14][R82.64], !P0 ;  /* 0x74f0000052067fae */ /* 0x008fe8000c1a100e */
[----:B------:R-:W-:Y:S04]  /*25a20*/  LDGSTS.E [R6+0x76800], desc[UR14][R72.64], !P3 ;  /* 0x7680000048067fae */ /* 0x000fe8000d9a100e */
[----:B------:R-:W-:Y:S04]  /*25a30*/  LDGSTS.E [R6+0x76900], desc[UR14][R78.64], !P3 ;  /* 0x769000004e067fae */ /* 0x000fe8000d9a100e */
[----:B------:R-:W3:Y:S04]  /*25a40*/  LDL.64 R82, [R1+0xeb8] ;  /* 0x000eb80001527983 */ /* 0x000ee80000100a00 */
[----:B------:R-:W-:Y:S04]  /*25a50*/  LDGSTS.E [R6+0x76a00], desc[UR14][R80.64], !P3 ;  /* 0x76a0000050067fae */ /* 0x000fe8000d9a100e */
[----:B--2---:R-:W-:Y:S04]  /*25a60*/  LDGSTS.E [R6+0x76b00], desc[UR14][R84.64], !P3 ;  /* 0x76b0000054067fae */ /* 0x004fe8000d9a100e */
[----:B------:R-:W2:Y:S04]  /*25a70*/  LDL.64 R72, [R1+0xfc8] ;  /* 0x000fc80001487983 */ /* 0x000ea80000100a00 */
[----:B------:R-:W2:Y:S04]  /*25a80*/  LDL.64 R78, [R1+0xfc0] ;  /* 0x000fc000014e7983 */ /* 0x000ea80000100a00 */
[----:B------:R-:W2:Y:S04]  /*25a90*/  LDL.64 R84, [R1+0x3498] ;  /* 0x0034980001547983 */ /* 0x000ea80000100a00 */
[----:B------:R-:W-:Y:S04]  /*25aa0*/  LDGSTS.E [R6+0x76c00], desc[UR14][R86.64], !P3 ;  /* 0x76c0000056067fae */ /* 0x000fe8000d9a100e */
[----:B------:R-:W2:Y:S04]  /*25ab0*/  LDL.64 R80, [R1+0xfb8] ;  /* 0x000fb80001507983 */ /* 0x000ea80000100a00 */
[----:B------:R-:W2:Y:S04]  /*25ac0*/  LDL.64 R86, [R1+0xfb0] ;  /* 0x000fb00001567983 */ /* 0x000ea80000100a00 */
[----:B-----5:R-:W-:Y:S01]  /*25ad0*/  LDGSTS.E [R6+0x76d00], desc[UR14][R88.64], !P3 ;  /* 0x76d0000058067fae */ /* 0x020fe2000d9a100e */
[----:B------:R-:W-:-:S02]  /*25ae0*/  IADD3 R28, PT, PT, R31, -0xf2, RZ ;  /* 0xffffff0e1f1c7810 */ /* 0x000fc40007ffe0ff */
[----:B------:R-:W5:Y:S01]  /*25af0*/  LDC R31, c[0x0][0x3a0] ;  /* 0x0000e800ff1f7b82 */ /* 0x000f620000000800 */
[----:B------:R-:W-:Y:S04]  /*25b00*/  LDGSTS.E [R6+0x76e00], desc[UR14][R58.64], !P3 ;  /* 0x76e000003a067fae */ /* 0x000fe8000d9a100e */
[----:B------:R-:W5:Y:S01]  /*25b10*/  LDL.64 R88, [R1+0xfa8] ;  /* 0x000fa80001587983 */ /* 0x000f620000100a00 */
[----:B------:R-:W-:-:S03]  /*25b20*/  ISETP.GE.U32.AND P1, PT, R28, 0x7ffffe8f, PT ;  /* 0x7ffffe8f1c00780c */ /* 0x000fc60003f26070 */
[----:B------:R-:W-:Y:S01]  /*25b30*/  LDGSTS.E [R6+0x76f00], desc[UR14][R60.64], !P3 ;  /* 0x76f000003c067fae */ /* 0x000fe2000d9a100e */
[----:B------:R-:W-:Y:S02]  /*25b40*/  VIADD R28, R48, 0xffffff0a ;  /* 0xffffff0a301c7836 */ /* 0x000fe40000000000 */
[----:B------:R-:W1:Y:S01]  /*25b50*/  LDC R48, c[0x0][0x3a0] ;  /* 0x0000e800ff307b82 */ /* 0x000e620000000800 */
[----:B------:R-:W5:Y:S06]  /*25b60*/  LDL.64 R58, [R1+0xf40] ;  /* 0x000f4000013a7983 */ /* 0x000f6c0000100a00 */
[----:B------:R-:W-:Y:S04]  /*25b70*/  LDGSTS.E [R6+0x78800], desc[UR14][R62.64], !P1 ;  /* 0x788000003e067fae */ /* 0x000fe8000c9a100e */
[----:B------:R-:W-:Y:S04]  /*25b80*/  LDGSTS.E [R6+0x78900], desc[UR14][R64.64], !P1 ;  /* 0x7890000040067fae */ /* 0x000fe8000c9a100e */
[----:B------:R-:W-:Y:S01]  /*25b90*/  LDGSTS.E [R6+0x78a00], desc[UR14][R66.64], !P1 ;  /* 0x78a0000042067fae */ /* 0x000fe2000c9a100e */
[----:B------:R-:W-:-:S03]  /*25ba0*/  ISETP.GE.U32.AND P6, PT, R28, 0x7ffffe8b, PT ;  /* 0x7ffffe8b1c00780c */ /* 0x000fc60003fc6070 */
        /* <DEDUP_REMOVED lines=9> */
[----:B------:R-:W5:Y:S04]  /*25c40*/  LDL.64 R66, [R1+0xeb0] ;  /* 0x000eb00001427983 */ /* 0x000f680000100a00 */
[----:B----4-:R-:W-:Y:S04]  /*25c50*/  LDGSTS.E [R6+0x78e00], desc[UR14][R92.64], !P1 ;  /* 0x78e000005c067fae */ /* 0x010fe8000c9a100e */
[----:B------:R-:W4:Y:S04]  /*25c60*/  LDL.64 R92, [R1+0x34a8] ;  /* 0x0034a800015c7983 */ /* 0x000f280000100a00 */
[----:B---3--:R-:W-:Y:S04]  /*25c70*/  LDGSTS.E [R6+0x78f00], desc[UR14][R82.64], !P1 ;  /* 0x78f0000052067fae */ /* 0x008fe8000c9a100e */
[----:B------:R-:W-:Y:S04]  /*25c80*/  LDGSTS.E [R6+0x7a800], desc[UR14][R68.64], !P6 ;  /* 0x7a80000044067fae */ /* 0x000fe8000f1a100e */
        /* <DEDUP_REMOVED lines=8> */
[----:B------:R-:W-:Y:S04]  /*25d10*/  LDGSTS.E [R6+0x7ae00], desc[UR14][R86.64], !P6 ;  /* 0x7ae0000056067fae */ /* 0x000fe8000f1a100e */
[----:B------:R-:W2:Y:S04]  /*25d20*/  LDL.64 R70, [R1+0xea0] ;  /* 0x000ea00001467983 */ /* 0x000ea80000100a00 */
[----:B-----5:R-:W-:Y:S04]  /*25d30*/  LDGSTS.E [R6+0x7af00], desc[UR14][R88.64], !P6 ;  /* 0x7af0000058067fae */ /* 0x020fe8000f1a100e */
[----:B------:R-:W5:Y:S01]  /*25d40*/  LDL.64 R86, [R1+0xe98] ;  /* 0x000e980001567983 */ /* 0x000f620000100a00 */
[----:B------:R-:W-:-:S02]  /*25d50*/  VIADD R28, R30, 0xffffff06 ;  /* 0xffffff061e1c7836 */ /* 0x000fc40000000000 */
[----:B------:R-:W1:Y:S01]  /*25d60*/  LDC R30, c[0x0][0x3a0] ;  /* 0x0000e800ff1e7b82 */ /* 0x000e620000000800 */
[----:B------:R-:W5:Y:S04]  /*25d70*/  LDL.64 R72, [R1+0xe88] ;  /* 0x000e880001487983 */ /* 0x000f680000100a00 */
[----:B------:R-:W5:Y:S01]  /*25d80*/  LDL.64 R88, [R1+0xe90] ;  /* 0x000e900001587983 */ /* 0x000f620000100a00 */
[----:B------:R-:W-:-:S03]  /*25d90*/  ISETP.GE.U32.AND P5, PT, R28, 0x7ffffe87, PT ;  /* 0x7ffffe871c00780c */ /* 0x000fc60003fa6070 */
[----:B------:R-:W5:Y:S01]  /*25da0*/  LDL.64 R78, [R1+0xd58] ;  /* 0x000d5800014e7983 */ /* 0x000f620000100a00 */
[----:B------:R-:W-:Y:S02]  /*25db0*/  IADD3 R28, PT, PT, R31, -0xfe, RZ ;  /* 0xffffff021f1c7810 */ /* 0x000fe40007ffe0ff */
[----:B------:R-:W1:Y:S01]  /*25dc0*/  LDC R31, c[0x0][0x3a0] ;  /* 0x0000e800ff1f7b82 */ /* 0x000e620000000800 */
[----:B------:R-:W5:Y:S01]  /*25dd0*/  LDL.64 R80, [R1+0xd48] ;  /* 0x000d480001507983 */ /* 0x000f620000100a00 */
[----:B------:R-:W-:-:S05]  /*25de0*/  ISETP.GE.U32.AND P0, PT, R28, 0x7ffffe83, PT ;  /* 0x7ffffe831c00780c */ /* 0x000fca0003f06070 */
[----:B------:R-:W-:Y:S04]  /*25df0*/  LDGSTS.E [R6+0x7c800], desc[UR14][R90.64], !P5 ;  /* 0x7c8000005a067fae */ /* 0x000fe8000e9a100e */
[----:B------:R-:W5:Y:S04]  /*25e00*/  LDL.64 R90, [R1+0x408] ;  /* 0x00040800015a7983 */ /* 0x000f680000100a00 */
[----:B----4-:R-:W-:Y:S04]  /*25e10*/  LDGSTS.E [R6+0x7c900], desc[UR14][R92.64], !P5 ;  /* 0x7c9000005c067fae */ /* 0x010fe8000e9a100e */
[----:B------:R-:W-:Y:S04]  /*25e20*/  LDGSTS.E [R6+0x7ca00], desc[UR14][R58.64], !P5 ;  /* 0x7ca000003a067fae */ /* 0x000fe8000e9a100e */
[----:B------:R-:W-:Y:S04]  /*25e30*/  LDGSTS.E [R6+0x7cb00], desc[UR14][R60.64], !P5 ;  /* 0x7cb000003c067fae */ /* 0x000fe8000e9a100e */
[----:B------:R-:W4:Y:S04]  /*25e40*/  LDL.64 R92, [R1+0x400] ;  /* 0x00040000015c7983 */ /* 0x000f280000100a00 */
[----:B------:R-:W-:Y:S04]  /*25e50*/  LDGSTS.E [R6+0x7cc00], desc[UR14][R74.64], !P5 ;  /* 0x7cc000004a067fae */ /* 0x000fe8000e9a100e */
[----:B------:R-:W-:Y:S01]  /*25e60*/  LDGSTS.E [R6+0x7cd00], desc[UR14][R76.64], !P5 ;  /* 0x7cd000004c067fae */ /* 0x000fe2000e9a100e */
[----:B------:R-:W-:-:S02]  /*25e70*/  VIADD R28, R29, 0xffffff7d ;  /* 0xffffff7d1d1c7836 */ /* 0x000fc40000000000 */
[----:B------:R-:W1:Y:S01]  /*25e80*/  LDC R29, c[0x0][0x3a0] ;  /* 0x0000e800ff1d7b82 */ /* 0x000e620000000800 */
[----:B------:R-:W4:Y:S04]  /*25e90*/  LDL.64 R58, [R1+0x188] ;  /* 0x00018800013a7983 */ /* 0x000f280000100a00 */
[----:B------:R-:W4:Y:S04]  /*25ea0*/  LDL.64 R74, [R1+0x378] ;  /* 0x00037800014a7983 */ /* 0x000f280000100a00 */
        /* <DEDUP_REMOVED lines=11> */
[----:B-----5:R-:W-:Y:S04]  /*25f60*/  LDGSTS.E [R6+0x7ed00], desc[UR14][R86.64], !P0 ;  /* 0x7ed0000056067fae */ /* 0x020fe8000c1a100e */
[----:B------:R-:W-:Y:S01]  /*25f70*/  LDGSTS.E [R6+0x7ee00], desc[UR14][R88.64], !P0 ;  /* 0x7ee0000058067fae */ /* 0x000fe2000c1a100e */
[----:B------:R-:W-:-:S03]  /*25f80*/  ISETP.GE.U32.AND P3, PT, R28, 0x7ffffefe, PT ;  /* 0x7ffffefe1c00780c */ /* 0x000fc60003f66070 */
[----:B------:R-:W5:Y:S04]  /*25f90*/  LDL.64 R62, [R1+0x178] ;  /* 0x00017800013e7983 */ /* 0x000f680000100a00 */
[----:B------:R-:W5:Y:S04]  /*25fa0*/  LDL.64 R86, [R1+0x14c0] ;  /* 0x0014c00001567983 */ /* 0x000f680000100a00 */
[----:B------:R-:W5:Y:S01]  /*25fb0*/  LDL.64 R88, [R1+0x14d8] ;  /* 0x0014d80001587983 */ /* 0x000f620000100a00 */
[----:B-1----:R-:W-:Y:S02]  /*25fc0*/  VIADD R28, R49, 0xffffff79 ;  /* 0xffffff79311c7836 */ /* 0x002fe40000000000 */
[----:B------:R-:W1:Y:S01]  /*25fd0*/  LDC R49, c[0x0][0x3a0] ;  /* 0x0000e800ff317b82 */ /* 0x000e620000000800 */
[----:B------:R-:W-:Y:S02]  /*25fe0*/  LDGSTS.E [R6+0x7ef00], desc[UR14][R72.64], !P0 ;  /* 0x7ef0000048067fae */ /* 0x000fe4000c1a100e */
[----:B------:R-:W-:-:S02]  /*25ff0*/  ISETP.GE.U32.AND P1, PT, R28, 0x7ffffefa, PT ;  /* 0x7ffffefa1c00780c */ /* 0x000fc40003f26070 */
[----:B------:R-:W-:Y:S01]  /*26000*/  IADD3 R28, PT, PT, R30, -0x8b, RZ ;  /* 0xffffff751e1c7810 */ /* 0x000fe20007ffe0ff */
[----:B------:R-:W-:Y:S02]  /*26010*/  LDGSTS.E [R7+0x41000], desc[UR14][R78.64], !P3 ;  /* 0x410000004e077fae */ /* 0x000fe4000d9a100e */
[----:B------:R-:W1:Y:S01]  /*26020*/  LDC R30, c[0x0][0x3a0] ;  /* 0x0000e800ff1e7b82 */ /* 0x000e620000000800 */
[----:B------:R-:W-:Y:S01]  /*26030*/  ISETP.GE.U32.AND P6, PT, R28, 0x7ffffef6, PT ;  /* 0x7ffffef61c00780c */ /* 0x000fe20003fc6070 */
[----:B------:R-:W-:Y:S01]  /*26040*/  VIADD R28, R48, 0xffffff71 ;  /* 0xffffff71301c7836 */ /* 0x000fe20000000000 */
[----:B------:R-:W-:Y:S04]  /*26050*/  LDGSTS.E [R7+0x41100], desc[UR14][R80.64], !P3 ;  /* 0x4110000050077fae */ /* 0x000fe8000d9a100e */
[----:B------:R-:W-:Y:S01]  /*26060*/  ISETP.GE.U32.AND P5, PT, R28, 0x7ffffef2, PT ;  /* 0x7ffffef21c00780c */ /* 0x000fe20003fa6070 */
[----:B------:R-:W-:Y:S01]  /*26070*/  VIADD R28, R31, 0xffffff6d ;  /* 0xffffff6d1f1c7836 */ /* 0x000fe20000000000 */
[----:B------:R-:W5:Y:S01]  /*26080*/  LDL.64 R64, [R1+0x160] ;  /* 0x0001600001407983 */ /* 0x000f620000100a00 */
[----:B------:R-:W2:Y:S03]  /*26090*/  LDC R48, c[0x0][0x3a0] ;  /* 0x0000e800ff307b82 */ /* 0x000ea60000000800 */
[----:B------:R-:W-:Y:S01]  /*260a0*/  ISETP.GE.U32.AND P0, PT, R28, 0x7ffffeee, PT ;  /* 0x7ffffeee1c00780c */ /* 0x000fe20003f06070 */
[----:B------:R-:W5:Y:S04]  /*260b0*/  LDL.64 R78, [R1+0x230] ;  /* 0x00023000014e7983 */ /* 0x000f680000100a00 */
[----:B------:R-:W5:Y:S04]  /*260c0*/  LDL.64 R80, [R1+0x228] ;  /* 0x0002280001507983 */ /* 0x000f680000100a00 */
[----:B------:R-:W5:Y:S01]  /*260d0*/  LDL.64 R66, [R1+0x1d48] ;  /* 0x001d480001427983 */ /* 0x000f620000100a00 */
[----:B-1----:R-:W-:-:S03]  /*260e0*/  IADD3 R28, PT, PT, R30, -0x97, RZ ;  /* 0xffffff691e1c7810 */ /* 0x002fc60007ffe0ff */
[----:B------:R-:W5:Y:S04]  /*260f0*/  LDL.64 R30, [R1+0x238] ;  /* 0x00023800011e7983 */ /* 0x000f680000100a00 */
[----:B------:R-:W5:Y:S04]  /*26100*/  LDL.64 R68, [R1+0x1d50] ;  /* 0x001d500001447983 */ /* 0x000f680000100a00 */
[----:B------:R-:W5:Y:S04]  /*26110*/  LDL.64 R70, [R1+0xc8] ;  /* 0x0000c80001467983 */ /* 0x000f680000100a00 */
        /* <DEDUP_REMOVED lines=10> */
[----:B------:R-:W3:Y:S04]  /*261c0*/  LDL.64 R82, [R1+0x170] ;  /* 0x0001700001527983 */ /* 0x000ee80000100a00 */
[----:B--2---:R-:W-:Y:S04]  /*261d0*/  LDGSTS.E [R7+0x41700], desc[UR14][R84.64], !P3 ;  /* 0x4170000054077fae */ /* 0x004fe8000d9a100e */
[----:B------:R-:W2:Y:S04]  /*261e0*/  LDL.64 R84, [R1+0x168] ;  /* 0x0001680001547983 */ /* 0x000ea80000100a00 */
[----:B-----5:R-:W-:Y:S04]  /*261f0*/  LDGSTS.E [R7+0x43000], desc[UR14][R86.64], !P1 ;  /* 0x4300000056077fae */ /* 0x020fe8000c9a100e */
[----:B------:R-:W-:Y:S04]  /*26200*/  LDGSTS.E [R7+0x43100], desc[UR14][R88.64], !P1 ;  /* 0x4310000058077fae */ /* 0x000fe8000c9a100e */
[----:B------:R-:W5:Y:S04]  /*26210*/  LDL.64 R86, [R1+0xa8] ;  /* 0x0000a80001567983 */ /* 0x000f680000100a00 */
[----:B------:R-:W5:Y:S04]  /*26220*/  LDL.64 R88, [R1+0xa0] ;  /* 0x0000a00001587983 */ /* 0x000f680000100a00 */
[----:B----4-:R-:W-:Y:S04]  /*26230*/  LDGSTS.E [R7+0x43200], desc[UR14][R92.64], !P1 ;  /* 0x432000005c077fae */ /* 0x010fe8000c9a100e */
[----:B------:R-:W-:Y:S04]  /*26240*/  LDGSTS.E [R7+0x43300], desc[UR14][R90.64], !P1 ;  /* 0x433000005a077fae */ /* 0x000fe8000c9a100e */
[----:B------:R1:W-:Y:S04]  /*26250*/  LDGSTS.E [R7+0x43400], desc[UR14][R30.64], !P1 ;  /* 0x434000001e077fae */ /* 0x0003e8000c9a100e */
[----:B------:R-:W4:Y:S04]  /*26260*/  LDL.LU.64 R92, [R1+0x35e8] ;  /* 0x0035e800015c7983 */ /* 0x000f280000300a00 */
[----:B------:R-:W4:Y:S04]  /*26270*/  LDL.LU.64 R90, [R1+0x35e0] ;  /* 0x0035e000015a7983 */ /* 0x000f280000300a00 */
[----:B------:R-:W-:Y:S01]  /*26280*/  LDGSTS.E [R7+0x43500], desc[UR14][R78.64], !P1 ;  /* 0x435000004e077fae */ /* 0x000fe2000c9a100e */
[----:B------:R-:W-:Y:S01]  /*26290*/  ISETP.GE.U32.AND P3, PT, R28, 0x7ffffeea, PT ;  /* 0x7ffffeea1c00780c */ /* 0x000fe20003f66070 */
[----:B-1----:R-:W1:Y:S02]  /*262a0*/  LDC R31, c[0x0][0x3a0] ;  /* 0x0000e800ff1f7b82 */ /* 0x002e640000000800 */
[----:B------:R-:W-:Y:S04]  /*262b0*/  LDGSTS.E [R7+0x43600], desc[UR14][R80.64], !P1 ;  /* 0x4360000050077fae */ /* 0x000fe8000c9a100e */
[----:B------:R-:W-:Y:S02]  /*262c0*/  LDGSTS.E [R7+0x43700], desc[UR14][R52.64], !P1 ;  /* 0x4370000034077fae */ /* 0x000fe4000c9a100e */
[----:B------:R-:W1:Y:S02]  /*262d0*/  LDC R30, c[0x0][0x3a0] ;  /* 0x0000e800ff1e7b82 */ /* 0x000e640000000800 */
[----:B------:R-:W4:Y:S04]  /*262e0*/  LDL.64 R78, [R1+0x1dd0] ;  /* 0x001dd000014e7983 */ /* 0x000f280000100a00 */
[----:B------:R-:W4:Y:S04]  /*262f0*/  LDL.64 R80, [R1+0x1dd8] ;  /* 0x001dd80001507983 */ /* 0x000f280000100a00 */
[----:B------:R-:W-:Y:S04]  /*26300*/  LDGSTS.E [R7+0x45000], desc[UR14][R54.64], !P6 ;  /* 0x4500000036077fae */ /* 0x000fe8000f1a100e */
[----:B------:R-:W-:Y:S04]  /*26310*/  LDGSTS.E [R7+0x45100], desc[UR14][R56.64], !P6 ;  /* 0x4510000038077fae */ /* 0x000fe8000f1a100e */
[----:B------:R-:W-:Y:S04]  /*26320*/  LDGSTS.E [R7+0x45200], desc[UR14][R58.64], !P6 ;  /* 0x452000003a077fae */ /* 0x000fe8000f1a100e */
[----:B------:R-:W-:Y:S04]  /*26330*/  LDGSTS.E [R7+0x45300], desc[UR14][R60.64], !P6 ;  /* 0x453000003c077fae */ /* 0x000fe8000f1a100e */
[----:B------:R-:W-:Y:S04]  /*26340*/  LDGSTS.E [R7+0x45400], desc[UR14][R62.64], !P6 ;  /* 0x454000003e077fae */ /* 0x000fe8000f1a100e */
[----:B---3--:R-:W-:Y:S04]  /*26350*/  LDGSTS.E [R7+0x45500], desc[UR14][R82.64], !P6 ;  /* 0x4550000052077fae */ /* 0x008fe8000f1a100e */
[----:B--2---:R-:W-:Y:S04]  /*26360*/  LDGSTS.E [R7+0x45600], desc[UR14][R84.64], !P6 ;  /* 0x4560000054077fae */ /* 0x004fe8000f1a100e */
[----:B------:R-:W-:Y:S04]  /*26370*/  LDGSTS.E [R7+0x45700], desc[UR14][R64.64], !P6 ;  /* 0x4570000040077fae */ /* 0x000fe8000f1a100e */
[----:B------:R-:W2:Y:S04]  /*26380*/  LDL.64 R82, [R1+0x1ed0] ;  /* 0x001ed00001527983 */ /* 0x000ea80000100a00 */
[----:B------:R-:W3:Y:S04]  /*26390*/  LDL.64 R84, [R1+0x1ed8] ;  /* 0x001ed80001547983 */ /* 0x000ee80000100a00 */
[----:B------:R-:W-:Y:S04]  /*263a0*/  LDGSTS.E [R7+0x47000], desc[UR14][R66.64], !P5 ;  /* 0x4700000042077fae */ /* 0x000fe8000e9a100e */
[----:B------:R-:W-:Y:S04]  /*263b0*/  LDGSTS.E [R7+0x47100], desc[UR14][R68.64], !P5 ;  /* 0x4710000044077fae */ /* 0x000fe8000e9a100e */
[----:B------:R-:W-:Y:S04]  /*263c0*/  LDGSTS.E [R7+0x47200], desc[UR14][R70.64], !P5 ;  /* 0x4720000046077fae */ /* 0x000fe8000e9a100e */
[----:B------:R-:W-:Y:S04]  /*263d0*/  LDGSTS.E [R7+0x47300], desc[UR14][R72.64], !P5 ;  /* 0x4730000048077fae */ /* 0x000fe8000e9a100e */
[----:B------:R-:W-:Y:S04]  /*263e0*/  LDGSTS.E [R7+0x47400], desc[UR14][R74.64], !P5 ;  /* 0x474000004a077fae */ /* 0x000fe8000e9a100e */
[----:B------:R-:W-:Y:S04]  /*263f0*/  LDGSTS.E [R7+0x47500], desc[UR14][R76.64], !P5 ;  /* 0x475000004c077fae */ /* 0x000fe8000e9a100e */
[----:B-----5:R-:W-:Y:S04]  /*26400*/  LDGSTS.E [R7+0x47600], desc[UR14][R86.64], !P5 ;  /* 0x4760000056077fae */ /* 0x020fe8000e9a100e */
[----:B------:R-:W-:Y:S01]  /*26410*/  LDGSTS.E [R7+0x47700], desc[UR14][R88.64], !P5 ;  /* 0x4770000058077fae */ /* 0x000fe2000e9a100e */
[----:B------:R-:W-:-:S02]  /*26420*/  VIADD R28, R29, 0xffffff65 ;  /* 0xffffff651d1c7836 */ /* 0x000fc40000000000 */
[----:B------:R-:W5:Y:S01]  /*26430*/  LDC R29, c[0x0][0x3a0] ;  /* 0x0000e800ff1d7b82 */ /* 0x000f620000000800 */
[----:B------:R-:W5:Y:S04]  /*26440*/  LDL.64 R62, [R1+0x2078] ;  /* 0x00207800013e7983 */ /* 0x000f680000100a00 */
[----:B------:R-:W5:Y:S04]  /*26450*/  LDL.64 R86, [R1+0x1fd8] ;  /* 0x001fd80001567983 */ /* 0x000f680000100a00 */
[----:B------:R-:W5:Y:S01]  /*26460*/  LDL.64 R88, [R1+0x1fe8] ;  /* 0x001fe80001587983 */ /* 0x000f620000100a00 */
[----:B------:R-:W-:-:S03]  /*26470*/  ISETP.GE.U32.AND P1, PT, R28, 0x7ffffee6, PT ;  /* 0x7ffffee61c00780c */ /* 0x000fc60003f26070 */
        /* <DEDUP_REMOVED lines=19> */
[----:B------:R-:W4:Y:S04]  /*265b0*/  LDL.64 R80, [R1+0xe50] ;  /* 0x000e500001507983 */ /* 0x000f280000100a00 */
[----:B------:R-:W-:Y:S04]  /*265c0*/  LDGSTS.E [R7+0x49600], desc[UR14][R196.64], !P0 ;  /* 0x49600000c4077fae */ /* 0x000fe8000c1a100e */
[----:B------:R-:W-:Y:S04]  /*265d0*/  LDGSTS.E [R7+0x49700], desc[UR14][R194.64], !P0 ;  /* 0x49700000c2077fae */ /* 0x000fe8000c1a100e */
[----:B--2---:R-:W-:Y:S04]  /*265e0*/  LDGSTS.E [R7+0x4b000], desc[UR14][R82.64], !P3 ;  /* 0x4b00000052077fae */ /* 0x004fe8000d9a100e */
[----:B---3--:R-:W-:Y:S04]  /*265f0*/  LDGSTS.E [R7+0x4b100], desc[UR14][R84.64], !P3 ;  /* 0x4b10000054077fae */ /* 0x008fe8000d9a100e */
[----:B------:R-:W-:Y:S04]  /*26600*/  LDGSTS.E [R7+0x4b200], desc[UR14][R156.64], !P3 ;  /* 0x4b2000009c077fae */ /* 0x000fe8000d9a100e */
[----:B------:R-:W2:Y:S04]  /*26610*/  LDL.64 R82, [R1+0x1158] ;  /* 0x0011580001527983 */ /* 0x000ea80000100a00 */
[----:B------:R-:W-:Y:S04]  /*26620*/  LDGSTS.E [R7+0x4b300], desc[UR14][R154.64], !P3 ;  /* 0x4b3000009a077fae */ /* 0x000fe8000d9a100e */
[----:B------:R-:W3:Y:S04]  /*26630*/  LDL.64 R84, [R1+0x11c0] ;  /* 0x0011c00001547983 */ /* 0x000ee80000100a00 */
        /* <DEDUP_REMOVED lines=8> */
[----:B------:R-:W-:Y:S04]  /*266c0*/  LDGSTS.E [R7+0x4d200], desc[UR14][R44.64], !P1 ;  /* 0x4d2000002c077fae */ /* 0x000fe8000c9a100e */
[----:B------:R-:W5:Y:S04]  /*266d0*/  LDL.64 R86, [R1+0x1440] ;  /* 0x0014400001567983 */ /* 0x000f680000100a00 */
[----:B------:R-:W5:Y:S01]  /*266e0*/  LDL.64 R88, [R1+0x1458] ;  /* 0x0014580001587983 */ /* 0x000f620000100a00 */
[----:B------:R-:W-:-:S03]  /*266f0*/  ISETP.GE.U32.AND P6, PT, R28, 0x7ffffee2, PT ;  /* 0x7ffffee21c00780c */ /* 0x000fc60003fc6070 */
[----:B------:R-:W-:Y:S01]  /*26700*/  LDGSTS.E [R7+0x4d300], desc[UR14][R42.64], !P1 ;  /* 0x4d3000002a077fae */ /* 0x000fe2000c9a100e */
[----:B------:R-:W-:Y:S02]  /*26710*/  IADD3 R28, PT, PT, R49, -0xa3, RZ ;  /* 0xffffff5d311c7810 */ /* 0x000fe40007ffe0ff */
[----:B------:R-:W1:Y:S01]  /*26720*/  LDC R49, c[0x0][0x3a0] ;  /* 0x0000e800ff317b82 */ /* 0x000e620000000800 */
[----:B------:R-:W-:Y:S04]  /*26730*/  LDGSTS.E [R7+0x4d400], desc[UR14][R40.64], !P1 ;  /* 0x4d40000028077fae */ /* 0x000fe8000c9a100e */
[----:B------:R-:W-:Y:S04]  /*26740*/  LDGSTS.E [R7+0x4d500], desc[UR14][R38.64], !P1 ;  /* 0x4d50000026077fae */ /* 0x000fe8000c9a100e */
[----:B------:R-:W-:Y:S01]  /*26750*/  LDGSTS.E [R7+0x4d600], desc[UR14][R36.64], !P1 ;  /* 0x4d60000024077fae */ /* 0x000fe2000c9a100e */
[----:B------:R-:W-:-:S03]  /*26760*/  ISETP.GE.U32.AND P5, PT, R28, 0x7ffffede, PT ;  /* 0x7ffffede1c00780c */ /* 0x000fc60003fa6070 */
[----:B------:R-:W-:Y:S04]  /*26770*/  LDGSTS.E [R7+0x4d700], desc[UR14][R34.64], !P1 ;  /* 0x4d70000022077fae */ /* 0x000fe8000c9a100e */
        /* <DEDUP_REMOVED lines=11> */
[----:B--2---:R-:W-:Y:S04]  /*26830*/  LDGSTS.E [R7+0x4f600], desc[UR14][R82.64], !P6 ;  /* 0x4f60000052077fae */ /* 0x004fe8000f1a100e */
[----:B------:R-:W2:Y:S04]  /*26840*/  LDL.64 R80, [R1+0x1740] ;  /* 0x0017400001507983 */ /* 0x000ea80000100a00 */
[----:B---3--:R-:W-:Y:S04]  /*26850*/  LDGSTS.E [R7+0x4f700], desc[UR14][R84.64], !P6 ;  /* 0x4f70000054077fae */ /* 0x008fe8000f1a100e */
        /* <DEDUP_REMOVED lines=10> */
[----:B-----5:R-:W-:Y:S04]  /*26900*/  LDGSTS.E [R7+0x51500], desc[UR14][R86.64], !P5 ;  /* 0x5150000056077fae */ /* 0x020fe8000e9a100e */
[----:B------:R-:W5:Y:S04]  /*26910*/  LDL.64 R74, [R1+0x1bf0] ;  /* 0x001bf000014a7983 */ /* 0x000f680000100a00 */
[----:B------:R-:W-:Y:S04]  /*26920*/  LDGSTS.E [R7+0x51600], desc[UR14][R88.64], !P5 ;  /* 0x5160000058077fae */ /* 0x000fe8000e9a100e */
[----:B------:R-:W5:Y:S01]  /*26930*/  LDL.64 R86, [R1+0x1bf8] ;  /* 0x001bf80001567983 */ /* 0x000f620000100a00 */
[----:B------:R-:W-:-:S02]  /*26940*/  VIADD R28, R48, 0xffffff59 ;  /* 0xffffff59301c7836 */ /* 0x000fc40000000000 */
[----:B------:R-:W2:Y:S01]  /*26950*/  LDC R48, c[0x0][0x3a0] ;  /* 0x0000e800ff307b82 */ /* 0x000ea20000000800 */
[----:B------:R-:W5:Y:S04]  /*26960*/  LDL.64 R76, [R1+0x1c18] ;  /* 0x001c1800014c7983 */ /* 0x000f680000100a00 */
[----:B------:R-:W5:Y:S01]  /*26970*/  LDL.64 R88, [R1+0x1c10] ;  /* 0x001c100001587983 */ /* 0x000f620000100a00 */
[----:B------:R-:W-:Y:S01]  /*26980*/  ISETP.GE.U32.AND P0, PT, R28, 0x7ffffeda, PT ;  /* 0x7ffffeda1c00780c */ /* 0x000fe20003f06070 */
[----:B-1----:R-:W-:Y:S02]  /*26990*/  VIADD R28, R31, 0xffffff55 ;  /* 0xffffff551f1c7836 */ /* 0x002fe40000000000 */
[----:B------:R-:W1:Y:S03]  /*269a0*/  LDC R31, c[0x0][0x3a0] ;  /* 0x0000e800ff1f7b82 */ /* 0x000e660000000800 */
[----:B------:R-:W-:Y:S01]  /*269b0*/  ISETP.GE.U32.AND P3, PT, R28, 0x7ffffed6, PT ;  /* 0x7ffffed61c00780c */ /* 0x000fe20003f66070 */
[----:B----4-:R-:W-:Y:S06]  /*269c0*/  LDGSTS.E [R7+0x51700], desc[UR14][R78.64], !P5 ;  /* 0x517000004e077fae */ /* 0x010fec000e9a100e */
[----:B------:R-:W-:Y:S04]  /*269d0*/  LDGSTS.E [R7+0x53000], desc[UR14][R58.64], !P0 ;  /* 0x530000003a077fae */ /* 0x000fe8000c1a100e */
[----:B------:R-:W-:Y:S04]  /*269e0*/  LDGSTS.E [R7+0x53100], desc[UR14][R62.64], !P0 ;  /* 0x531000003e077fae */ /* 0x000fe8000c1a100e */
        /* <DEDUP_REMOVED lines=10> */
[----:B------:R-:W2:Y:S04]  /*26a90*/  LDL.64 R68, [R1+0x1cd0] ;  /* 0x001cd00001447983 */ /* 0x000ea80000100a00 */
[----:B------:R-:W2:Y:S04]  /*26aa0*/  LDL.64 R82, [R1+0x1cc8] ;  /* 0x001cc80001527983 */ /* 0x000ea80000100a00 */
[----:B------:R-:W-:Y:S04]  /*26ab0*/  LDGSTS.E [R7+0x53700], desc[UR14][R84.64], !P0 ;  /* 0x5370000054077fae */ /* 0x000fe8000c1a100e */
[----:B------:R-:W-:Y:S01]  /*26ac0*/  LDGSTS.E [R7+0x55000], desc[UR14][R60.64], !P3 ;  /* 0x550000003c077fae */ /* 0x000fe2000d9a100e */
[----:B------:R-:W-:-:S02]  /*26ad0*/  IADD3 R28, PT, PT, R30, -0xaf, RZ ;  /* 0xffffff511e1c7810 */ /* 0x000fc40007ffe0ff */
[----:B------:R-:W1:Y:S01]  /*26ae0*/  LDC R30, c[0x0][0x3a0] ;  /* 0x0000e800ff1e7b82 */ /* 0x000e620000000800 */
[----:B------:R-:W2:Y:S04]  /*26af0*/  LDL.64 R58, [R1+0x1e00] ;  /* 0x001e0000013a7983 */ /* 0x000ea80000100a00 */
[----:B------:R-:W2:Y:S04]  /*26b00*/  LDL.64 R84, [R1+0x1cc0] ;  /* 0x001cc00001547983 */ /* 0x000ea80000100a00 */
[----:B------:R-:W-:Y:S04]  /*26b10*/  LDGSTS.E [R7+0x55100], desc[UR14][R70.64], !P3 ;  /* 0x5510000046077fae */ /* 0x000fe8000d9a100e */
[----:B------:R-:W-:Y:S04]  /*26b20*/  LDGSTS.E [R7+0x55200], desc[UR14][R72.64], !P3 ;  /* 0x5520000048077fae */ /* 0x000fe8000d9a100e */
[----:B------:R-:W2:Y:S04]  /*26b30*/  LDL.64 R60, [R1+0x23c8] ;  /* 0x0023c800013c7983 */ /* 0x000ea80000100a00 */
[----:B-----5:R-:W-:Y:S04]  /*26b40*/  LDGSTS.E [R7+0x55300], desc[UR14][R74.64], !P3 ;  /* 0x553000004a077fae */ /* 0x020fe8000d9a100e */
[----:B------:R-:W5:Y:S04]  /*26b50*/  LDL.64 R70, [R1+0x1cb8] ;  /* 0x001cb80001467983 */ /* 0x000f680000100a00 */
[----:B------:R-:W-:Y:S01]  /*26b60*/  LDGSTS.E [R7+0x55400], desc[UR14][R86.64], !P3 ;  /* 0x5540000056077fae */ /* 0x000fe2000d9a100e */
[----:B------:R-:W-:-:S03]  /*26b70*/  ISETP.GE.U32.AND P1, PT, R28, 0x7ffffed2, PT ;  /* 0x7ffffed21c00780c */ /* 0x000fc60003f26070 */
[----:B------:R-:W5:Y:S04]  /*26b80*/  LDL.64 R72, [R1+0x1de0] ;  /* 0x001de00001487983 */ /* 0x000f680000100a00 */
[----:B------:R-:W-:Y:S04]  /*26b90*/  LDGSTS.E [R7+0x55500], desc[UR14][R88.64], !P3 ;  /* 0x5550000058077fae */ /* 0x000fe8000d9a100e */
[----:B------:R-:W5:Y:S01]  /*26ba0*/  LDL.64 R86, [R1+0x2348] ;  /* 0x0023480001567983 */ /* 0x000f620000100a00 */
[----:B------:R-:W-:Y:S02]  /*26bb0*/  VIADD R28, R29, 0xffffff4d ;  /* 0xffffff4d1d1c7836 */ /* 0x000fe40000000000 */
[----:B------:R-:W1:Y:S01]  /*26bc0*/  LDC R29, c[0x0][0x3a0] ;  /* 0x0000e800ff1d7b82 */ /* 0x000e620000000800 */
[----:B------:R-:W-:Y:S04]  /*26bd0*/  LDGSTS.E [R7+0x55600], desc[UR14][R76.64], !P3 ;  /* 0x556000004c077fae */ /* 0x000fe8000d9a100e */
[----:B------:R-:W5:Y:S01]  /*26be0*/  LDL.64 R88, [R1+0x2350] ;  /* 0x0023500001587983 */ /* 0x000f620000100a00 */
[----:B------:R-:W-:-:S03]  /*26bf0*/  ISETP.GE.U32.AND P6, PT, R28, 0x7ffffece, PT ;  /* 0x7ffffece1c00780c */ /* 0x000fc60003fc6070 */
[----:B------:R-:W5:Y:S04]  /*26c00*/  LDL.64 R74, [R1+0x1de8] ;  /* 0x001de800014a7983 */ /* 0x000f680000100a00 */
[----:B------:R-:W5:Y:S04]  /*26c10*/  LDL.64 R76, [R1+0x1df0] ;  /* 0x001df000014c7983 */ /* 0x000f680000100a00 */
[----:B----4-:R-:W-:Y:S04]  /*26c20*/  LDGSTS.E [R7+0x55700], desc[UR14][R78.64], !P3 ;  /* 0x557000004e077fae */ /* 0x010fe8000d9a100e */
[----:B------:R-:W-:Y:S04]  /*26c30*/  LDGSTS.E [R7+0x57000], desc[UR14][R62.64], !P1 ;  /* 0x570000003e077fae */ /* 0x000fe8000c9a100e */
[----:B------:R-:W4:Y:S04]  /*26c40*/  LDL.64 R78, [R1+0x1df8] ;  /* 0x001df800014e7983 */ /* 0x000f280000100a00 */
[----:B------:R-:W4:Y:S04]  /*26c50*/  LDL.64 R62, [R1+0x2390] ;  /* 0x00239000013e7983 */ /* 0x000f280000100a00 */
[----:B---3--:R-:W-:Y:S04]  /*26c60*/  LDGSTS.E [R7+0x57100], desc[UR14][R80.64], !P1 ;  /* 0x5710000050077fae */ /* 0x008fe8000c9a100e */
[----:B------:R-:W-:Y:S04]  /*26c70*/  LDGSTS.E [R7+0x57200], desc[UR14][R64.64], !P1 ;  /* 0x5720000040077fae */ /* 0x000fe8000c9a100e */
[----:B--2---:R-:W-:Y:S04]  /*26c80*/  LDGSTS.E [R7+0x57300], desc[UR14][R66.64], !P1 ;  /* 0x5730000042077fae */ /* 0x004fe8000c9a100e */
[----:B------:R-:W-:Y:S04]  /*26c90*/  LDGSTS.E [R7+0x57400], desc[UR14][R68.64], !P1 ;  /* 0x5740000044077fae */ /* 0x000fe8000c9a100e */
[----:B------:R-:W2:Y:S04]  /*26ca0*/  LDL.64 R80, [R1+0x1e08] ;  /* 0x001e080001507983 */ /* 0x000ea80000100a00 */
[----:B------:R-:W-:Y:S04]  /*26cb0*/  LDGSTS.E [R7+0x57500], desc[UR14][R82.64], !P1 ;  /* 0x5750000052077fae */ /* 0x000fe8000c9a100e */
[----:B------:R-:W3:Y:S04]  /*26cc0*/  LDL.64 R64, [R1+0x1e90] ;  /* 0x001e900001407983 */ /* 0x000ee80000100a00 */
[----:B------:R-:W3:Y:S04]  /*26cd0*/  LDL.64 R66, [R1+0x1ea0] ;  /* 0x001ea00001427983 */ /* 0x000ee80000100a00 */
[----:B------:R-:W3:Y:S04]  /*26ce0*/  LDL.64 R82, [R1+0x2388] ;  /* 0x0023880001527983 */ /* 0x000ee80000100a00 */
[----:B------:R-:W-:Y:S04]  /*26cf0*/  LDGSTS.E [R7+0x57600], desc[UR14][R84.64], !P1 ;  /* 0x5760000054077fae */ /* 0x000fe8000c9a100e */
[----:B------:R-:W3:Y:S04]  /*26d00*/  LDL.64 R68, [R1+0x1eb0] ;  /* 0x001eb00001447983 */ /* 0x000ee80000100a00 */
[----:B-----5:R-:W-:Y:S04]  /*26d10*/  LDGSTS.E [R7+0x57700], desc[UR14][R70.64], !P1 ;  /* 0x5770000046077fae */ /* 0x020fe8000c9a100e */
[----:B------:R-:W5:Y:S01]  /*26d20*/  LDL.64 R84, [R1+0x1eb8] ;  /* 0x001eb80001547983 */ /* 0x000f620000100a00 */
[----:B------:R-:W-:-:S02]  /*26d30*/  VIADD R28, R50, 0xffffff49 ;  /* 0xffffff49321c7836 */ /* 0x000fc40000000000 */
[----:B------:R-:W1:Y:S01]  /*26d40*/  LDC R50, c[0x0][0x3a0] ;  /* 0x0000e800ff327b82 */ /* 0x000e620000000800 */
[----:B------:R-:W5:Y:S04]  /*26d50*/  LDL.64 R70, [R1+0x23d0] ;  /* 0x0023d00001467983 */ /* 0x000f680000100a00 */
[----:B------:R-:W-:Y:S04]  /*26d60*/  LDGSTS.E [R7+0x59000], desc[UR14][R86.64], !P6 ;  /* 0x5900000056077fae */ /* 0x000fe8000f1a100e */
[----:B------:R-:W-:Y:S04]  /*26d70*/  LDGSTS.E [R7+0x59100], desc[UR14][R88.64], !P6 ;  /* 0x5910000058077fae */ /* 0x000fe8000f1a100e */
[----:B------:R-:W5:Y:S01]  /*26d80*/  LDL.64 R86, [R1+0x1ec0] ;  /* 0x001ec00001567983 */ /* 0x000f620000100a00 */
[----:B------:R-:W-:-:S03]  /*26d90*/  ISETP.GE.U32.AND P5, PT, R28, 0x7ffffeca, PT ;  /* 0x7ffffeca1c00780c */ /* 0x000fc60003fa6070 */
[----:B------:R-:W-:Y:S04]  /*26da0*/  LDGSTS.E [R7+0x59200], desc[UR14][R72.64], !P6 ;  /* 0x5920000048077fae */ /* 0x000fe8000f1a100e */
[----:B------:R-:W5:Y:S04]  /*26db0*/  LDL.64 R88, [R1+0x1ec8] ;  /* 0x001ec80001587983 */ /* 0x000f680000100a00 */
[----:B------:R-:W-:Y:S04]  /*26dc0*/  LDGSTS.E [R7+0x59300], desc[UR14][R74.64], !P6 ;  /* 0x593000004a077fae */ /* 0x000fe8000f1a100e */
[----:B------:R-:W-:Y:S04]  /*26dd0*/  LDGSTS.E [R7+0x59400], desc[UR14][R76.64], !P6 ;  /* 0x594000004c077fae */ /* 0x000fe8000f1a100e */
[----:B------:R-:W5:Y:S04]  /*26de0*/  LDL.64 R72, [R1+0x1f50] ;  /* 0x001f500001487983 */ /* 0x000f680000100a00 */
[----:B------:R-:W5:Y:S04]  /*26df0*/  LDL.64 R74, [R1+0x1f58] ;  /* 0x001f5800014a7983 */ /* 0x000f680000100a00 */
[----:B------:R-:W5:Y:S04]  /*26e00*/  LDL.64 R76, [R1+0x1f60] ;  /* 0x001f6000014c7983 */ /* 0x000f680000100a00 */
[----:B----4-:R-:W-:Y:S04]  /*26e10*/  LDGSTS.E [R7+0x59500], desc[UR14][R78.64], !P6 ;  /* 0x595000004e077fae */ /* 0x010fe8000f1a100e */
[----:B------:R-:W-:Y:S04]  /*26e20*/  LDGSTS.E [R7+0x59600], desc[UR14][R58.64], !P6 ;  /* 0x596000003a077fae */ /* 0x000fe8000f1a100e */
[----:B------:R-:W4:Y:S04]  /*26e30*/  LDL.64 R78, [R1+0x1f70] ;  /* 0x001f7000014e7983 */ /* 0x000f280000100a00 */
[----:B------:R-:W4:Y:S04]  /*26e40*/  LDL.64 R58, [R1+0x2408] ;  /* 0x00240800013a7983 */ /* 0x000f280000100a00 */
[----:B--2---:R-:W-:Y:S04]  /*26e50*/  LDGSTS.E [R7+0x59700], desc[UR14][R80.64], !P6 ;  /* 0x5970000050077fae */ /* 0x004fe8000f1a100e */
        /* <DEDUP_REMOVED lines=13> */
[----:B------:R-:W5:Y:S04]  /*26f30*/  LDL.64 R84, [R1+0x2028] ;  /* 0x0020280001547983 */ /* 0x000f680000100a00 */
[----:B------:R-:W-:Y:S04]  /*26f40*/  LDGSTS.E [R7+0x5b700], desc[UR14][R88.64], !P5 ;  /* 0x5b70000058077fae */ /* 0x000fe8000e9a100e */
[----:B------:R-:W5:Y:S04]  /*26f50*/  LDL.64 R86, [R1+0x2030] ;  /* 0x0020300001567983 */ /* 0x000f680000100a00 */
[----:B------:R-:W5:Y:S01]  /*26f60*/  LDL.64 R88, [R1+0x2040] ;  /* 0x0020400001587983 */ /* 0x000f620000100a00 */
[----:B------:R-:W-:-:S02]  /*26f70*/  IADD3 R28, PT, PT, R49, -0xbb, RZ ;  /* 0xffffff45311c7810 */ /* 0x000fc40007ffe0ff */
[----:B------:R-:W1:Y:S02]  /*26f80*/  LDC R49, c[0x0][0x3a0] ;  /* 0x0000e800ff317b82 */ /* 0x000e640000000800 */
[----:B------:R-:W-:Y:S01]  /*26f90*/  ISETP.GE.U32.AND P0, PT, R28, 0x7ffffec6, PT ;  /* 0x7ffffec61c00780c */ /* 0x000fe20003f06070 */
[----:B------:R-:W-:-:S05]  /*26fa0*/  VIADD R28, R48, 0xffffff41 ;  /* 0xffffff41301c7836 */ /* 0x000fca0000000000 */
[----:B------:R-:W-:-:S07]  /*26fb0*/  ISETP.GE.U32.AND P3, PT, R28, 0x7ffffec2, PT ;  /* 0x7ffffec21c00780c */ /* 0x000fce0003f66070 */
[----:B------:R-:W-:Y:S01]  /*26fc0*/  LDGSTS.E [R7+0x5d000], desc[UR14][R60.64], !P0 ;  /* 0x5d0000003c077fae */ /* 0x000fe2000c1a100e */
[----:B------:R-:W1:Y:S03]  /*26fd0*/  LDC R48, c[0x0][0x3a0] ;  /* 0x0000e800ff307b82 */ /* 0x000e660000000800 */
        /* <DEDUP_REMOVED lines=10> */
[----:B------:R-:W4:Y:S04]  /*27080*/  LDL.64 R78, [R1+0x2120] ;  /* 0x00212000014e7983 */ /* 0x000f280000100a00 */
[----:B--2---:R-:W-:Y:S04]  /*27090*/  LDGSTS.E [R7+0x5d600], desc[UR14][R80.64], !P0 ;  /* 0x5d60000050077fae */ /* 0x004fe8000c1a100e */
[----:B------:R-:W2:Y:S04]  /*270a0*/  LDL.64 R80, [R1+0x2128] ;  /* 0x0021280001507983 */ /* 0x000ea80000100a00 */
[----:B---3--:R-:W-:Y:S04]  /*270b0*/  LDGSTS.E [R7+0x5d700], desc[UR14][R82.64], !P0 ;  /* 0x5d70000052077fae */ /* 0x008fe8000c1a100e */
[----:B------:R-:W-:Y:S04]  /*270c0*/  LDGSTS.E [R7+0x5f000], desc[UR14][R58.64], !P3 ;  /* 0x5f0000003a077fae */ /* 0x000fe8000d9a100e */
[----:B------:R-:W-:Y:S04]  /*270d0*/  LDGSTS.E [R7+0x5f100], desc[UR14][R62.64], !P3 ;  /* 0x5f1000003e077fae */ /* 0x000fe8000d9a100e */
        /* <DEDUP_REMOVED lines=10> */
[----:B------:R-:W5:Y:S04]  /*27180*/  LDL.64 R68, [R1+0x2218] ;  /* 0x0022180001447983 */ /* 0x000f680000100a00 */
[----:B------:R-:W5:Y:S04]  /*27190*/  LDL.64 R86, [R1+0x2220] ;  /* 0x0022200001567983 */ /* 0x000f680000100a00 */
[----:B------:R-:W-:Y:S01]  /*271a0*/  LDGSTS.E [R7+0x5f700], desc[UR14][R88.64], !P3 ;  /* 0x5f70000058077fae */ /* 0x000fe2000d9a100e */
[----:B-1----:R-:W-:-:S02]  /*271b0*/  VIADD R28, R31, 0xffffff3d ;  /* 0xffffff3d1f1c7836 */ /* 0x002fc40000000000 */
[----:B------:R-:W1:Y:S01]  /*271c0*/  LDC R31, c[0x0][0x3a0] ;  /* 0x0000e800ff1f7b82 */ /* 0x000e620000000800 */
[----:B------:R-:W5:Y:S04]  /*271d0*/  LDL.64 R58, [R1+0x1710] ;  /* 0x00171000013a7983 */ /* 0x000f680000100a00 */
[----:B------:R-:W5:Y:S01]  /*271e0*/  LDL.64 R88, [R1+0x2228] ;  /* 0x0022280001587983 */ /* 0x000f620000100a00 */
[----:B------:R-:W-:Y:S02]  /*271f0*/  ISETP.GE.U32.AND P1, PT, R28, 0x7ffffebe, PT ;  /* 0x7ffffebe1c00780c */ /* 0x000fe40003f26070 */
[----:B------:R-:W-:Y:S02]  /*27200*/  IADD3 R28, PT, PT, R30, -0xc7, RZ ;  /* 0xffffff391e1c7810 */ /* 0x000fe40007ffe0ff */
[----:B------:R-:W1:Y:S02]  /*27210*/  LDC R30, c[0x0][0x3a0] ;  /* 0x0000e800ff1e7b82 */ /* 0x000e640000000800 */
[----:B------:R-:W-:-:S07]  /*27220*/  ISETP.GE.U32.AND P6, PT, R28, 0x7ffffeba, PT ;  /* 0x7ffffeba1c00780c */ /* 0x000fce0003fc6070 */
[----:B------:R-:W-:Y:S04]  /*27230*/  LDGSTS.E [R7+0x61000], desc[UR14][R60.64], !P1 ;  /* 0x610000003c077fae */ /* 0x000fe8000c9a100e */
[----:B------:R-:W-:Y:S04]  /*27240*/  LDGSTS.E [R7+0x61100], desc[UR14][R70.64], !P1 ;  /* 0x6110000046077fae */ /* 0x000fe8000c9a100e */
[----:B------:R-:W-:Y:S04]  /*27250*/  LDGSTS.E [R7+0x61200], desc[UR14][R72.64], !P1 ;  /* 0x6120000048077fae */ /* 0x000fe8000c9a100e */
[----:B------:R-:W-:Y:S04]  /*27260*/  LDGSTS.E [R7+0x61300], desc[UR14][R74.64], !P1 ;  /* 0x613000004a077fae */ /* 0x000fe8000c9a100e */
[----:B------:R-:W5:Y:S04]  /*27270*/  LDL.64 R70, [R1+0x2230] ;  /* 0x0022300001467983 */ /* 0x000f680000100a00 */
[----:B------:R-:W-:Y:S04]  /*27280*/  LDGSTS.E [R7+0x61400], desc[UR14][R76.64], !P1 ;  /* 0x614000004c077fae */ /* 0x000fe8000c9a100e */
[----:B------:R-:W5:Y:S04]  /*27290*/  LDL.64 R72, [R1+0x24c8] ;  /* 0x0024c80001487983 */ /* 0x000f680000100a00 */
[----:B------:R-:W5:Y:S04]  /*272a0*/  LDL.64 R74, [R1+0x24d0] ;  /* 0x0024d000014a7983 */ /* 0x000f680000100a00 */
[----:B------:R-:W5:Y:S01]  /*272b0*/  LDL.64 R76, [R1+0x1750] ;  /* 0x00175000014c7983 */ /* 0x000f620000100a00 */
[----:B------:R-:W-:-:S02]  /*272c0*/  VIADD R28, R29, 0xffffff35 ;  /* 0xffffff351d1c7836 */ /* 0x000fc40000000000 */
[----:B------:R-:W1:Y:S01]  /*272d0*/  LDC R29, c[0x0][0x3a0] ;  /* 0x0000e800ff1d7b82 */ /* 0x000e620000000800 */
[----:B------:R-:W5:Y:S04]  /*272e0*/  LDL.64 R60, [R1+0x2548] ;  /* 0x00254800013c7983 */ /* 0x000f680000100a00 */
[----:B----4-:R-:W-:Y:S04]  /*272f0*/  LDGSTS.E [R7+0x61500], desc[UR14][R78.64], !P1 ;  /* 0x615000004e077fae */ /* 0x010fe8000c9a100e */
[----:B------:R-:W4:Y:S04]  /*27300*/  LDL.64 R78, [R1+0x1748] ;  /* 0x00174800014e7983 */ /* 0x000f280000100a00 */
[----:B--2---:R-:W-:Y:S04]  /*27310*/  LDGSTS.E [R7+0x61600], desc[UR14][R80.64], !P1 ;  /* 0x6160000050077fae */ /* 0x004fe8000c9a100e */
[----:B------:R-:W2:Y:S04]  /*27320*/  LDL.64 R80, [R1+0x1730] ;  /* 0x0017300001507983 */ /* 0x000ea80000100a00 */
[----:B---3--:R-:W-:Y:S04]  /*27330*/  LDGSTS.E [R7+0x61700], desc[UR14][R82.64], !P1 ;  /* 0x6170000052077fae */ /* 0x008fe8000c9a100e */
[----:B------:R-:W-:Y:S04]  /*27340*/  LDGSTS.E [R7+0x63000], desc[UR14][R62.64], !P6 ;  /* 0x630000003e077fae */ /* 0x000fe8000f1a100e */
[----:B------:R-:W3:Y:S04]  /*27350*/  LDL.64 R82, [R1+0x1728] ;  /* 0x0017280001527983 */ /* 0x000ee80000100a00 */
[----:B------:R-:W3:Y:S04]  /*27360*/  LDL.64 R62, [R1+0x2510] ;  /* 0x00251000013e7983 */ /* 0x000ee80000100a00 */
[----:B-----5:R-:W-:Y:S04]  /*27370*/  LDGSTS.E [R7+0x63100], desc[UR14][R84.64], !P6 ;  /* 0x6310000054077fae */ /* 0x020fe8000f1a100e */
[----:B------:R-:W-:Y:S04]  /*27380*/  LDGSTS.E [R7+0x63200], desc[UR14][R64.64], !P6 ;  /* 0x6320000040077fae */ /* 0x000fe8000f1a100e */
        /* <DEDUP_REMOVED lines=9> */
[----:B------:R-:W5:Y:S01]  /*27420*/  LDL.64 R88, [R1+0x1670] ;  /* 0x0016700001587983 */ /* 0x000f620000100a00 */
[----:B------:R-:W-:Y:S01]  /*27430*/  ISETP.GE.U32.AND P5, PT, R28, 0x7ffffeb6, PT ;  /* 0x7ffffeb61c00780c */ /* 0x000fe20003fa6070 */
[----:B------:R-:W-:-:S02]  /*27440*/  VIADD R28, R50, 0xffffff31 ;  /* 0xffffff31321c7836 */ /* 0x000fc40000000000 */
[----:B------:R-:W1:Y:S03]  /*27450*/  LDC R50, c[0x0][0x3a0] ;  /* 0x0000e800ff327b82 */ /* 0x000e660000000800 */
[----:B------:R-:W-:Y:S01]  /*27460*/  ISETP.GE.U32.AND P0, PT, R28, 0x7ffffeb2, PT ;  /* 0x7ffffeb21c00780c */ /* 0x000fe20003f06070 */
[----:B------:R-:W-:Y:S06]  /*27470*/  LDGSTS.E [R7+0x63700], desc[UR14][R70.64], !P6 ;  /* 0x6370000046077fae */ /* 0x000fec000f1a100e */
[----:B------:R-:W-:Y:S04]  /*27480*/  LDGSTS.E [R7+0x65000], desc[UR14][R72.64], !P5 ;  /* 0x6500000048077fae */ /* 0x000fe8000e9a100e */
[----:B------:R-:W-:Y:S04]  /*27490*/  LDGSTS.E [R7+0x65100], desc[UR14][R74.64], !P5 ;  /* 0x651000004a077fae */ /* 0x000fe8000e9a100e */
[----:B------:R-:W-:Y:S04]  /*274a0*/  LDGSTS.E [R7+0x65200], desc[UR14][R76.64], !P5 ;  /* 0x652000004c077fae */ /* 0x000fe8000e9a100e */
        /* <DEDUP_REMOVED lines=13> */
[----:B------:R-:W5:Y:S04]  /*27580*/  LDL.64 R84, [R1+0x15d0] ;  /* 0x0015d00001547983 */ /* 0x000f680000100a00 */
[----:B------:R-:W-:Y:S04]  /*27590*/  LDGSTS.E [R7+0x67000], desc[UR14][R86.64], !P0 ;  /* 0x6700000056077fae */ /* 0x000fe8000c1a100e */
        /* <DEDUP_REMOVED lines=8> */
[----:B------:R-:W-:Y:S04]  /*27620*/  LDGSTS.E [R7+0x67500], desc[UR14][R88.64], !P0 ;  /* 0x6750000058077fae */ /* 0x000fe8000c1a100e */
[----:B------:R-:W5:Y:S01]  /*27630*/  LDL.64 R68, [R1+0x1510] ;  /* 0x0015100001447983 */ /* 0x000f620000100a00 */
[----:B------:R-:W-:-:S02]  /*27640*/  IADD3 R28, PT, PT, R49, -0xd3, RZ ;  /* 0xffffff2d311c7810 */ /* 0x000fc40007ffe0ff */
[----:B------:R-:W1:Y:S01]  /*27650*/  LDC R49, c[0x0][0x3a0] ;  /* 0x0000e800ff317b82 */ /* 0x000e620000000800 */
[----:B------:R-:W5:Y:S01]  /*27660*/  LDL.64 R88, [R1+0x1508] ;  /* 0x0015080001587983 */ /* 0x000f620000100a00 */
[----:B------:R-:W-:Y:S01]  /*27670*/  ISETP.GE.U32.AND P3, PT, R28, 0x7ffffeae, PT ;  /* 0x7ffffeae1c00780c */ /* 0x000fe20003f66070 */
[----:B------:R-:W-:Y:S02]  /*27680*/  VIADD R28, R48, 0xffffff29 ;  /* 0xffffff29301c7836 */ /* 0x000fe40000000000 */
[----:B------:R-:W-:Y:S03]  /*27690*/  LDGSTS.E [R7+0x67600], desc[UR14][R72.64], !P0 ;  /* 0x6760000048077fae */ /* 0x000fe6000c1a100e */
[----:B------:R-:W1:Y:S01]  /*276a0*/  LDC R48, c[0x0][0x3a0] ;  /* 0x0000e800ff307b82 */ /* 0x000e620000000800 */
[----:B------:R-:W-:Y:S01]  /*276b0*/  ISETP.GE.U32.AND P1, PT, R28, 0x7ffffeaa, PT ;  /* 0x7ffffeaa1c00780c */ /* 0x000fe20003f26070 */
[----:B------:R-:W-:Y:S05]  /*276c0*/  LDGSTS.E [R7+0x67700], desc[UR14][R74.64], !P0 ;  /* 0x677000004a077fae */ /* 0x000fea000c1a100e */
        /* <DEDUP_REMOVED lines=9> */
[----:B------:R-:W4:Y:S04]  /*27760*/  LDL.64 R78, [R1+0x1448] ;  /* 0x00144800014e7983 */ /* 0x000f280000100a00 */
[----:B--2---:R-:W-:Y:S04]  /*27770*/  LDGSTS.E [R7+0x69400], desc[UR14][R80.64], !P3 ;  /* 0x6940000050077fae */ /* 0x004fe8000d9a100e */
[----:B------:R-:W2:Y:S04]  /*27780*/  LDL.64 R80, [R1+0x1430] ;  /* 0x0014300001507983 */ /* 0x000ea80000100a00 */
[----:B---3--:R-:W-:Y:S04]  /*27790*/  LDGSTS.E [R7+0x69500], desc[UR14][R82.64], !P3 ;  /* 0x6950000052077fae */ /* 0x008fe8000d9a100e */
[----:B------:R-:W3:Y:S04]  /*277a0*/  LDL.64 R82, [R1+0x1428] ;  /* 0x0014280001527983 */ /* 0x000ee80000100a00 */
[----:B-----5:R-:W-:Y:S04]  /*277b0*/  LDGSTS.E [R7+0x69600], desc[UR14][R84.64], !P3 ;  /* 0x6960000054077fae */ /* 0x020fe8000d9a100e */
[----:B------:R-:W5:Y:S04]  /*277c0*/  LDL.64 R84, [R1+0x1410] ;  /* 0x0014100001547983 */ /* 0x000f680000100a00 */
[----:B------:R-:W-:Y:S04]  /*277d0*/  LDGSTS.E [R7+0x69700], desc[UR14][R86.64], !P3 ;  /* 0x6970000056077fae */ /* 0x000fe8000d9a100e */
[----:B------:R-:W-:Y:S04]  /*277e0*/  LDGSTS.E [R7+0x6b000], desc[UR14][R58.64], !P1 ;  /* 0x6b0000003a077fae */ /* 0x000fe8000c9a100e */
[----:B------:R-:W-:Y:S04]  /*277f0*/  LDGSTS.E [R7+0x6b100], desc[UR14][R62.64], !P1 ;  /* 0x6b1000003e077fae */ /* 0x000fe8000c9a100e */
[----:B------:R-:W-:Y:S04]  /*27800*/  LDGSTS.E [R7+0x6b200], desc[UR14][R64.64], !P1 ;  /* 0x6b20000040077fae */ /* 0x000fe8000c9a100e */
[----:B------:R-:W5:Y:S04]  /*27810*/  LDL.64 R86, [R1+0x1408] ;  /* 0x0014080001567983 */ /* 0x000f680000100a00 */
[----:B------:R-:W-:Y:S04]  /*27820*/  LDGSTS.E [R7+0x6b300], desc[UR14][R66.64], !P1 ;  /* 0x6b30000042077fae */ /* 0x000fe8000c9a100e */
[----:B------:R-:W5:Y:S04]  /*27830*/  LDL.64 R62, [R1+0x3330] ;  /* 0x00333000013e7983 */ /* 0x000f680000100a00 */
[----:B------:R-:W-:Y:S01]  /*27840*/  LDGSTS.E [R7+0x6b400], desc[UR14][R68.64], !P1 ;  /* 0x6b40000044077fae */ /* 0x000fe2000c9a100e */
[----:B-1----:R-:W-:-:S02]  /*27850*/  VIADD R28, R31, 0xffffff25 ;  /* 0xffffff251f1c7836 */ /* 0x002fc40000000000 */
[----:B------:R-:W1:Y:S01]  /*27860*/  LDC R31, c[0x0][0x3a0] ;  /* 0x0000e800ff1f7b82 */ /* 0x000e620000000800 */
[----:B------:R-:W5:Y:S04]  /*27870*/  LDL.64 R64, [R1+0x1388] ;  /* 0x0013880001407983 */ /* 0x000f680000100a00 */
[----:B------:R-:W-:Y:S04]  /*27880*/  LDGSTS.E [R7+0x6b500], desc[UR14][R88.64], !P1 ;  /* 0x6b50000058077fae */ /* 0x000fe8000c9a100e */
[----:B------:R-:W5:Y:S04]  /*27890*/  LDL.64 R66, [R1+0x1380] ;  /* 0x0013800001427983 */ /* 0x000f680000100a00 */
[----:B------:R-:W5:Y:S04]  /*278a0*/  LDL.64 R68, [R1+0x1378] ;  /* 0x0013780001447983 */ /* 0x000f680000100a00 */
[----:B------:R-:W5:Y:S01]  /*278b0*/  LDL.64 R88, [R1+0x3328] ;  /* 0x0033280001587983 */ /* 0x000f620000100a00 */
[----:B------:R-:W-:-:S02]  /*278c0*/  ISETP.GE.U32.AND P6, PT, R28, 0x7ffffea6, PT ;  /* 0x7ffffea61c00780c */ /* 0x000fc40003fc6070 */
[----:B------:R-:W-:Y:S01]  /*278d0*/  IADD3 R28, PT, PT, R30, -0xdf, RZ ;  /* 0xffffff211e1c7810 */ /* 0x000fe20007ffe0ff */
[----:B------:R-:W5:Y:S01]  /*278e0*/  LDL.64 R58, [R1+0x12d0] ;  /* 0x0012d000013a7983 */ /* 0x000f620000100a00 */
[----:B------:R-:W1:Y:S02]  /*278f0*/  LDC R30, c[0x0][0x3a0] ;  /* 0x0000e800ff1e7b82 */ /* 0x000e640000000800 */
[----:B------:R-:W-:Y:S01]  /*27900*/  ISETP.GE.U32.AND P5, PT, R28, 0x7ffffea2, PT ;  /* 0x7ffffea21c00780c */ /* 0x000fe20003fa6070 */
[----:B------:R-:W-:Y:S04]  /*27910*/  LDGSTS.E [R7+0x6b600], desc[UR14][R72.64], !P1 ;  /* 0x6b60000048077fae */ /* 0x000fe8000c9a100e */
[----:B------:R-:W-:Y:S04]  /*27920*/  LDGSTS.E [R7+0x6b700], desc[UR14][R74.64], !P1 ;  /* 0x6b7000004a077fae */ /* 0x000fe8000c9a100e */
[----:B------:R-:W-:Y:S04]  /*27930*/  LDGSTS.E [R7+0x6d000], desc[UR14][R60.64], !P6 ;  /* 0x6d0000003c077fae */ /* 0x000fe8000f1a100e */
[----:B------:R-:W5:Y:S04]  /*27940*/  LDL.64 R72, [R1+0x1370] ;  /* 0x0013700001487983 */ /* 0x000f680000100a00 */
[----:B------:R-:W-:Y:S04]  /*27950*/  LDGSTS.E [R7+0x6d100], desc[UR14][R70.64], !P6 ;  /* 0x6d10000046077fae */ /* 0x000fe8000f1a100e */
[----:B------:R-:W5:Y:S04]  /*27960*/  LDL.64 R74, [R1+0x1368] ;  /* 0x00136800014a7983 */ /* 0x000f680000100a00 */
[----:B------:R-:W-:Y:S04]  /*27970*/  LDGSTS.E [R7+0x6d200], desc[UR14][R76.64], !P6 ;  /* 0x6d2000004c077fae */ /* 0x000fe8000f1a100e */
[----:B------:R-:W5:Y:S01]  /*27980*/  LDL.64 R70, [R1+0x1360] ;  /* 0x0013600001467983 */ /* 0x000f620000100a00 */
[----:B------:R-:W-:-:S02]  /*27990*/  VIADD R28, R29, 0xffffff1d ;  /* 0xffffff1d1d1c7836 */ /* 0x000fc40000000000 */
[----:B------:R-:W1:Y:S01]  /*279a0*/  LDC R29, c[0x0][0x3a0] ;  /* 0x0000e800ff1d7b82 */ /* 0x000e620000000800 */
        /* <DEDUP_REMOVED lines=12> */
[----:B------:R-:W5:Y:S01]  /*27a70*/  LDL.64 R86, [R1+0x12e0] ;  /* 0x0012e00001567983 */ /* 0x000f620000100a00 */
[----:B------:R-:W-:-:S03]  /*27a80*/  ISETP.GE.U32.AND P0, PT, R28, 0x7ffffe9e, PT ;  /* 0x7ffffe9e1c00780c */ /* 0x000fc60003f06070 */
[----:B------:R-:W5:Y:S04]  /*27a90*/  LDL.64 R62, [R1+0x33a8] ;  /* 0x0033a800013e7983 */ /* 0x000f680000100a00 */
        /* <DEDUP_REMOVED lines=14> */
[----:B--2---:R-:W-:Y:S04]  /*27b80*/  LDGSTS.E [R7+0x71000], desc[UR14][R80.64], !P0 ;  /* 0x7100000050077fae */ /* 0x004fe8000c1a100e */
[----:B------:R-:W2:Y:S04]  /*27b90*/  LDL.64 R80, [R1+0x11f0] ;  /* 0x0011f00001507983 */ /* 0x000ea80000100a00 */
[----:B---3--:R-:W-:Y:S04]  /*27ba0*/  LDGSTS.E [R7+0x71100], desc[UR14][R82.64], !P0 ;  /* 0x7110000052077fae */ /* 0x008fe8000c1a100e */
[----:B------:R-:W-:Y:S04]  /*27bb0*/  LDGSTS.E [R7+0x71200], desc[UR14][R76.64], !P0 ;  /* 0x712000004c077fae */ /* 0x000fe8000c1a100e */
[----:B----4-:R-:W-:Y:S04]  /*27bc0*/  LDGSTS.E [R7+0x71300], desc[UR14][R78.64], !P0 ;  /* 0x713000004e077fae */ /* 0x010fe8000c1a100e */
[----:B------:R-:W3:Y:S04]  /*27bd0*/  LDL.64 R82, [R1+0x11e8] ;  /* 0x0011e80001527983 */ /* 0x000ee80000100a00 */
[----:B------:R-:W4:Y:S04]  /*27be0*/  LDL.64 R76, [R1+0x1120] ;  /* 0x00112000014c7983 */ /* 0x000f280000100a00 */
[----:B------:R-:W4:Y:S04]  /*27bf0*/  LDL.64 R78, [R1+0x1118] ;  /* 0x00111800014e7983 */ /* 0x000f280000100a00 */
[----:B-----5:R-:W-:Y:S04]  /*27c00*/  LDGSTS.E [R7+0x71400], desc[UR14][R84.64], !P0 ;  /* 0x7140000054077fae */ /* 0x020fe8000c1a100e */
[----:B------:R-:W5:Y:S04]  /*27c10*/  LDL.64 R84, [R1+0x1110] ;  /* 0x0011100001547983 */ /* 0x000f680000100a00 */
[----:B------:R-:W-:Y:S04]  /*27c20*/  LDGSTS.E [R7+0x71500], desc[UR14][R86.64], !P0 ;  /* 0x7150000056077fae */ /* 0x000fe8000c1a100e */
[----:B------:R-:W-:Y:S04]  /*27c30*/  LDGSTS.E [R7+0x71600], desc[UR14][R58.64], !P0 ;  /* 0x716000003a077fae */ /* 0x000fe8000c1a100e */
[----:B------:R-:W5:Y:S01]  /*27c40*/  LDL.64 R86, [R1+0x1108] ;  /* 0x0011080001567983 */ /* 0x000f620000100a00 */
[----:B------:R-:W-:-:S02]  /*27c50*/  VIADD R28, R49, 0xffffff19 ;  /* 0xffffff19311c7836 */ /* 0x000fc40000000000 */
[----:B------:R-:W1:Y:S01]  /*27c60*/  LDC R49, c[0x0][0x3a0] ;  /* 0x0000e800ff317b82 */ /* 0x000e620000000800 */
[----:B------:R-:W5:Y:S04]  /*27c70*/  LDL.64 R58, [R1+0x3430] ;  /* 0x00343000013a7983 */ /* 0x000f680000100a00 */
[----:B------:R-:W-:Y:S04]  /*27c80*/  LDGSTS.E [R7+0x71700], desc[UR14][R88.64], !P0 ;  /* 0x7170000058077fae */ /* 0x000fe8000c1a100e */
[----:B------:R-:W5:Y:S01]  /*27c90*/  LDL.64 R88, [R1+0x1100] ;  /* 0x0011000001587983 */ /* 0x000f620000100a00 */
[----:B------:R-:W-:-:S02]  /*27ca0*/  ISETP.GE.U32.AND P3, PT, R28, 0x7ffffe9a, PT ;  /* 0x7ffffe9a1c00780c */ /* 0x000fc40003f66070 */
        /* <DEDUP_REMOVED lines=19> */
[----:B------:R-:W-:Y:S04]  /*27de0*/  LDGSTS.E [R7+0x75100], desc[UR14][R70.64], !P1 ;  /* 0x7510000046077fae */ /* 0x000fe8000c9a100e */
[----:B------:R-:W3:Y:S04]  /*27df0*/  LDL.64 R82, [R1+0x1080] ;  /* 0x0010800001527983 */ /* 0x000ee80000100a00 */
[----:B----4-:R-:W-:Y:S04]  /*27e00*/  LDGSTS.E [R7+0x75200], desc[UR14][R76.64], !P1 ;  /* 0x752000004c077fae */ /* 0x010fe8000c9a100e */
[----:B------:R-:W4:Y:S04]  /*27e10*/  LDL.64 R68, [R1+0x34c8] ;  /* 0x0034c80001447983 */ /* 0x000f280000100a00 */
[----:B------:R-:W-:Y:S04]  /*27e20*/  LDGSTS.E [R7+0x75300], desc[UR14][R78.64], !P1 ;  /* 0x753000004e077fae */ /* 0x000fe8000c9a100e */
[----:B------:R-:W4:Y:S04]  /*27e30*/  LDL.64 R76, [R1+0x2e58] ;  /* 0x002e5800014c7983 */ /* 0x000f280000100a00 */
[----:B------:R-:W4:Y:S04]  /*27e40*/  LDL.64 R70, [R1+0x2e50] ;  /* 0x002e500001467983 */ /* 0x000f280000100a00 */
[----:B-----5:R-:W-:Y:S04]  /*27e50*/  LDGSTS.E [R7+0x75400], desc[UR14][R84.64], !P1 ;  /* 0x7540000054077fae */ /* 0x020fe8000c9a100e */
[----:B------:R-:W5:Y:S04]  /*27e60*/  LDL.64 R78, [R1+0x2e48] ;  /* 0x002e4800014e7983 */ /* 0x000f680000100a00 */
[----:B------:R-:W5:Y:S04]  /*27e70*/  LDL.64 R84, [R1+0x2e40] ;  /* 0x002e400001547983 */ /* 0x000f680000100a00 */
[----:B------:R-:W-:Y:S04]  /*27e80*/  LDGSTS.E [R7+0x75500], desc[UR14][R86.64], !P1 ;  /* 0x7550000056077fae */ /* 0x000fe8000c9a100e */
[----:B------:R-:W5:Y:S04]  /*27e90*/  LDL.64 R86, [R1+0x2e38] ;  /* 0x002e380001567983 */ /* 0x000f680000100a00 */
[----:B------:R-:W-:Y:S01]  /*27ea0*/  LDGSTS.E [R7+0x75600], desc[UR14][R88.64], !P1 ;  /* 0x7560000058077fae */ /* 0x000fe2000c9a100e */
[----:B-1----:R-:W-:-:S02]  /*27eb0*/  VIADD R28, R31, 0xffffff11 ;  /* 0xffffff111f1c7836 */ /* 0x002fc40000000000 */
[----:B------:R-:W1:Y:S01]  /*27ec0*/  LDC R31, c[0x0][0x3a0] ;  /* 0x0000e800ff1f7b82 */ /* 0x000e620000000800 */
[----:B------:R-:W-:Y:S04]  /*27ed0*/  LDGSTS.E [R7+0x75700], desc[UR14][R56.64], !P1 ;  /* 0x7570000038077fae */ /* 0x000fe8000c9a100e */
[----:B------:R-:W5:Y:S01]  /*27ee0*/  LDL.64 R88, [R1+0x2e30] ;  /* 0x002e300001587983 */ /* 0x000f620000100a00 */
[----:B------:R-:W-:Y:S01]  /*27ef0*/  ISETP.GE.U32.AND P6, PT, R28, 0x7ffffe92, PT ;  /* 0x7ffffe921c00780c */ /* 0x000fe20003fc6070 */
[----:B------:R-:W-:Y:S02]  /*27f00*/  VIADD R28, R29, 0xffffff0d ;  /* 0xffffff0d1d1c7836 */ /* 0x000fe40000000000 */
[----:B------:R-:W5:Y:S01]  /*27f10*/  LDL.64 R56, [R1+0xee8] ;  /* 0x000ee80001387983 */ /* 0x000f620000100a00 */
[----:B------:R-:W1:Y:S02]  /*27f20*/  LDC R29, c[0x0][0x3a0] ;  /* 0x0000e800ff1d7b82 */ /* 0x000e640000000800 */
[----:B------:R-:W-:-:S07]  /*27f30*/  ISETP.GE.U32.AND P5, PT, R28, 0x7ffffe8e, PT ;  /* 0x7ffffe8e1c00780c */ /* 0x000fce0003fa6070 */
[----:B------:R-:W-:Y:S04]  /*27f40*/  LDGSTS.E [R7+0x77000], desc[UR14][R58.64], !P6 ;  /* 0x770000003a077fae */ /* 0x000fe8000f1a100e */
[----:B------:R-:W-:Y:S04]  /*27f50*/  LDGSTS.E [R7+0x77100], desc[UR14][R62.64], !P6 ;  /* 0x771000003e077fae */ /* 0x000fe8000f1a100e */
[----:B------:R-:W-:Y:S01]  /*27f60*/  LDGSTS.E [R7+0x77200], desc[UR14][R64.64], !P6 ;  /* 0x7720000040077fae */ /* 0x000fe2000f1a100e */
[----:B------:R-:W-:Y:S02]  /*27f70*/  IADD3 R28, PT, PT, R30, -0xf7, RZ ;  /* 0xffffff091e1c7810 */ /* 0x000fe40007ffe0ff */
[----:B------:R-:W1:Y:S01]  /*27f80*/  LDC R30, c[0x0][0x3a0] ;  /* 0x0000e800ff1e7b82 */ /* 0x000e620000000800 */
        /* <DEDUP_REMOVED lines=15> */
[----:B------:R-:W-:Y:S04]  /*28080*/  LDGSTS.E [R7+0x79200], desc[UR14][R76.64], !P5 ;  /* 0x792000004c077fae */ /* 0x000fe8000e9a100e */
[----:B------:R-:W-:Y:S04]  /*28090*/  LDGSTS.E [R7+0x79300], desc[UR14][R70.64], !P5 ;  /* 0x7930000046077fae */ /* 0x000fe8000e9a100e */
[----:B------:R-:W4:Y:S04]  /*280a0*/  LDL.64 R68, [R1+0xf10] ;  /* 0x000f100001447983 */ /* 0x000f280000100a00 */
[----:B-----5:R-:W-:Y:S04]  /*280b0*/  LDGSTS.E [R7+0x79400], desc[UR14][R78.64], !P5 ;  /* 0x794000004e077fae */ /* 0x020fe8000e9a100e */
[----:B------:R-:W5:Y:S04]  /*280c0*/  LDL.64 R76, [R1+0x2e60] ;  /* 0x002e6000014c7983 */ /* 0x000f680000100a00 */
[----:B------:R-:W-:Y:S04]  /*280d0*/  LDGSTS.E [R7+0x79500], desc[UR14][R84.64], !P5 ;  /* 0x7950000054077fae */ /* 0x000fe8000e9a100e */
[----:B------:R-:W4:Y:S04]  /*280e0*/  LDL.64 R78, [R1+0x34f0] ;  /* 0x0034f000014e7983 */ /* 0x000f280000100a00 */
[----:B------:R-:W4:Y:S04]  /*280f0*/  LDL.64 R70, [R1+0xf08] ;  /* 0x000f080001467983 */ /* 0x000f280000100a00 */
[----:B------:R-:W4:Y:S01]  /*28100*/  LDL.64 R84, [R1+0xf00] ;  /* 0x000f000001547983 */ /* 0x000f220000100a00 */
[----:B------:R-:W-:-:S03]  /*28110*/  ISETP.GE.U32.AND P0, PT, R28, 0x7ffffe8a, PT ;  /* 0x7ffffe8a1c00780c */ /* 0x000fc60003f06070 */
[----:B------:R-:W4:Y:S04]  /*28120*/  LDL.64 R60, [R1+0x34f8] ;  /* 0x0034f800013c7983 */ /* 0x000f280000100a00 */
[----:B------:R-:W-:Y:S01]  /*28130*/  LDGSTS.E [R7+0x79600], desc[UR14][R86.64], !P5 ;  /* 0x7960000056077fae */ /* 0x000fe2000e9a100e */
[----:B-1----:R-:W-:Y:S02]  /*28140*/  VIADD R28, R31, 0xffffff05 ;  /* 0xffffff051f1c7836 */ /* 0x002fe40000000000 */
[----:B------:R-:W1:Y:S01]  /*28150*/  LDC R31, c[0x0][0x3a0] ;  /* 0x0000e800ff1f7b82 */ /* 0x000e620000000800 */
[----:B------:R-:W4:Y:S04]  /*28160*/  LDL.64 R86, [R1+0xef8] ;  /* 0x000ef80001567983 */ /* 0x000f280000100a00 */
[----:B------:R-:W-:Y:S04]  /*28170*/  LDGSTS.E [R7+0x79700], desc[UR14][R88.64], !P5 ;  /* 0x7970000058077fae */ /* 0x000fe8000e9a100e */
[----:B------:R-:W4:Y:S01]  /*28180*/  LDL.64 R88, [R1+0x34e8] ;  /* 0x0034e80001587983 */ /* 0x000f220000100a00 */
[----:B------:R-:W-:-:S03]  /*28190*/  ISETP.GE.U32.AND P3, PT, R28, 0x7ffffe86, PT ;  /* 0x7ffffe861c00780c */ /* 0x000fc60003f66070 */
[----:B------:R-:W-:Y:S04]  /*281a0*/  LDGSTS.E [R7+0x7b000], desc[UR14][R62.64], !P0 ;  /* 0x7b0000003e077fae */ /* 0x000fe8000c1a100e */
[----:B------:R-:W-:Y:S04]  /*281b0*/  LDGSTS.E [R7+0x7b100], desc[UR14][R64.64], !P0 ;  /* 0x7b10000040077fae */ /* 0x000fe8000c1a100e */
[----:B------:R-:W4:Y:S04]  /*281c0*/  LDL.64 R62, [R1+0xe60] ;  /* 0x000e6000013e7983 */ /* 0x000f280000100a00 */
[----:B------:R-:W-:Y:S04]  /*281d0*/  LDGSTS.E [R7+0x7b200], desc[UR14][R66.64], !P0 ;  /* 0x7b20000042077fae */ /* 0x000fe8000c1a100e */
[----:B------:R-:W-:Y:S04]  /*281e0*/  LDGSTS.E [R7+0x7b300], desc[UR14][R72.64], !P0 ;  /* 0x7b30000048077fae */ /* 0x000fe8000c1a100e */
[----:B------:R-:W-:Y:S04]  /*281f0*/  LDGSTS.E [R7+0x7b400], desc[UR14][R74.64], !P0 ;  /* 0x7b4000004a077fae */ /* 0x000fe8000c1a100e */
[----:B------:R-:W4:Y:S04]  /*28200*/  LDL.64 R64, [R1+0xe58] ;  /* 0x000e580001407983 */ /* 0x000f280000100a00 */
[----:B------:R-:W4:Y:S04]  /*28210*/  LDL.64 R72, [R1+0xe80] ;  /* 0x000e800001487983 */ /* 0x000f280000100a00 */
[----:B------:R-:W4:Y:S04]  /*28220*/  LDL.64 R74, [R1+0xe78] ;  /* 0x000e7800014a7983 */ /* 0x000f280000100a00 */
[----:B------:R-:W4:Y:S04]  /*28230*/  LDL.64 R66, [R1+0x1198] ;  /* 0x0011980001427983 */ /* 0x000f280000100a00 */
[----:B--2---:R-:W-:Y:S04]  /*28240*/  LDGSTS.E [R7+0x7b500], desc[UR14][R80.64], !P0 ;  /* 0x7b50000050077fae */ /* 0x004fe8000c1a100e */
[----:B------:R-:W2:Y:S04]  /*28250*/  LDL.64 R80, [R1+0xe70] ;  /* 0x000e700001507983 */ /* 0x000ea80000100a00 */
[----:B---3--:R-:W-:Y:S04]  /*28260*/  LDGSTS.E [R7+0x7b600], desc[UR14][R82.64], !P0 ;  /* 0x7b60000052077fae */ /* 0x008fe8000c1a100e */
[----:B------:R-:W3:Y:S04]  /*28270*/  LDL.64 R82, [R1+0xe68] ;  /* 0x000e680001527983 */ /* 0x000ee80000100a00 */
[----:B-----5:R-:W-:Y:S04]  /*28280*/  LDGSTS.E [R7+0x7b700], desc[UR14][R76.64], !P0 ;  /* 0x7b7000004c077fae */ /* 0x020fe8000c1a100e */
[----:B----4-:R-:W-:Y:S04]  /*28290*/  LDGSTS.E [R7+0x7d000], desc[UR14][R78.64], !P3 ;  /* 0x7d0000004e077fae */ /* 0x010fe8000d9a100e */
[----:B------:R-:W4:Y:S04]  /*282a0*/  LDL.64 R76, [R1+0x11b8] ;  /* 0x0011b800014c7983 */ /* 0x000f280000100a00 */
[----:B------:R-:W5:Y:S04]  /*282b0*/  LDL.64 R78, [R1+0x358] ;  /* 0x00035800014e7983 */ /* 0x000f680000100a00 */
[----:B------:R-:W-:Y:S04]  /*282c0*/  LDGSTS.E [R7+0x7d100], desc[UR14][R88.64], !P3 ;  /* 0x7d10000058077fae */ /* 0x000fe8000d9a100e */
[----:B------:R-:W-:Y:S04]  /*282d0*/  LDGSTS.E [R7+0x7d200], desc[UR14][R68.64], !P3 ;  /* 0x7d20000044077fae */ /* 0x000fe8000d9a100e */
[----:B------:R-:W-:Y:S04]  /*282e0*/  LDGSTS.E [R7+0x7d300], desc[UR14][R70.64], !P3 ;  /* 0x7d30000046077fae */ /* 0x000fe8000d9a100e */
[----:B------:R-:W5:Y:S04]  /*282f0*/  LDL.64 R88, [R1+0x350] ;  /* 0x0003500001587983 */ /* 0x000f680000100a00 */
[----:B------:R-:W5:Y:S04]  /*28300*/  LDL.64 R68, [R1+0x348] ;  /* 0x0003480001447983 */ /* 0x000f680000100a00 */
[----:B------:R-:W-:Y:S04]  /*28310*/  LDGSTS.E [R7+0x7d400], desc[UR14][R84.64], !P3 ;  /* 0x7d40000054077fae */ /* 0x000fe8000d9a100e */
[----:B------:R-:W5:Y:S01]  /*28320*/  LDL.64 R70, [R1+0x340] ;  /* 0x0003400001467983 */ /* 0x000f620000100a00 */
[----:B------:R-:W-:-:S02]  /*28330*/  VIADD R28, R49, 0xffffff01 ;  /* 0xffffff01311c7836 */ /* 0x000fc40000000000 */
[----:B------:R-:W2:Y:S01]  /*28340*/  LDC R49, c[0x0][0x3a0] ;  /* 0x0000e800ff317b82 */ /* 0x000ea20000000800 */
[----:B------:R-:W-:Y:S04]  /*28350*/  LDGSTS.E [R7+0x7d500], desc[UR14][R86.64], !P3 ;  /* 0x7d50000056077fae */ /* 0x000fe8000d9a100e */
[----:B------:R-:W5:Y:S01]  /*28360*/  LDL.64 R84, [R1+0x338] ;  /* 0x0003380001547983 */ /* 0x000f620000100a00 */
[----:B------:R-:W-:Y:S02]  /*28370*/  ISETP.GE.U32.AND P1, PT, R28, 0x7ffffe82, PT ;  /* 0x7ffffe821c00780c */ /* 0x000fe40003f26070 */
[----:B------:R-:W-:Y:S01]  /*28380*/  IADD3 R28, PT, PT, R48, -0x84, RZ ;  /* 0xffffff7c301c7810 */ /* 0x000fe20007ffe0ff */
[----:B------:R-:W-:Y:S01]  /*28390*/  LDGSTS.E [R7+0x7d600], desc[UR14][R54.64], !P3 ;  /* 0x7d60000036077fae */ /* 0x000fe2000d9a100e */
[----:B------:R-:W2:Y:S02]  /*283a0*/  LDC R48, c[0x0][0x3a0] ;  /* 0x0000e800ff307b82 */ /* 0x000ea40000000800 */
[----:B------:R-:W-:Y:S01]  /*283b0*/  ISETP.GE.U32.AND P6, PT, R28, 0x7ffffefd, PT ;  /* 0x7ffffefd1c00780c */ /* 0x000fe20003fc6070 */
[----:B------:R-:W-:Y:S01]  /*283c0*/  VIADD R28, R29, 0xffffff78 ;  /* 0xffffff781d1c7836 */ /* 0x000fe20000000000 */
[----:B------:R-:W5:Y:S04]  /*283d0*/  LDL.64 R86, [R1+0x330] ;  /* 0x0003300001567983 */ /* 0x000f680000100a00 */
[----:B------:R-:W1:Y:S01]  /*283e0*/  LDC R29, c[0x0][0x3a0] ;  /* 0x0000e800ff1d7b82 */ /* 0x000e620000000800 */
[----:B------:R-:W-:Y:S01]  /*283f0*/  ISETP.GE.U32.AND P5, PT, R28, 0x7ffffef9, PT ;  /* 0x7ffffef91c00780c */ /* 0x000fe20003fa6070 */
[----:B-1----:R-:W-:Y:S01]  /*28400*/  VIADD R28, R31, 0xffffff74 ;  /* 0xffffff741f1c7836 */ /* 0x002fe20000000000 */
[----:B------:R-:W-:Y:S04]  /*28410*/  LDGSTS.E [R7+0x7d700], desc[UR14][R56.64], !P3 ;  /* 0x7d70000038077fae */ /* 0x000fe8000d9a100e */
[----:B------:R-:W-:Y:S01]  /*28420*/  ISETP.GE.U32.AND P0, PT, R28, 0x7ffffef5, PT ;  /* 0x7ffffef51c00780c */ /* 0x000fe20003f06070 */
[----:B------:R-:W-:Y:S01]  /*28430*/  LDGSTS.E [R7+0x7f000], desc[UR14][R58.64], !P1 ;  /* 0x7f0000003a077fae */ /* 0x000fe2000c9a100e */
[----:B------:R-:W-:Y:S01]  /*28440*/  IADD3 R28, PT, PT, R30, -0x90, RZ ;  /* 0xffffff701e1c7810 */ /* 0x000fe20007ffe0ff */
[----:B------:R-:W1:Y:S02]  /*28450*/  LDC R31, c[0x0][0x3a0] ;  /* 0x0000e800ff1f7b82 */ /* 0x000e640000000800 */
[----:B------:R-:W-:Y:S01]  /*28460*/  LDGSTS.E [R7+0x7f100], desc[UR14][R60.64], !P1 ;  /* 0x7f1000003c077fae */ /* 0x000fe2000c9a100e */
[----:B------:R-:W-:-:S03]  /*28470*/  ISETP.GE.U32.AND P3, PT, R28, 0x7ffffef1, PT ;  /* 0x7ffffef11c00780c */ /* 0x000fc60003f66070 */
[----:B------:R-:W-:Y:S02]  /*28480*/  LDGSTS.E [R7+0x7f200], desc[UR14][R72.64], !P1 ;  /* 0x7f20000048077fae */ /* 0x000fe4000c9a100e */
[----:B------:R-:W1:Y:S02]  /*28490*/  LDC R30, c[0x0][0x3a0] ;  /* 0x0000e800ff1e7b82 */ /* 0x000e640000000800 */
[----:B------:R-:W-:Y:S01]  /*284a0*/  LDGSTS.E [R7+0x7f300], desc[UR14][R74.64], !P1 ;  /* 0x7f3000004a077fae */ /* 0x000fe2000c9a100e */
[----:B------:R-:W-:-:S03]  /*284b0*/  VIADD R28, R29, 0xffffff6c ;  /* 0xffffff6c1d1c7836 */ /* 0x000fc60000000000 */
[----:B------:R-:W5:Y:S02]  /*284c0*/  LDL.64 R54, [R1+0x1a40] ;  /* 0x001a400001367983 */ /* 0x000f640000100a00 */
[----:B------:R-:W1:Y:S02]  /*284d0*/  LDC R29, c[0x0][0x3a0] ;  /* 0x0000e800ff1d7b82 */ /* 0x000e640000000800 */
[----:B------:R-:W5:Y:S04]  /*284e0*/  LDL.64 R72, [R1+0x15c0] ;  /* 0x0015c00001487983 */ /* 0x000f680000100a00 */
[----:B------:R-:W5:Y:S04]  /*284f0*/  LDL.64 R74, [R1+0x15d8] ;  /* 0x0015d800014a7983 */ /* 0x000f680000100a00 */
[----:B------:R-:W5:Y:S04]  /*28500*/  LDL.64 R56, [R1+0x158] ;  /* 0x0001580001387983 */ /* 0x000f680000100a00 */
[----:B------:R-:W5:Y:S04]  /*28510*/  LDL.64 R58, [R1+0x150] ;  /* 0x00015000013a7983 */ /* 0x000f680000100a00 */
[----:B------:R-:W5:Y:S04]  /*28520*/  LDL.64 R60, [R1+0x148] ;  /* 0x00014800013c7983 */ /* 0x000f680000100a00 */
[----:B--2---:R-:W-:Y:S04]  /*28530*/  LDGSTS.E [R7+0x7f400], desc[UR14][R80.64], !P1 ;  /* 0x7f40000050077fae */ /* 0x004fe8000c9a100e */
[----:B------:R-:W2:Y:S04]  /*28540*/  LDL.64 R80, [R1+0x218] ;  /* 0x0002180001507983 */ /* 0x000ea80000100a00 */
[----:B---3--:R-:W-:Y:S04]  /*28550*/  LDGSTS.E [R7+0x7f500], desc[UR14][R82.64], !P1 ;  /* 0x7f50000052077fae */ /* 0x008fe8000c9a100e */
[----:B------:R-:W-:Y:S04]  /*28560*/  LDGSTS.E [R7+0x7f600], desc[UR14][R62.64], !P1 ;  /* 0x7f6000003e077fae */ /* 0x000fe8000c9a100e */
[----:B------:R-:W-:Y:S01]  /*28570*/  LDGSTS.E [R7+0x7f700], desc[UR14][R64.64], !P1 ;  /* 0x7f70000040077fae */ /* 0x000fe2000c9a100e */
[----:B------:R-:W-:-:S03]  /*28580*/  ISETP.GE.U32.AND P1, PT, R28, 0x7ffffeed, PT ;  /* 0x7ffffeed1c00780c */ /* 0x000fc60003f26070 */
[----:B------:R-:W-:Y:S01]  /*28590*/  LDGSTS.E [R246+0x41800], desc[UR14][R66.64], !P6 ;  /* 0x4180000042f67fae */ /* 0x000fe2000f1a100e */
[----:B------:R-:W-:-:S03]  /*285a0*/  VIADD R28, R50, 0xffffff68 ;  /* 0xffffff68321c7836 */ /* 0x000fc60000000000 */
[----:B------:R-:W3:Y:S04]  /*285b0*/  LDL.64 R82, [R1+0x210] ;  /* 0x0002100001527983 */ /* 0x000ee80000100a00 */
[----:B----4-:R-:W-:Y:S04]  /*285c0*/  LDGSTS.E [R246+0x41900], desc[UR14][R76.64], !P6 ;  /* 0x419000004cf67fae */ /* 0x010fe8000f1a100e */
[----:B------:R-:W4:Y:S04]  /*285d0*/  LDL.64 R50, [R1+0x200] ;  /* 0x0002000001327983 */ /* 0x000f280000100a00 */
[----:B-----5:R-:W-:Y:S04]  /*285e0*/  LDGSTS.E [R246+0x41a00], desc[UR14][R78.64], !P6 ;  /* 0x41a000004ef67fae */ /* 0x020fe8000f1a100e */
[----:B------:R-:W5:Y:S04]  /*285f0*/  LDL.64 R76, [R1+0x1f8] ;  /* 0x0001f800014c7983 */ /* 0x000f680000100a00 */
[----:B------:R-:W4:Y:S04]  /*28600*/  LDL.64 R62, [R1+0x130] ;  /* 0x00013000013e7983 */ /* 0x000f280000100a00 */
[----:B------:R-:W4:Y:S04]  /*28610*/  LDL.64 R78, [R1+0x1f0] ;  /* 0x0001f000014e7983 */ /* 0x000f280000100a00 */
[----:B------:R-:W4:Y:S04]  /*28620*/  LDL.64 R64, [R1+0x1d58] ;  /* 0x001d580001407983 */ /* 0x000f280000100a00 */
[----:B------:R-:W4:Y:S04]  /*28630*/  LDL.64 R66, [R1+0x1d60] ;  /* 0x001d600001427983 */ /* 0x000f280000100a00 */
[----:B------:R-:W-:Y:S04]  /*28640*/  LDGSTS.E [R246+0x41b00], desc[UR14][R88.64], !P6 ;  /* 0x41b0000058f67fae */ /* 0x000fe8000f1a100e */
[----:B------:R-:W-:Y:S04]  /*28650*/  LDGSTS.E [R246+0x41c00], desc[UR14][R68.64], !P6 ;  /* 0x41c0000044f67fae */ /* 0x000fe8000f1a100e */
[----:B------:R-:W4:Y:S04]  /*28660*/  LDL.64 R88, [R1+0x208] ;  /* 0x0002080001587983 */ /* 0x000f280000100a00 */
        /* <DEDUP_REMOVED lines=8> */
[----:B------:R-:W-:Y:S04]  /*286f0*/  LDGSTS.E [R246+0x43900], desc[UR14][R74.64], !P5 ;  /* 0x439000004af67fae */ /* 0x000fe8000e9a100e */
[----:B------:R-:W5:Y:S04]  /*28700*/  LDL.64 R72, [R1+0x88] ;  /* 0x0000880001487983 */ /* 0x000f680000100a00 */
[----:B------:R-:W5:Y:S04]  /*28710*/  LDL.64 R74, [R1+0x80] ;  /* 0x00008000014a7983 */ /* 0x000f680000100a00 */
[----:B--2---:R-:W-:Y:S04]  /*28720*/  LDGSTS.E [R246+0x43a00], desc[UR14][R80.64], !P5 ;  /* 0x43a0000050f67fae */ /* 0x004fe8000e9a100e */
[----:B------:R-:W2:Y:S04]  /*28730*/  LDL.64 R80, [R1+0x78] ;  /* 0x0000780001507983 */ /* 0x000ea80000100a00 */
[----:B---3--:R-:W-:Y:S04]  /*28740*/  LDGSTS.E [R246+0x43b00], desc[UR14][R82.64], !P5 ;  /* 0x43b0000052f67fae */ /* 0x008fe8000e9a100e */
[----:B------:R-:W3:Y:S04]  /*28750*/  LDL.64 R82, [R1+0x70] ;  /* 0x0000700001527983 */ /* 0x000ee80000100a00 */
[----:B----4-:R-:W-:Y:S04]  /*28760*/  LDGSTS.E [R246+0x43c00], desc[UR14][R88.64], !P5 ;  /* 0x43c0000058f67fae */ /* 0x010fe8000e9a100e */
[----:B------:R4:W-:Y:S04]  /*28770*/  LDGSTS.E [R246+0x43d00], desc[UR14][R50.64], !P5 ;  /* 0x43d0000032f67fae */ /* 0x0009e8000e9a100e */
[----:B-----5:R-:W-:Y:S04]  /*28780*/  LDGSTS.E [R246+0x43e00], desc[UR14][R76.64], !P5 ;  /* 0x43e000004cf67fae */ /* 0x020fe8000e9a100e */
[----:B------:R-:W5:Y:S04]  /*28790*/  LDL.LU.64 R88, [R1+0x35d8] ;  /* 0x0035d80001587983 */ /* 0x000f680000300a00 */
[----:B------:R-:W-:Y:S01]  /*287a0*/  LDGSTS.E [R246+0x43f00], desc[UR14][R78.64], !P5 ;  /* 0x43f000004ef67fae */ /* 0x000fe2000e9a100e */
[----:B------:R-:W-:Y:S01]  /*287b0*/  ISETP.GE.U32.AND P6, PT, R28, 0x7ffffee9, PT ;  /* 0x7ffffee91c00780c */ /* 0x000fe20003fc6070 */
[----:B----4-:R-:W4:Y:S02]  /*287c0*/  LDC R50, c[0x0][0x3a0] ;  /* 0x0000e800ff327b82 */ /* 0x010f240000000800 */
[----:B------:R-:W4:Y:S04]  /*287d0*/  LDL.64 R76, [R1+0x1e10] ;  /* 0x001e1000014c7983 */ /* 0x000f280000100a00 */
[----:B------:R-:W-:Y:S04]  /*287e0*/  LDGSTS.E [R246+0x45800], desc[UR14][R52.64], !P0 ;  /* 0x4580000034f67fae */ /* 0x000fe8000c1a100e */
[----:B------:R-:W5:Y:S04]  /*287f0*/  LDL.64 R78, [R1+0x1e18] ;  /* 0x001e1800014e7983 */ /* 0x000f680000100a00 */
[----:B------:R-:W-:Y:S04]  /*28800*/  LDGSTS.E [R246+0x45900], desc[UR14][R54.64], !P0 ;  /* 0x4590000036f67fae */ /* 0x000fe8000c1a100e */
        /* <DEDUP_REMOVED lines=18> */
[----:B------:R-:W5:Y:S01]  /*28930*/  LDL.64 R66, [R1+0xe38] ;  /* 0x000e380001427983 */ /* 0x000f620000100a00 */
[----:B------:R-:W-:-:S02]  /*28940*/  IADD3 R28, PT, PT, R49, -0x9c, RZ ;  /* 0xffffff64311c7810 */ /* 0x000fc40007ffe0ff */
[----:B------:R-:W1:Y:S01]  /*28950*/  LDC R49, c[0x0][0x3a0] ;  /* 0x0000e800ff317b82 */ /* 0x000e620000000800 */
[----:B------:R-:W5:Y:S04]  /*28960*/  LDL.64 R68, [R1+0xe28] ;  /* 0x000e280001447983 */ /* 0x000f680000100a00 */
[----:B------:R-:W5:Y:S04]  /*28970*/  LDL.64 R58, [R1+0x21c0] ;  /* 0x0021c000013a7983 */ /* 0x000f680000100a00 */
        /* <DEDUP_REMOVED lines=8> */
[----:B------:R-:W3:Y:S04]  /*28a00*/  LDL.64 R82, [R1+0x2048] ;  /* 0x0020480001527983 */ /* 0x000ee80000100a00 */
[----:B----4-:R-:W-:Y:S04]  /*28a10*/  LDGSTS.E [R246+0x49800], desc[UR14][R76.64], !P1 ;  /* 0x498000004cf67fae */ /* 0x010fe8000c9a100e */
[----:B-----5:R-:W-:Y:S04]  /*28a20*/  LDGSTS.E [R246+0x49900], desc[UR14][R78.64], !P1 ;  /* 0x499000004ef67fae */ /* 0x020fe8000c9a100e */
        /* <DEDUP_REMOVED lines=8> */
[----:B------:R-:W-:Y:S01]  /*28ab0*/  LDGSTS.E [R246+0x4b800], desc[UR14][R84.64], !P6 ;  /* 0x4b80000054f67fae */ /* 0x000fe2000f1a100e */
[----:B------:R-:W-:Y:S02]  /*28ac0*/  VIADD R28, R48, 0xffffff60 ;  /* 0xffffff60301c7836 */ /* 0x000fe40000000000 */
[----:B------:R-:W5:Y:S01]  /*28ad0*/  LDC R48, c[0x0][0x3a0] ;  /* 0x0000e800ff307b82 */ /* 0x000f620000000800 */
[----:B------:R-:W-:Y:S04]  /*28ae0*/  LDGSTS.E [R246+0x4b900], desc[UR14][R86.64], !P6 ;  /* 0x4b90000056f67fae */ /* 0x000fe8000f1a100e */
[----:B------:R-:W4:Y:S04]  /*28af0*/  LDL.64 R78, [R1+0xe00] ;  /* 0x000e0000014e7983 */ /* 0x000f280000100a00 */
[----:B------:R-:W4:Y:S04]  /*28b00*/  LDL.64 R84, [R1+0xe30] ;  /* 0x000e300001547983 */ /* 0x000f280000100a00 */
[----:B------:R-:W5:Y:S01]  /*28b10*/  LDL.64 R86, [R1+0xe20] ;  /* 0x000e200001567983 */ /* 0x000f620000100a00 */
[----:B------:R-:W-:-:S03]  /*28b20*/  ISETP.GE.U32.AND P0, PT, R28, 0x7ffffee1, PT ;  /* 0x7ffffee11c00780c */ /* 0x000fc60003f06070 */
[----:B------:R-:W-:Y:S04]  /*28b30*/  LDGSTS.E [R246+0x4ba00], desc[UR14][R136.64], !P6 ;  /* 0x4ba0000088f67fae */ /* 0x000fe8000f1a100e */
[----:B------:R-:W-:Y:S04]  /*28b40*/  LDGSTS.E [R246+0x4bb00], desc[UR14][R134.64], !P6 ;  /* 0x4bb0000086f67fae */ /* 0x000fe8000f1a100e */
[----:B------:R-:W-:Y:S04]  /*28b50*/  LDGSTS.E [R246+0x4bc00], desc[UR14][R132.64], !P6 ;  /* 0x4bc0000084f67fae */ /* 0x000fe8000f1a100e */
[----:B------:R-:W-:Y:S04]  /*28b60*/  LDGSTS.E [R246+0x4bd00], desc[UR14][R130.64], !P6 ;  /* 0x4bd0000082f67fae */ /* 0x000fe8000f1a100e */
[----:B------:R-:W-:Y:S04]  /*28b70*/  LDGSTS.E [R246+0x4be00], desc[UR14][R128.64], !P6 ;  /* 0x4be0000080f67fae */ /* 0x000fe8000f1a100e */
[----:B------:R-:W-:Y:S04]  /*28b80*/  LDGSTS.E [R246+0x4bf00], desc[UR14][R126.64], !P6 ;  /* 0x4bf000007ef67fae */ /* 0x000fe8000f1a100e */
[----:B--2---:R-:W-:Y:S04]  /*28b90*/  LDGSTS.E [R246+0x4d800], desc[UR14][R80.64], !P5 ;  /* 0x4d80000050f67fae */ /* 0x004fe8000e9a100e */
        /* <DEDUP_REMOVED lines=12> */
[----:B------:R-:W3:Y:S04]  /*28c60*/  LDL.64 R82, [R1+0xdf0] ;  /* 0x000df00001527983 */ /* 0x000ee80000100a00 */
[----:B------:R-:W-:Y:S04]  /*28c70*/  LDGSTS.E [R246+0x4fc00], desc[UR14][R66.64], !P0 ;  /* 0x4fc0000042f67fae */ /* 0x000fe8000c1a100e */
[----:B------:R-:W3:Y:S01]  /*28c80*/  LDL.64 R60, [R1+0x2260] ;  /* 0x00226000013c7983 */ /* 0x000ee20000100a00 */
[----:B-1----:R-:W-:-:S02]  /*28c90*/  VIADD R28, R31, 0xffffff5c ;  /* 0xffffff5c1f1c7836 */ /* 0x002fc40000000000 */
[----:B------:R-:W1:Y:S01]  /*28ca0*/  LDC R31, c[0x0][0x3a0] ;  /* 0x0000e800ff1f7b82 */ /* 0x000e620000000800 */
[----:B------:R-:W3:Y:S04]  /*28cb0*/  LDL.64 R62, [R1+0xde8] ;  /* 0x000de800013e7983 */ /* 0x000ee80000100a00 */
[----:B------:R-:W3:Y:S04]  /*28cc0*/  LDL.64 R64, [R1+0xde0] ;  /* 0x000de00001407983 */ /* 0x000ee80000100a00 */
[----:B------:R-:W3:Y:S04]  /*28cd0*/  LDL.64 R66, [R1+0xdd8] ;  /* 0x000dd80001427983 */ /* 0x000ee80000100a00 */
[----:B------:R-:W3:Y:S04]  /*28ce0*/  LDL.64 R56, [R1+0xd98] ;  /* 0x000d980001387983 */ /* 0x000ee80000100a00 */
[----:B----4-:R-:W-:Y:S01]  /*28cf0*/  LDGSTS.E [R246+0x4fd00], desc[UR14][R84.64], !P0 ;  /* 0x4fd0000054f67fae */ /* 0x010fe2000c1a100e */
[----:B------:R-:W-:-:S03]  /*28d00*/  ISETP.GE.U32.AND P3, PT, R28, 0x7ffffedd, PT ;  /* 0x7ffffedd1c00780c */ /* 0x000fc60003f66070 */
[----:B------:R-:W-:Y:S04]  /*28d10*/  LDGSTS.E [R246+0x4fe00], desc[UR14][R68.64], !P0 ;  /* 0x4fe0000044f67fae */ /* 0x000fe8000c1a100e */
[----:B-----5:R-:W-:Y:S04]  /*28d20*/  LDGSTS.E [R246+0x4ff00], desc[UR14][R86.64], !P0 ;  /* 0x4ff0000056f67fae */ /* 0x020fe8000c1a100e */
[----:B------:R-:W4:Y:S01]  /*28d30*/  LDL.64 R84, [R1+0x2268] ;  /* 0x0022680001547983 */ /* 0x000f220000100a00 */
[----:B------:R-:W-:Y:S02]  /*28d40*/  IADD3 R28, PT, PT, R30, -0xa8, RZ ;  /* 0xffffff581e1c7810 */ /* 0x000fe40007ffe0ff */
[----:B------:R-:W5:Y:S01]  /*28d50*/  LDC R30, c[0x0][0x3a0] ;  /* 0x0000e800ff1e7b82 */ /* 0x000f620000000800 */
        /* <DEDUP_REMOVED lines=19> */
[----:B------:R-:W3:Y:S01]  /*28e90*/  LDL.64 R82, [R1+0xda0] ;  /* 0x000da00001527983 */ /* 0x000ee20000100a00 */
[----:B------:R-:W-:-:S02]  /*28ea0*/  VIADD R28, R29, 0xffffff54 ;  /* 0xffffff541d1c7836 */ /* 0x000fc40000000000 */
[----:B------:R-:W1:Y:S01]  /*28eb0*/  LDC R29, c[0x0][0x3a0] ;  /* 0x0000e800ff1d7b82 */ /* 0x000e620000000800 */
[----:B------:R-:W3:Y:S04]  /*28ec0*/  LDL.64 R60, [R1+0x2320] ;  /* 0x00232000013c7983 */ /* 0x000ee80000100a00 */
[----:B----4-:R-:W-:Y:S04]  /*28ed0*/  LDGSTS.E [R246+0x53900], desc[UR14][R84.64], !P1 ;  /* 0x5390000054f67fae */ /* 0x010fe8000c9a100e */
[----:B------:R-:W-:Y:S04]  /*28ee0*/  LDGSTS.E [R246+0x53a00], desc[UR14][R62.64], !P1 ;  /* 0x53a000003ef67fae */ /* 0x000fe8000c9a100e */
[----:B------:R-:W-:Y:S04]  /*28ef0*/  LDGSTS.E [R246+0x53b00], desc[UR14][R64.64], !P1 ;  /* 0x53b0000040f67fae */ /* 0x000fe8000c9a100e */
[----:B------:R-:W4:Y:S04]  /*28f00*/  LDL.64 R84, [R1+0xd90] ;  /* 0x000d900001547983 */ /* 0x000f280000100a00 */
[----:B------:R-:W-:Y:S01]  /*28f10*/  LDGSTS.E [R246+0x53c00], desc[UR14][R66.64], !P1 ;  /* 0x53c0000042f67fae */ /* 0x000fe2000c9a100e */
[----:B------:R-:W-:-:S03]  /*28f20*/  ISETP.GE.U32.AND P6, PT, R28, 0x7ffffed5, PT ;  /* 0x7ffffed51c00780c */ /* 0x000fc60003fc6070 */
[----:B-----5:R-:W-:Y:S04]  /*28f30*/  LDGSTS.E [R246+0x53d00], desc[UR14][R86.64], !P1 ;  /* 0x53d0000056f67fae */ /* 0x020fe8000c9a100e */
[----:B------:R-:W5:Y:S04]  /*28f40*/  LDL.64 R62, [R1+0xd80] ;  /* 0x000d8000013e7983 */ /* 0x000f680000100a00 */
[----:B------:R-:W5:Y:S04]  /*28f50*/  LDL.64 R64, [R1+0xd70] ;  /* 0x000d700001407983 */ /* 0x000f680000100a00 */
        /* <DEDUP_REMOVED lines=19> */
[----:B------:R-:W-:-:S03]  /*29090*/  VIADD R28, R50, 0xffffff50 ;  /* 0xffffff50321c7836 */ /* 0x000fc60000000000 */
[----:B------:R-:W3:Y:S04]  /*290a0*/  LDL.64 R56, [R1+0x2398] ;  /* 0x0023980001387983 */ /* 0x000ee80000100a00 */
[----:B----4-:R-:W-:Y:S04]  /*290b0*/  LDGSTS.E [R246+0x55f00], desc[UR14][R84.64], !P6 ;  /* 0x55f0000054f67fae */ /* 0x010fe8000f1a100e */
[----:B------:R-:W4:Y:S04]  /*290c0*/  LDL.64 R50, [R1+0x2ea8] ;  /* 0x002ea80001327983 */ /* 0x000f280000100a00 */
[----:B------:R-:W4:Y:S01]  /*290d0*/  LDL.64 R84, [R1+0xd18] ;  /* 0x000d180001547983 */ /* 0x000f220000100a00 */
[----:B------:R-:W-:-:S02]  /*290e0*/  ISETP.GE.U32.AND P5, PT, R28, 0x7ffffed1, PT ;  /* 0x7ffffed11c00780c */ /* 0x000fc40003fa6070 */
[----:B------:R-:W-:Y:S02]  /*290f0*/  IADD3 R28, PT, PT, R49, -0xb4, RZ ;  /* 0xffffff4c311c7810 */ /* 0x000fe40007ffe0ff */
[----:B------:R-:W1:Y:S02]  /*29100*/  LDC R49, c[0x0][0x3a0] ;  /* 0x0000e800ff317b82 */ /* 0x000e640000000800 */
[----:B------:R-:W-:-:S07]  /*29110*/  ISETP.GE.U32.AND P0, PT, R28, 0x7ffffecd, PT ;  /* 0x7ffffecd1c00780c */ /* 0x000fce0003f06070 */
[----:B-----5:R-:W-:Y:S04]  /*29120*/  LDGSTS.E [R246+0x57800], desc[UR14][R86.64], !P5 ;  /* 0x5780000056f67fae */ /* 0x020fe8000e9a100e */
        /* <DEDUP_REMOVED lines=23> */
[----:B--2---:R-:W-:Y:S01]  /*292a0*/  LDGSTS.E [R246+0x59c00], desc[UR14][R80.64], !P0 ;  /* 0x59c0000050f67fae */ /* 0x004fe2000c1a100e */
[----:B------:R-:W-:-:S02]  /*292b0*/  VIADD R28, R48, 0xffffff48 ;  /* 0xffffff48301c7836 */ /* 0x000fc40000000000 */
[----:B------:R-:W2:Y:S01]  /*292c0*/  LDC R48, c[0x0][0x3a0] ;  /* 0x0000e800ff307b82 */ /* 0x000ea20000000800 */
[----:B------:R-:W2:Y:S04]  /*292d0*/  LDL.64 R80, [R1+0xcb8] ;  /* 0x000cb80001507983 */ /* 0x000ea80000100a00 */
[----:B---3--:R-:W-:Y:S04]  /*292e0*/  LDGSTS.E [R246+0x59d00], desc[UR14][R82.64], !P0 ;  /* 0x59d0000052f67fae */ /* 0x008fe8000c1a100e */
[----:B------:R-:W3:Y:S04]  /*292f0*/  LDL.64 R82, [R1+0xcc8] ;  /* 0x000cc80001527983 */ /* 0x000ee80000100a00 */
[----:B----4-:R-:W-:Y:S04]  /*29300*/  LDGSTS.E [R246+0x59e00], desc[UR14][R84.64], !P0 ;  /* 0x59e0000054f67fae */ /* 0x010fe8000c1a100e */
[----:B------:R-:W4:Y:S01]  /*29310*/  LDL.64 R84, [R1+0xcc0] ;  /* 0x000cc00001547983 */ /* 0x000f220000100a00 */
[----:B------:R-:W-:Y:S01]  /*29320*/  ISETP.GE.U32.AND P3, PT, R28, 0x7ffffec9, PT ;  /* 0x7ffffec91c00780c */ /* 0x000fe20003f66070 */
[----:B-1----:R-:W-:-:S02]  /*29330*/  VIADD R28, R31, 0xffffff44 ;  /* 0xffffff441f1c7836 */ /* 0x002fc40000000000 */
[----:B------:R-:W1:Y:S03]  /*29340*/  LDC R31, c[0x0][0x3a0] ;  /* 0x0000e800ff1f7b82 */ /* 0x000e660000000800 */
[----:B------:R-:W-:Y:S01]  /*29350*/  ISETP.GE.U32.AND P1, PT, R28, 0x7ffffec5, PT ;  /* 0x7ffffec51c00780c */ /* 0x000fe20003f26070 */
[----:B-----5:R-:W-:Y:S06]  /*29360*/  LDGSTS.E [R246+0x59f00], desc[UR14][R86.64], !P0 ;  /* 0x59f0000056f67fae */ /* 0x020fec000c1a100e */
[----:B------:R-:W-:Y:S04]  /*29370*/  LDGSTS.E [R246+0x5b800], desc[UR14][R56.64], !P3 ;  /* 0x5b80000038f67fae */ /* 0x000fe8000d9a100e */
        /* <DEDUP_REMOVED lines=19> */
[----:B------:R-:W5:Y:S01]  /*294b0*/  LDL.64 R74, [R1+0xc80] ;  /* 0x000c8000014a7983 */ /* 0x000f620000100a00 */
[----:B------:R-:W-:-:S02]  /*294c0*/  IADD3 R28, PT, PT, R30, -0xc0, RZ ;  /* 0xffffff401e1c7810 */ /* 0x000fc40007ffe0ff */
[----:B------:R-:W1:Y:S01]  /*294d0*/  LDC R30, c[0x0][0x3a0] ;  /* 0x0000e800ff1e7b82 */ /* 0x000e620000000800 */
[----:B------:R-:W5:Y:S04]  /*294e0*/  LDL.64 R76, [R1+0xc78] ;  /* 0x000c7800014c7983 */ /* 0x000f680000100a00 */
[----:B------:R-:W5:Y:S04]  /*294f0*/  LDL.64 R78, [R1+0xc70] ;  /* 0x000c7000014e7983 */ /* 0x000f680000100a00 */
[----:B------:R-:W5:Y:S04]  /*29500*/  LDL.64 R56, [R1+0xc50] ;  /* 0x000c500001387983 */ /* 0x000f680000100a00 */
[----:B------:R-:W5:Y:S04]  /*29510*/  LDL.64 R58, [R1+0x24d8] ;  /* 0x0024d800013a7983 */ /* 0x000f680000100a00 */
[----:B---3--:R-:W-:Y:S04]  /*29520*/  LDGSTS.E [R246+0x5dc00], desc[UR14][R82.64], !P1 ;  /* 0x5dc0000052f67fae */ /* 0x008fe8000c9a100e */
[----:B------:R-:W3:Y:S04]  /*29530*/  LDL.64 R82, [R1+0x2458] ;  /* 0x0024580001527983 */ /* 0x000ee80000100a00 */
[----:B----4-:R-:W-:Y:S01]  /*29540*/  LDGSTS.E [R246+0x5dd00], desc[UR14][R84.64], !P1 ;  /* 0x5dd0000054f67fae */ /* 0x010fe2000c9a100e */
[----:B------:R-:W-:-:S03]  /*29550*/  ISETP.GE.U32.AND P6, PT, R28, 0x7ffffec1, PT ;  /* 0x7ffffec11c00780c */ /* 0x000fc60003fc6070 */
[----:B--2---:R-:W-:Y:S04]  /*29560*/  LDGSTS.E [R246+0x5de00], desc[UR14][R80.64], !P1 ;  /* 0x5de0000050f67fae */ /* 0x004fe8000c9a100e */
[----:B------:R-:W2:Y:S04]  /*29570*/  LDL.64 R84, [R1+0x2460] ;  /* 0x0024600001547983 */ /* 0x000ea80000100a00 */
[----:B------:R-:W4:Y:S01]  /*29580*/  LDL.64 R80, [R1+0xc68] ;  /* 0x000c680001507983 */ /* 0x000f220000100a00 */
[----:B------:R-:W-:Y:S02]  /*29590*/  VIADD R28, R29, 0xffffff3c ;  /* 0xffffff3c1d1c7836 */ /* 0x000fe40000000000 */
[----:B------:R-:W1:Y:S01]  /*295a0*/  LDC R29, c[0x0][0x3a0] ;  /* 0x0000e800ff1d7b82 */ /* 0x000e620000000800 */
[----:B-----5:R-:W-:Y:S02]  /*295b0*/  LDGSTS.E [R246+0x5df00], desc[UR14][R86.64], !P1 ;  /* 0x5df0000056f67fae */ /* 0x020fe4000c9a100e */
[----:B------:R-:W-:-:S02]  /*295c0*/  ISETP.GE.U32.AND P5, PT, R28, 0x7ffffebd, PT ;  /* 0x7ffffebd1c00780c */ /* 0x000fc40003fa6070 */
[----:B------:R-:W-:Y:S04]  /*295d0*/  LDGSTS.E [R246+0x5f800], desc[UR14][R60.64], !P6 ;  /* 0x5f8000003cf67fae */ /* 0x000fe8000f1a100e */
[----:B------:R-:W5:Y:S04]  /*295e0*/  LDL.64 R86, [R1+0xc60] ;  /* 0x000c600001567983 */ /* 0x000f680000100a00 */
[----:B------:R-:W-:Y:S04]  /*295f0*/  LDGSTS.E [R246+0x5f900], desc[UR14][R62.64], !P6 ;  /* 0x5f9000003ef67fae */ /* 0x000fe8000f1a100e */
[----:B------:R-:W5:Y:S04]  /*29600*/  LDL.64 R60, [R1+0x2498] ;  /* 0x00249800013c7983 */ /* 0x000f680000100a00 */
        /* <DEDUP_REMOVED lines=13> */
[----:B------:R-:W-:Y:S01]  /*296e0*/  LDGSTS.E [R246+0x5ff00], desc[UR14][R74.64], !P6 ;  /* 0x5ff000004af67fae */ /* 0x000fe2000f1a100e */
[----:B------:R-:W-:-:S03]  /*296f0*/  ISETP.GE.U32.AND P0, PT, R28, 0x7ffffeb9, PT ;  /* 0x7ffffeb91c00780c */ /* 0x000fc60003f06070 */
[----:B------:R-:W5:Y:S04]  /*29700*/  LDL.64 R74, [R1+0xc18] ;  /* 0x000c1800014a7983 */ /* 0x000f680000100a00 */
[----:B---3--:R-:W-:Y:S04]  /*29710*/  LDGSTS.E [R246+0x61800], desc[UR14][R82.64], !P5 ;  /* 0x6180000052f67fae */ /* 0x008fe8000e9a100e */
[----:B------:R-:W3:Y:S04]  /*29720*/  LDL.64 R82, [R1+0xc28] ;  /* 0x000c280001527983 */ /* 0x000ee80000100a00 */
[----:B--2---:R-:W-:Y:S04]  /*29730*/  LDGSTS.E [R246+0x61900], desc[UR14][R84.64], !P5 ;  /* 0x6190000054f67fae */ /* 0x004fe8000e9a100e */
[----:B------:R-:W-:Y:S04]  /*29740*/  LDGSTS.E [R246+0x61a00], desc[UR14][R76.64], !P5 ;  /* 0x61a000004cf67fae */ /* 0x000fe8000e9a100e */
[----:B------:R-:W-:Y:S04]  /*29750*/  LDGSTS.E [R246+0x61b00], desc[UR14][R78.64], !P5 ;  /* 0x61b000004ef67fae */ /* 0x000fe8000e9a100e */
[----:B------:R-:W2:Y:S04]  /*29760*/  LDL.64 R84, [R1+0xc20] ;  /* 0x000c200001547983 */ /* 0x000ea80000100a00 */
[----:B------:R-:W2:Y:S04]  /*29770*/  LDL.64 R76, [R1+0xc10] ;  /* 0x000c1000014c7983 */ /* 0x000ea80000100a00 */
[----:B----4-:R-:W-:Y:S04]  /*29780*/  LDGSTS.E [R246+0x61c00], desc[UR14][R80.64], !P5 ;  /* 0x61c0000050f67fae */ /* 0x010fe8000e9a100e */
[----:B------:R-:W4:Y:S04]  /*29790*/  LDL.64 R78, [R1+0xc08] ;  /* 0x000c0800014e7983 */ /* 0x000f280000100a00 */
[----:B-----5:R-:W-:Y:S04]  /*297a0*/  LDGSTS.E [R246+0x61d00], desc[UR14][R86.64], !P5 ;  /* 0x61d0000056f67fae */ /* 0x020fe8000e9a100e */
[----:B------:R-:W5:Y:S04]  /*297b0*/  LDL.64 R80, [R1+0xc00] ;  /* 0x000c000001507983 */ /* 0x000f680000100a00 */
[----:B------:R-:W-:Y:S04]  /*297c0*/  LDGSTS.E [R246+0x61e00], desc[UR14][R54.64], !P5 ;  /* 0x61e0000036f67fae */ /* 0x000fe8000e9a100e */
[----:B------:R-:W4:Y:S04]  /*297d0*/  LDL.64 R86, [R1+0xbf8] ;  /* 0x000bf80001567983 */ /* 0x000f280000100a00 */
[----:B------:R-:W-:Y:S04]  /*297e0*/  LDGSTS.E [R246+0x61f00], desc[UR14][R56.64], !P5 ;  /* 0x61f0000038f67fae */ /* 0x000fe8000e9a100e */
[----:B------:R-:W-:Y:S04]  /*297f0*/  LDGSTS.E [R246+0x63800], desc[UR14][R60.64], !P0 ;  /* 0x638000003cf67fae */ /* 0x000fe8000c1a100e */
[----:B------:R-:W4:Y:S04]  /*29800*/  LDL.64 R54, [R1+0xbf0] ;  /* 0x000bf00001367983 */ /* 0x000f280000100a00 */
[----:B------:R-:W-:Y:S04]  /*29810*/  LDGSTS.E [R246+0x63900], desc[UR14][R62.64], !P0 ;  /* 0x639000003ef67fae */ /* 0x000fe8000c1a100e */
[----:B------:R-:W4:Y:S01]  /*29820*/  LDL.64 R60, [R1+0x2518] ;  /* 0x00251800013c7983 */ /* 0x000f220000100a00 */
[----:B------:R-:W-:-:S02]  /*29830*/  IADD3 R28, PT, PT, R48, -0xcc, RZ ;  /* 0xffffff34301c7810 */ /* 0x000fc40007ffe0ff */
[----:B------:R-:W1:Y:S01]  /*29840*/  LDC R48, c[0x0][0x3a0] ;  /* 0x0000e800ff307b82 */ /* 0x000e620000000800 */
[----:B------:R-:W4:Y:S04]  /*29850*/  LDL.64 R56, [R1+0x2558] ;  /* 0x0025580001387983 */ /* 0x000f280000100a00 */
        /* <DEDUP_REMOVED lines=9> */
[----:B---3--:R-:W-:Y:S04]  /*298f0*/  LDGSTS.E [R246+0x63e00], desc[UR14][R82.64], !P0 ;  /* 0x63e0000052f67fae */ /* 0x008fe8000c1a100e */
[----:B------:R-:W3:Y:S04]  /*29900*/  LDL.64 R82, [R1+0xbc8] ;  /* 0x000bc80001527983 */ /* 0x000ee80000100a00 */
[----:B--2---:R-:W-:Y:S04]  /*29910*/  LDGSTS.E [R246+0x63f00], desc[UR14][R84.64], !P0 ;  /* 0x63f0000054f67fae */ /* 0x004fe8000c1a100e */
[----:B------:R-:W2:Y:S01]  /*29920*/  LDL.64 R84, [R1+0xbc0] ;  /* 0x000bc00001547983 */ /* 0x000ea20000100a00 */
[----:B------:R-:W-:Y:S01]  /*29930*/  ISETP.GE.U32.AND P3, PT, R28, 0x7ffffeb5, PT ;  /* 0x7ffffeb51c00780c */ /* 0x000fe20003f66070 */
[----:B-1----:R-:W-:-:S02]  /*29940*/  VIADD R28, R31, 0xffffff30 ;  /* 0xffffff301f1c7836 */ /* 0x002fc40000000000 */
[----:B------:R-:W1:Y:S10]  /*29950*/  LDC R31, c[0x0][0x3a0] ;  /* 0x0000e800ff1f7b82 */ /* 0x000e740000000800 */
[----:B------:R-:W-:Y:S04]  /*29960*/  LDGSTS.E [R246+0x65800], desc[UR14][R58.64], !P3 ;  /* 0x658000003af67fae */ /* 0x000fe8000d9a100e */
[----:B------:R-:W-:Y:S04]  /*29970*/  LDGSTS.E [R246+0x65900], desc[UR14][R64.64], !P3 ;  /* 0x6590000040f67fae */ /* 0x000fe8000d9a100e */
[----:B------:R-:W-:Y:S04]  /*29980*/  LDGSTS.E [R246+0x65a00], desc[UR14][R74.64], !P3 ;  /* 0x65a000004af67fae */ /* 0x000fe8000d9a100e */
[----:B------:R-:W2:Y:S04]  /*29990*/  LDL.64 R58, [R1+0x2560] ;  /* 0x00256000013a7983 */ /* 0x000ea80000100a00 */
[----:B------:R-:W2:Y:S04]  /*299a0*/  LDL.64 R64, [R1+0xbb8] ;  /* 0x000bb80001407983 */ /* 0x000ea80000100a00 */
[----:B------:R-:W-:Y:S04]  /*299b0*/  LDGSTS.E [R246+0x65b00], desc[UR14][R76.64], !P3 ;  /* 0x65b000004cf67fae */ /* 0x000fe8000d9a100e */
[----:B------:R-:W2:Y:S04]  /*299c0*/  LDL.64 R74, [R1+0xbb0] ;  /* 0x000bb000014a7983 */ /* 0x000ea80000100a00 */
[----:B----4-:R-:W-:Y:S04]  /*299d0*/  LDGSTS.E [R246+0x65c00], desc[UR14][R78.64], !P3 ;  /* 0x65c000004ef67fae */ /* 0x010fe8000d9a100e */
[----:B------:R-:W4:Y:S04]  /*299e0*/  LDL.64 R76, [R1+0xba8] ;  /* 0x000ba800014c7983 */ /* 0x000f280000100a00 */
[----:B-----5:R-:W-:Y:S04]  /*299f0*/  LDGSTS.E [R246+0x65d00], desc[UR14][R80.64], !P3 ;  /* 0x65d0000050f67fae */ /* 0x020fe8000d9a100e */
[----:B------:R-:W5:Y:S01]  /*29a00*/  LDL.64 R78, [R1+0xba0] ;  /* 0x000ba000014e7983 */ /* 0x000f620000100a00 */
[----:B------:R-:W-:-:S03]  /*29a10*/  ISETP.GE.U32.AND P1, PT, R28, 0x7ffffeb1, PT ;  /* 0x7ffffeb11c00780c */ /* 0x000fc60003f26070 */
[----:B------:R-:W-:Y:S04]  /*29a20*/  LDGSTS.E [R246+0x65e00], desc[UR14][R86.64], !P3 ;  /* 0x65e0000056f67fae */ /* 0x000fe8000d9a100e */
        /* <DEDUP_REMOVED lines=18> */
[----:B---3--:R-:W-:Y:S04]  /*29b50*/  LDGSTS.E [R246+0x67e00], desc[UR14][R82.64], !P1 ;  /* 0x67e0000052f67fae */ /* 0x008fe8000c9a100e */
[----:B------:R-:W3:Y:S04]  /*29b60*/  LDL.64 R82, [R1+0xb68] ;  /* 0x000b680001527983 */ /* 0x000ee80000100a00 */
[----:B--2---:R-:W-:Y:S04]  /*29b70*/  LDGSTS.E [R246+0x67f00], desc[UR14][R84.64], !P1 ;  /* 0x67f0000054f67fae */ /* 0x004fe8000c9a100e */
[----:B------:R-:W2:Y:S01]  /*29b80*/  LDL.64 R84, [R1+0xb60] ;  /* 0x000b600001547983 */ /* 0x000ea20000100a00 */
[----:B------:R-:W-:-:S02]  /*29b90*/  ISETP.GE.U32.AND P6, PT, R28, 0x7ffffead, PT ;  /* 0x7ffffead1c00780c */ /* 0x000fc40003fc6070 */
[----:B------:R-:W-:Y:S02]  /*29ba0*/  IADD3 R28, PT, PT, R29, -0xd8, RZ ;  /* 0xffffff281d1c7810 */ /* 0x000fe40007ffe0ff */
[----:B------:R-:W1:Y:S09]  /*29bb0*/  LDC R29, c[0x0][0x3a0] ;  /* 0x0000e800ff1d7b82 */ /* 0x000e720000000800 */
[----:B------:R-:W-:Y:S04]  /*29bc0*/  LDGSTS.E [R246+0x69800], desc[UR14][R56.64], !P6 ;  /* 0x6980000038f67fae */ /* 0x000fe8000f1a100e */
[----:B------:R-:W-:Y:S04]  /*29bd0*/  LDGSTS.E [R246+0x69900], desc[UR14][R58.64], !P6 ;  /* 0x699000003af67fae */ /* 0x000fe8000f1a100e */
[----:B------:R-:W-:Y:S04]  /*29be0*/  LDGSTS.E [R246+0x69a00], desc[UR14][R64.64], !P6 ;  /* 0x69a0000040f67fae */ /* 0x000fe8000f1a100e */
[----:B------:R-:W-:Y:S01]  /*29bf0*/  LDGSTS.E [R246+0x69b00], desc[UR14][R74.64], !P6 ;  /* 0x69b000004af67fae */ /* 0x000fe2000f1a100e */
[----:B------:R-:W-:-:S03]  /*29c00*/  ISETP.GE.U32.AND P5, PT, R28, 0x7ffffea9, PT ;  /* 0x7ffffea91c00780c */ /* 0x000fc60003fa6070 */
[----:B------:R-:W2:Y:S04]  /*29c10*/  LDL.64 R56, [R1+0x3340] ;  /* 0x0033400001387983 */ /* 0x000ea80000100a00 */
[----:B----4-:R-:W-:Y:S04]  /*29c20*/  LDGSTS.E [R246+0x69c00], desc[UR14][R76.64], !P6 ;  /* 0x69c000004cf67fae */ /* 0x010fe8000f1a100e */
[----:B------:R-:W4:Y:S04]  /*29c30*/  LDL.64 R64, [R1+0x3300] ;  /* 0x0033000001407983 */ /* 0x000f280000100a00 */
        /* <DEDUP_REMOVED lines=17> */
[----:B------:R-:W-:Y:S04]  /*29d50*/  LDGSTS.E [R246+0x6bc00], desc[UR14][R70.64], !P5 ;  /* 0x6bc0000046f67fae */ /* 0x000fe8000e9a100e */
[----:B------:R-:W5:Y:S04]  /*29d60*/  LDL.64 R68, [R1+0xb28] ;  /* 0x000b280001447983 */ /* 0x000f680000100a00 */
[----:B------:R-:W-:Y:S04]  /*29d70*/  LDGSTS.E [R246+0x6bd00], desc[UR14][R72.64], !P5 ;  /* 0x6bd0000048f67fae */ /* 0x000fe8000e9a100e */
[----:B------:R-:W5:Y:S01]  /*29d80*/  LDL.64 R70, [R1+0xb18] ;  /* 0x000b180001467983 */ /* 0x000f620000100a00 */
[----:B------:R-:W-:-:S03]  /*29d90*/  ISETP.GE.U32.AND P0, PT, R28, 0x7ffffea5, PT ;  /* 0x7ffffea51c00780c */ /* 0x000fc60003f06070 */
[----:B------:R-:W5:Y:S04]  /*29da0*/  LDL.64 R62, [R1+0xaf0] ;  /* 0x000af000013e7983 */ /* 0x000f680000100a00 */
[----:B------:R-:W5:Y:S04]  /*29db0*/  LDL.64 R72, [R1+0xb08] ;  /* 0x000b080001487983 */ /* 0x000f680000100a00 */
[----:B---3--:R-:W-:Y:S01]  /*29dc0*/  LDGSTS.E [R246+0x6be00], desc[UR14][R82.64], !P5 ;  /* 0x6be0000052f67fae */ /* 0x008fe2000e9a100e */
[----:B------:R-:W-:-:S03]  /*29dd0*/  VIADD R28, R49, 0xffffff20 ;  /* 0xffffff20311c7836 */ /* 0x000fc60000000000 */
[----:B------:R-:W3:Y:S04]  /*29de0*/  LDL.64 R82, [R1+0xb00] ;  /* 0x000b000001527983 */ /* 0x000ee80000100a00 */
[----:B--2---:R-:W-:Y:S04]  /*29df0*/  LDGSTS.E [R246+0x6bf00], desc[UR14][R84.64], !P5 ;  /* 0x6bf0000054f67fae */ /* 0x004fe8000e9a100e */
[----:B------:R-:W2:Y:S01]  /*29e00*/  LDL.64 R84, [R1+0xb10] ;  /* 0x000b100001547983 */ /* 0x000ea20000100a00 */
[----:B------:R-:W-:-:S03]  /*29e10*/  ISETP.GE.U32.AND P3, PT, R28, 0x7ffffea1, PT ;  /* 0x7ffffea11c00780c */ /* 0x000fc60003f66070 */
[----:B----4-:R-:W-:Y:S04]  /*29e20*/  LDGSTS.E [R246+0x6d800], desc[UR14][R64.64], !P0 ;  /* 0x6d80000040f67fae */ /* 0x010fe8000c1a100e */
[----:B-----5:R-:W-:Y:S04]  /*29e30*/  LDGSTS.E [R246+0x6d900], desc[UR14][R74.64], !P0 ;  /* 0x6d9000004af67fae */ /* 0x020fe8000c1a100e */
[----:B------:R-:W4:Y:S04]  /*29e40*/  LDL.64 R64, [R1+0xae8] ;  /* 0x000ae80001407983 */ /* 0x000f280000100a00 */
[----:B------:R-:W-:Y:S04]  /*29e50*/  LDGSTS.E [R246+0x6da00], desc[UR14][R78.64], !P0 ;  /* 0x6da000004ef67fae */ /* 0x000fe8000c1a100e */
[----:B------:R-:W5:Y:S04]  /*29e60*/  LDL.64 R74, [R1+0xae0] ;  /* 0x000ae000014a7983 */ /* 0x000f680000100a00 */
[----:B------:R-:W4:Y:S04]  /*29e70*/  LDL.64 R78, [R1+0x3380] ;  /* 0x00338000014e7983 */ /* 0x000f280000100a00 */
        /* <DEDUP_REMOVED lines=10> */
[----:B------:R-:W-:Y:S04]  /*29f20*/  LDGSTS.E [R246+0x6fa00], desc[UR14][R68.64], !P3 ;  /* 0x6fa0000044f67fae */ /* 0x000fe8000d9a100e */
[----:B------:R-:W-:Y:S04]  /*29f30*/  LDGSTS.E [R246+0x6fb00], desc[UR14][R58.64], !P3 ;  /* 0x6fb000003af67fae */ /* 0x000fe8000d9a100e */
[----:B------:R-:W5:Y:S04]  /*29f40*/  LDL.64 R66, [R1+0x33c0] ;  /* 0x0033c00001427983 */ /* 0x000f680000100a00 */
[----:B------:R-:W5:Y:S04]  /*29f50*/  LDL.64 R68, [R1+0x33b8] ;  /* 0x0033b80001447983 */ /* 0x000f680000100a00 */
[----:B------:R-:W-:Y:S01]  /*29f60*/  LDGSTS.E [R246+0x6fc00], desc[UR14][R70.64], !P3 ;  /* 0x6fc0000046f67fae */ /* 0x000fe2000d9a100e */
[----:B------:R-:W-:-:S02]  /*29f70*/  IADD3 R28, PT, PT, R48, -0xe4, RZ ;  /* 0xffffff1c301c7810 */ /* 0x000fc40007ffe0ff */
[----:B------:R-:W1:Y:S01]  /*29f80*/  LDC R48, c[0x0][0x3a0] ;  /* 0x0000e800ff307b82 */ /* 0x000e620000000800 */
[----:B------:R-:W5:Y:S04]  /*29f90*/  LDL.64 R56, [R1+0x3400] ;  /* 0x0034000001387983 */ /* 0x000f680000100a00 */
[----:B------:R-:W5:Y:S04]  /*29fa0*/  LDL.64 R58, [R1+0x33f8] ;  /* 0x0033f800013a7983 */ /* 0x000f680000100a00 */
[----:B------:R-:W5:Y:S04]  /*29fb0*/  LDL.64 R70, [R1+0xac8] ;  /* 0x000ac80001467983 */ /* 0x000f680000100a00 */
[----:B------:R-:W5:Y:S04]  /*29fc0*/  LDL.64 R52, [R1+0xa80] ;  /* 0x000a800001347983 */ /* 0x000f680000100a00 */
[----:B------:R-:W5:Y:S04]  /*29fd0*/  LDL.64 R54, [R1+0xa78] ;  /* 0x000a780001367983 */ /* 0x000f680000100a00 */
[----:B--2---:R-:W-:Y:S01]  /*29fe0*/  LDGSTS.E [R246+0x6fd00], desc[UR14][R84.64], !P3 ;  /* 0x6fd0000054f67fae */ /* 0x004fe2000d9a100e */
[----:B------:R-:W-:-:S03]  /*29ff0*/  ISETP.GE.U32.AND P1, PT, R28, 0x7ffffe9d, PT ;  /* 0x7ffffe9d1c00780c */ /* 0x000fc60003f26070 */
[----:B------:R-:W-:Y:S04]  /*2a000*/  LDGSTS.E [R246+0x6fe00], desc[UR14][R72.64], !P3 ;  /* 0x6fe0000048f67fae */ /* 0x000fe8000d9a100e */
[----:B---3--:R-:W-:Y:S04]  /*2a010*/  LDGSTS.E [R246+0x6ff00], desc[UR14][R82.64], !P3 ;  /* 0x6ff0000052f67fae */ /* 0x008fe8000d9a100e */
[----:B------:R-:W2:Y:S01]  /*2a020*/  LDL.64 R84, [R1+0xac0] ;  /* 0x000ac00001547983 */ /* 0x000ea20000100a00 */
[----:B------:R-:W-:Y:S02]  /*2a030*/  VIADD R28, R30, 0xffffff18 ;  /* 0xffffff181e1c7836 */ /* 0x000fe40000000000 */
[----:B------:R-:W3:Y:S01]  /*2a040*/  LDC R30, c[0x0][0x3a0] ;  /* 0x0000e800ff1e7b82 */ /* 0x000ee20000000800 */
[----:B------:R-:W3:Y:S04]  /*2a050*/  LDL.64 R72, [R1+0xab0] ;  /* 0x000ab00001487983 */ /* 0x000ee80000100a00 */
[----:B------:R-:W3:Y:S01]  /*2a060*/  LDL.64 R82, [R1+0xab8] ;  /* 0x000ab80001527983 */ /* 0x000ee20000100a00 */
[----:B------:R-:W-:-:S03]  /*2a070*/  ISETP.GE.U32.AND P6, PT, R28, 0x7ffffe99, PT ;  /* 0x7ffffe991c00780c */ /* 0x000fc60003fc6070 */
[----:B----4-:R-:W-:Y:S04]  /*2a080*/  LDGSTS.E [R246+0x71800], desc[UR14][R78.64], !P1 ;  /* 0x718000004ef67fae */ /* 0x010fe8000c9a100e */
[----:B------:R-:W4:Y:S04]  /*2a090*/  LDL.64 R78, [R1+0xaa8] ;  /* 0x000aa800014e7983 */ /* 0x000f280000100a00 */
[----:B-----5:R-:W-:Y:S04]  /*2a0a0*/  LDGSTS.E [R246+0x71900], desc[UR14][R86.64], !P1 ;  /* 0x7190000056f67fae */ /* 0x020fe8000c9a100e */
[----:B------:R-:W-:Y:S04]  /*2a0b0*/  LDGSTS.E [R246+0x71a00], desc[UR14][R60.64], !P1 ;  /* 0x71a000003cf67fae */ /* 0x000fe8000c9a100e */
[----:B------:R-:W-:Y:S04]  /*2a0c0*/  LDGSTS.E [R246+0x71b00], desc[UR14][R62.64], !P1 ;  /* 0x71b000003ef67fae */ /* 0x000fe8000c9a100e */
[----:B------:R-:W5:Y:S04]  /*2a0d0*/  LDL.64 R86, [R1+0xaa0] ;  /* 0x000aa00001567983 */ /* 0x000f680000100a00 */
        /* <DEDUP_REMOVED lines=13> */
[----:B------:R-:W5:Y:S01]  /*2a1b0*/  LDL.64 R66, [R1+0xa68] ;  /* 0x000a680001427983 */ /* 0x000f620000100a00 */
[----:B------:R-:W-:-:S02]  /*2a1c0*/  VIADD R28, R29, 0xffffff14 ;  /* 0xffffff141d1c7836 */ /* 0x000fc40000000000 */
[----:B------:R-:W1:Y:S01]  /*2a1d0*/  LDC R29, c[0x0][0x3a0] ;  /* 0x0000e800ff1d7b82 */ /* 0x000e620000000800 */
[----:B------:R-:W5:Y:S04]  /*2a1e0*/  LDL.64 R68, [R1+0xa50] ;  /* 0x000a500001447983 */ /* 0x000f680000100a00 */
[----:B------:R-:W5:Y:S04]  /*2a1f0*/  LDL.64 R70, [R1+0xa48] ;  /* 0x000a480001467983 */ /* 0x000f680000100a00 */
[----:B--2---:R-:W-:Y:S04]  /*2a200*/  LDGSTS.E [R246+0x73b00], desc[UR14][R84.64], !P6 ;  /* 0x73b0000054f67fae */ /* 0x004fe8000f1a100e */
[----:B---3--:R-:W-:Y:S04]  /*2a210*/  LDGSTS.E [R246+0x73c00], desc[UR14][R82.64], !P6 ;  /* 0x73c0000052f67fae */ /* 0x008fe8000f1a100e */
[----:B------:R-:W2:Y:S01]  /*2a220*/  LDL.64 R84, [R1+0xa60] ;  /* 0x000a600001547983 */ /* 0x000ea20000100a00 */
[----:B------:R-:W-:-:S03]  /*2a230*/  ISETP.GE.U32.AND P5, PT, R28, 0x7ffffe95, PT ;  /* 0x7ffffe951c00780c */ /* 0x000fc60003fa6070 */
[----:B------:R-:W-:Y:S04]  /*2a240*/  LDGSTS.E [R246+0x73d00], desc[UR14][R72.64], !P6 ;  /* 0x73d0000048f67fae */ /* 0x000fe8000f1a100e */
[----:B------:R-:W3:Y:S01]  /*2a250*/  LDL.64 R82, [R1+0xa58] ;  /* 0x000a580001527983 */ /* 0x000ee20000100a00 */
[----:B-1----:R-:W-:-:S03]  /*2a260*/  IADD3 R28, PT, PT, R48, -0xf0, RZ ;  /* 0xffffff10301c7810 */ /* 0x002fc60007ffe0ff */
        /* <DEDUP_REMOVED lines=22> */
[----:B------:R-:W5:Y:S01]  /*2a3d0*/  LDL.64 R80, [R1+0xa18] ;  /* 0x000a180001507983 */ /* 0x000f620000100a00 */
[----:B------:R-:W-:-:S03]  /*2a3e0*/  VIADD R28, R30, 0xffffff0c ;  /* 0xffffff0c1e1c7836 */ /* 0x000fc60000000000 */
[----:B------:R-:W5:Y:S04]  /*2a3f0*/  LDL.64 R60, [R1+0x3518] ;  /* 0x00351800013c7983 */ /* 0x000f680000100a00 */
[----:B------:R-:W5:Y:S04]  /*2a400*/  LDL.64 R62, [R1+0x2e98] ;  /* 0x002e9800013e7983 */ /* 0x000f680000100a00 */
[----:B------:R-:W5:Y:S04]  /*2a410*/  LDL.64 R64, [R1+0x2e90] ;  /* 0x002e900001407983 */ /* 0x000f680000100a00 */
[----:B------:R-:W5:Y:S04]  /*2a420*/  LDL.64 R66, [R1+0x9f8] ;  /* 0x0009f80001427983 */ /* 0x000f680000100a00 */
[----:B------:R-:W5:Y:S04]  /*2a430*/  LDL.64 R52, [R1+0x2ea0] ;  /* 0x002ea00001347983 */ /* 0x000f680000100a00 */
[----:B------:R-:W5:Y:S04]  /*2a440*/  LDL.64 R54, [R1+0x9f0] ;  /* 0x0009f00001367983 */ /* 0x000f680000100a00 */
[----:B--2---:R-:W-:Y:S01]  /*2a450*/  LDGSTS.E [R246+0x77b00], desc[UR14][R84.64], !P0 ;  /* 0x77b0000054f67fae */ /* 0x004fe2000c1a100e */
[----:B------:R-:W-:-:S03]  /*2a460*/  ISETP.GE.U32.AND P3, PT, R28, 0x7ffffe8d, PT ;  /* 0x7ffffe8d1c00780c */ /* 0x000fc60003f66070 */
[----:B---3--:R-:W-:Y:S04]  /*2a470*/  LDGSTS.E [R246+0x77c00], desc[UR14][R82.64], !P0 ;  /* 0x77c0000052f67fae */ /* 0x008fe8000c1a100e */
[----:B------:R-:W2:Y:S04]  /*2a480*/  LDL.64 R84, [R1+0xa10] ;  /* 0x000a100001547983 */ /* 0x000ea80000100a00 */
[----:B------:R-:W-:Y:S04]  /*2a490*/  LDGSTS.E [R246+0x77d00], desc[UR14][R68.64], !P0 ;  /* 0x77d0000044f67fae */ /* 0x000fe8000c1a100e */
[----:B------:R-:W3:Y:S04]  /*2a4a0*/  LDL.64 R82, [R1+0x3520] ;  /* 0x0035200001527983 */ /* 0x000ee80000100a00 */
[----:B------:R-:W-:Y:S04]  /*2a4b0*/  LDGSTS.E [R246+0x77e00], desc[UR14][R70.64], !P0 ;  /* 0x77e0000046f67fae */ /* 0x000fe8000c1a100e */
[----:B------:R-:W3:Y:S04]  /*2a4c0*/  LDL.64 R68, [R1+0x9e0] ;  /* 0x0009e00001447983 */ /* 0x000ee80000100a00 */
[----:B------:R-:W-:Y:S04]  /*2a4d0*/  LDGSTS.E [R246+0x77f00], desc[UR14][R72.64], !P0 ;  /* 0x77f0000048f67fae */ /* 0x000fe8000c1a100e */
[----:B------:R-:W3:Y:S04]  /*2a4e0*/  LDL.64 R70, [R1+0x9c0] ;  /* 0x0009c00001467983 */ /* 0x000ee80000100a00 */
[----:B------:R-:W3:Y:S04]  /*2a4f0*/  LDL.64 R72, [R1+0x9a8] ;  /* 0x0009a80001487983 */ /* 0x000ee80000100a00 */
[----:B----4-:R-:W-:Y:S04]  /*2a500*/  LDGSTS.E [R246+0x79800], desc[UR14][R78.64], !P3 ;  /* 0x798000004ef67fae */ /* 0x010fe8000d9a100e */
[----:B------:R-:W4:Y:S04]  /*2a510*/  LDL.64 R78, [R1+0x3530] ;  /* 0x00353000014e7983 */ /* 0x000f280000100a00 */
[----:B-----5:R-:W-:Y:S04]  /*2a520*/  LDGSTS.E [R246+0x79900], desc[UR14][R86.64], !P3 ;  /* 0x7990000056f67fae */ /* 0x020fe8000d9a100e */
[----:B------:R-:W-:Y:S04]  /*2a530*/  LDGSTS.E [R246+0x79a00], desc[UR14][R56.64], !P3 ;  /* 0x79a0000038f67fae */ /* 0x000fe8000d9a100e */
[----:B------:R-:W5:Y:S04]  /*2a540*/  LDL.64 R86, [R1+0x3528] ;  /* 0x0035280001567983 */ /* 0x000f680000100a00 */
[----:B------:R-:W4:Y:S04]  /*2a550*/  LDL.64 R56, [R1+0x9d8] ;  /* 0x0009d80001387983 */ /* 0x000f280000100a00 */
        /* <DEDUP_REMOVED lines=8> */
[----:B--2---:R-:W-:Y:S04]  /*2a5e0*/  LDGSTS.E [R246+0x79f00], desc[UR14][R84.64], !P3 ;  /* 0x79f0000054f67fae */ /* 0x004fe8000d9a100e */
[----:B------:R-:W2:Y:S01]  /*2a5f0*/  LDL.64 R84, [R1+0x2ec8] ;  /* 0x002ec80001547983 */ /* 0x000ea20000100a00 */
[----:B------:R-:W-:-:S05]  /*2a600*/  VIADD R28, R31, 0xffffff08 ;  /* 0xffffff081f1c7836 */ /* 0x000fca0000000000 */
[----:B------:R-:W-:Y:S02]  /*2a610*/  ISETP.GE.U32.AND P1, PT, R28, 0x7ffffe89, PT ;  /* 0x7ffffe891c00780c */ /* 0x000fe40003f26070 */
[----:B------:R-:W-:-:S04]  /*2a620*/  IADD3 R28, PT, PT, R29, -0xfc, RZ ;  /* 0xffffff041d1c7810 */ /* 0x000fc80007ffe0ff */
[----:B------:R-:W-:-:S07]  /*2a630*/  ISETP.GE.U32.AND P6, PT, R28, 0x7ffffe85, PT ;  /* 0x7ffffe851c00780c */ /* 0x000fce0003fc6070 */
[----:B---3--:R-:W-:Y:S04]  /*2a640*/  LDGSTS.E [R246+0x7b800], desc[UR14][R82.64], !P1 ;  /* 0x7b80000052f67fae */ /* 0x008fe8000c9a100e */
[----:B------:R-:W-:Y:S04]  /*2a650*/  LDGSTS.E [R246+0x7b900], desc[UR14][R60.64], !P1 ;  /* 0x7b9000003cf67fae */ /* 0x000fe8000c9a100e */
[----:B------:R-:W-:Y:S04]  /*2a660*/  LDGSTS.E [R246+0x7ba00], desc[UR14][R62.64], !P1 ;  /* 0x7ba000003ef67fae */ /* 0x000fe8000c9a100e */
[----:B------:R-:W3:Y:S04]  /*2a670*/  LDL.64 R82, [R1+0x2ec0] ;  /* 0x002ec00001527983 */ /* 0x000ee80000100a00 */
[----:B------:R-:W3:Y:S04]  /*2a680*/  LDL.64 R60, [R1+0x2eb8] ;  /* 0x002eb800013c7983 */ /* 0x000ee80000100a00 */
[----:B------:R-:W-:Y:S04]  /*2a690*/  LDGSTS.E [R246+0x7bb00], desc[UR14][R64.64], !P1 ;  /* 0x7bb0000040f67fae */ /* 0x000fe8000c9a100e */
[----:B------:R-:W3:Y:S01]  /*2a6a0*/  LDL.64 R62, [R1+0x9d0] ;  /* 0x0009d000013e7983 */ /* 0x000ee20000100a00 */
[----:B------:R-:W-:-:S03]  /*2a6b0*/  UIADD3 UR6, UPT, UPT, UR6, -0x100, URZ ;  /* 0xffffff0006067890 */ /* 0x000fc6000fffe0ff */
[----:B------:R-:W-:Y:S04]  /*2a6c0*/  LDGSTS.E [R246+0x7bc00], desc[UR14][R66.64], !P1 ;  /* 0x7bc0000042f67fae */ /* 0x000fe8000c9a100e */
[----:B------:R-:W3:Y:S04]  /*2a6d0*/  LDL.64 R64, [R1+0x9b0] ;  /* 0x0009b00001407983 */ /* 0x000ee80000100a00 */
[----:B------:R-:W-:Y:S04]  /*2a6e0*/  LDGSTS.E [R246+0x7bd00], desc[UR14][R68.64], !P1 ;  /* 0x7bd0000044f67fae */ /* 0x000fe8000c9a100e */
[----:B------:R-:W3:Y:S04]  /*2a6f0*/  LDL.64 R66, [R1+0x30e0] ;  /* 0x0030e00001427983 */ /* 0x000ee80000100a00 */
[----:B------:R-:W-:Y:S04]  /*2a700*/  LDGSTS.E [R246+0x7be00], desc[UR14][R70.64], !P1 ;  /* 0x7be0000046f67fae */ /* 0x000fe8000c9a100e */
[----:B------:R-:W3:Y:S01]  /*2a710*/  LDL.64 R68, [R1+0x30d8] ;  /* 0x0030d80001447983 */ /* 0x000ee20000100a00 */
[----:B------:R-:W-:-:S03]  /*2a720*/  UISETP.GE.U32.AND UP0, UPT, UR6, 0x7ffffe81, UPT ;  /* 0x7ffffe810600788c */ /* 0x000fc6000bf06070 */
[----:B------:R-:W-:Y:S04]  /*2a730*/  LDGSTS.E [R246+0x7bf00], desc[UR14][R72.64], !P1 ;  /* 0x7bf0000048f67fae */ /* 0x000fe8000c9a100e */
[----:B------:R-:W3:Y:S04]  /*2a740*/  LDL.64 R70, [R1+0x3118] ;  /* 0x0031180001467983 */ /* 0x000ee80000100a00 */
[----:B----4-:R-:W-:Y:S04]  /*2a750*/  LDGSTS.E [R246+0x7d800], desc[UR14][R78.64], !P6 ;  /* 0x7d8000004ef67fae */ /* 0x010fe8000f1a100e */
[----:B------:R-:W4:Y:S04]  /*2a760*/  LDL.64 R72, [R1+0x2f10] ;  /* 0x002f100001487983 */ /* 0x000f280000100a00 */
[----:B-----5:R-:W-:Y:S04]  /*2a770*/  LDGSTS.E [R246+0x7d900], desc[UR14][R86.64], !P6 ;  /* 0x7d90000056f67fae */ /* 0x020fe8000f1a100e */
[----:B------:R-:W5:Y:S01]  /*2a780*/  LDL.64 R78, [R1+0x3158] ;  /* 0x00315800014e7983 */ /* 0x000f620000100a00 */
[----:B------:R-:W-:-:S03]  /*2a790*/  PLOP3.LUT P5, PT, PT, PT, UP0, 0x80, 0x8 ;  /* 0x000000000008781c */ /* 0x000fc60003faf008 */
[----:B------:R1:W-:Y:S04]  /*2a7a0*/  LDGSTS.E [R246+0x7da00], desc[UR14][R48.64], !P6 ;  /* 0x7da0000030f67fae */ /* 0x0003e8000f1a100e */
        /* <DEDUP_REMOVED lines=9> */
[C---:B------:R-:W-:Y:S01]  /*2a840*/  VIADD R28, R5.reuse, 0x100000 ;  /* 0x00100000051c7836 */ /* 0x040fe20000000000 */
[C---:B------:R-:W-:Y:S01]  /*2a850*/  IADD3 R31, PT, PT, R5.reuse, 0x100000, RZ ;  /* 0x00100000051f7810 */ /* 0x040fe20007ffe0ff */
[C---:B-1----:R-:W-:Y:S01]  /*2a860*/  VIADD R48, R5.reuse, 0x100000 ;  /* 0x0010000005307836 */ /* 0x042fe20000000000 */
[----:B------:R-:W5:Y:S01]  /*2a870*/  LDL.64 R74, [R1+0x31a0] ;  /* 0x0031a000014a7983 */ /* 0x000f620000100a00 */
[----:B------:R-:W-:-:S02]  /*2a880*/  VIADD R30, R5, 0x100000 ;  /* 0x00100000051e7836 */ /* 0x000fc40000000000 */
[C---:B------:R-:W-:Y:S01]  /*2a890*/  VIADD R29, R5.reuse, 0x100000 ;  /* 0x00100000051d7836 */ /* 0x040fe20000000000 */
        /* <DEDUP_REMOVED lines=13> */
[----:B------:R-:W-:Y:S04]  /*2a970*/  LDGSTS.E [R246+0x7ff00], desc[UR14][R64.64], !P5 ;  /* 0x7ff0000040f67fae */ /* 0x000fe8000e9a100e */
[----:B------:R-:W0:Y:S04]  /*2a980*/  LDGDEPBAR ;  /* 0x00000000000079af */ /* 0x000e280000000000 */
[----:B------:R-:W-:Y:S04]  /*2a990*/  LDGSTS.E [R28+-0x78000], desc[UR14][R66.64], P4 ;  /* 0x88000000421c7fae */ /* 0x000fe8000a1a100e */
[----:B------:R-:W3:Y:S04]  /*2a9a0*/  LDL.64 R60, [R1+0x2fe0] ;  /* 0x002fe000013c7983 */ /* 0x000ee80000100a00 */
[----:B------:R-:W-:Y:S04]  /*2a9b0*/  LDGSTS.E [R48+-0x77f00], desc[UR14][R68.64], P2 ;  /* 0x8810000044307fae */ /* 0x000fe800091a100e */
[----:B------:R-:W3:Y:S04]  /*2a9c0*/  LDL.64 R62, [R1+0x31f8] ;  /* 0x0031f800013e7983 */ /* 0x000ee80000100a00 */
[----:B------:R-:W-:Y:S04]  /*2a9d0*/  LDGSTS.E [R31+-0x77000], desc[UR14][R70.64], P4 ;  /* 0x89000000461f7fae */ /* 0x000fe8000a1a100e */
[----:B------:R-:W3:Y:S04]  /*2a9e0*/  LDL.64 R64, [R1+0x2fe8] ;  /* 0x002fe80001407983 */ /* 0x000ee80000100a00 */
[----:B----4-:R-:W-:Y:S04]  /*2a9f0*/  LDGSTS.E [R30+-0x76f00], desc[UR14][R72.64], P2 ;  /* 0x89100000481e7fae */ /* 0x010fe800091a100e */
[----:B------:R-:W4:Y:S04]  /*2aa00*/  LDL.64 R70, [R1+0x31b8] ;  /* 0x0031b80001467983 */ /* 0x000f280000100a00 */
[----:B-----5:R-:W-:Y:S04]  /*2aa10*/  LDGSTS.E [R29+-0x76000], desc[UR14][R78.64], P4 ;  /* 0x8a0000004e1d7fae */ /* 0x020fe8000a1a100e */
[----:B------:R-:W5:Y:S04]  /*2aa20*/  LDL.64 R72, [R1+0x2fa8] ;  /* 0x002fa80001487983 */ /* 0x000f680000100a00 */
[----:B------:R-:W-:Y:S04]  /*2aa30*/  LDGSTS.E [R28+-0x75f00], desc[UR14][R86.64], P2 ;  /* 0x8a100000561c7fae */ /* 0x000fe800091a100e */
[----:B------:R-:W4:Y:S04]  /*2aa40*/  LDL.64 R78, [R1+0x31c0] ;  /* 0x0031c000014e7983 */ /* 0x000f280000100a00 */
[----:B------:R-:W4:Y:S04]  /*2aa50*/  LDL.64 R66, [R1+0x3200] ;  /* 0x0032000001427983 */ /* 0x000f280000100a00 */
[----:B------:R-:W4:Y:S04]  /*2aa60*/  LDL.64 R86, [R1+0x2fa0] ;  /* 0x002fa00001567983 */ /* 0x000f280000100a00 */
[----:B------:R-:W5:Y:S04]  /*2aa70*/  LDL.64 R68, [R1+0x2ff8] ;  /* 0x002ff80001447983 */ /* 0x000f680000100a00 */
[----:B------:R-:W-:Y:S04]  /*2aa80*/  LDGSTS.E [R48+-0x75000], desc[UR14][R80.64], P4 ;  /* 0x8b00000050307fae */ /* 0x000fe8000a1a100e */
[----:B------:R-:W5:Y:S04]  /*2aa90*/  LDL.64 R80, [R1+0x2fb8] ;  /* 0x002fb80001507983 */ /* 0x000f680000100a00 */
[----:B------:R-:W5:Y:S04]  /*2aaa0*/  LDL.64 R48, [R1+0x2f18] ;  /* 0x002f180001307983 */ /* 0x000f680000100a00 */
[----:B--2---:R-:W-:Y:S04]  /*2aab0*/  LDGSTS.E [R31+-0x74f00], desc[UR14][R84.64], P2 ;  /* 0x8b100000541f7fae */ /* 0x004fe800091a100e */
[----:B------:R-:W-:Y:S04]  /*2aac0*/  LDGSTS.E [R30+-0x74000], desc[UR14][R74.64], P4 ;  /* 0x8c0000004a1e7fae */ /* 0x000fe8000a1a100e */
[----:B------:R-:W-:Y:S04]  /*2aad0*/  LDGSTS.E [R29+-0x73f00], desc[UR14][R76.64], P2 ;  /* 0x8c1000004c1d7fae */ /* 0x000fe800091a100e */
[----:B------:R-:W2:Y:S04]  /*2aae0*/  LDL.64 R84, [R1+0x30d0] ;  /* 0x0030d00001547983 */ /* 0x000ea80000100a00 */
[----:B------:R-:W2:Y:S04]  /*2aaf0*/  LDL.64 R74, [R1+0x30e8] ;  /* 0x0030e800014a7983 */ /* 0x000ea80000100a00 */
[----:B------:R-:W2:Y:S04]  /*2ab00*/  LDL.64 R76, [R1+0x31f0] ;  /* 0x0031f000014c7983 */ /* 0x000ea80000100a00 */
[----:B---3--:R-:W-:Y:S04]  /*2ab10*/  LDGSTS.E [R28+-0x73000], desc[UR14][R82.64], P4 ;  /* 0x8d000000521c7fae */ /* 0x008fe8000a1a100e */
[----:B------:R-:W3:Y:S01]  /*2ab20*/  LDL.64 R82, [R1+0x2fb0] ;  /* 0x002fb00001527983 */ /* 0x000ee20000100a00 */
[----:B------:R-:W-:-:S03]  /*2ab30*/  IADD3 R5, PT, PT, R5, 0x100000, RZ ;  /* 0x0010000005057810 */ /* 0x000fc60007ffe0ff */
[----:B----4-:R-:W-:Y:S04]  /*2ab40*/  LDGSTS.E [R31+-0x72f00], desc[UR14][R86.64], P2 ;  /* 0x8d100000561f7fae */ /* 0x010fe800091a100e */
[----:B------:R-:W-:Y:S04]  /*2ab50*/  LDGSTS.E [R30+-0x72000], desc[UR14][R70.64], P4 ;  /* 0x8e000000461e7fae */ /* 0x000fe8000a1a100e */
[----:B-----5:R-:W-:Y:S04]  /*2ab60*/  LDGSTS.E [R29+-0x71f00], desc[UR14][R72.64], P2 ;  /* 0x8e100000481d7fae */ /* 0x020fe800091a100e */
[----:B------:R-:W4:Y:S04]  /*2ab70*/  LDL.LU.64 R86, [R1+0x35d0] ;  /* 0x0035d00001567983 */ /* 0x000f280000300a00 */
[----:B------:R-:W-:Y:S04]  /*2ab80*/  LDGSTS.E [R28+-0x71000], desc[UR14][R78.64], P4 ;  /* 0x8f0000004e1c7fae */ /* 0x000fe8000a1a100e */
[----:B------:R-:W5:Y:S04]  /*2ab90*/  LDL.64 R30, [R1+0x3120] ;  /* 0x00312000011e7983 */ /* 0x000f680000100a00 */
[----:B------:R-:W3:Y:S04]  /*2aba0*/  LDL.64 R70, [R1+0x2ee0] ;  /* 0x002ee00001467983 */ /* 0x000ee80000100a00 */
[----:B------:R-:W3:Y:S04]  /*2abb0*/  LDL.64 R28, [R1+0x2ed8] ;  /* 0x002ed800011c7983 */ /* 0x000ee80000100a00 */
[----:B------:R-:W4:Y:S04]  /*2abc0*/  LDL.64 R72, [R1+0x3128] ;  /* 0x0031280001487983 */ /* 0x000f280000100a00 */
[----:B------:R-:W4:Y:S04]  /*2abd0*/  LDL.64 R78, [R1+0x2f20] ;  /* 0x002f2000014e7983 */ /* 0x000f280000100a00 */
[----:B------:R1:W-:Y:S04]  /*2abe0*/  LDGSTS.E [R5+-0x70f00], desc[UR14][R80.64], P2 ;  /* 0x8f10000050057fae */ /* 0x0003e800091a100e */
[----:B------:R-:W4:Y:S04]  /*2abf0*/  LDL.64 R80, [R1+0x3168] ;  /* 0x0031680001507983 */ /* 0x000f280000100a00 */
[----:B--2---:R-:W-:Y:S04]  /*2ac00*/  LDGSTS.E [R2+-0x77e00], desc[UR14][R84.64], P4 ;  /* 0x8820000054027fae */ /* 0x004fe8000a1a100e */
[----:B------:R-:W2:Y:S01]  /*2ac10*/  LDL.64 R84, [R1+0x2f60] ;  /* 0x002f600001547983 */ /* 0x000ea20000100a00 */
[----:B-1----:R-:W-:-:S03]  /*2ac20*/  VIADD R5, R6, 0x100000 ;  /* 0x0010000006057836 */ /* 0x002fc60000000000 */
[----:B---3--:R-:W-:Y:S04]  /*2ac30*/  LDGSTS.E [R2+-0x77d00], desc[UR14][R28.64], P2 ;  /* 0x883000001c027fae */ /* 0x008fe800091a100e */
[----:B-----5:R1:W-:Y:S04]  /*2ac40*/  LDGSTS.E [R2+-0x76e00], desc[UR14][R30.64], P4 ;  /* 0x892000001e027fae */ /* 0x0203e8000a1a100e */
        /* <DEDUP_REMOVED lines=15> */
[----:B------:R1:W-:Y:S04]  /*2ad40*/  LDGSTS.E [R2+-0x70d00], desc[UR14][R68.64], P2 ;  /* 0x8f30000044027fae */ /* 0x0003e800091a100e */
[----:B------:R-:W3:Y:S04]  /*2ad50*/  LDL.64 R82, [R1+0x31c8] ;  /* 0x0031c80001527983 */ /* 0x000ee80000100a00 */
[----:B------:R-:W-:Y:S01]  /*2ad60*/  LDGSTS.E [R5+-0x77c00], desc[UR14][R74.64], P4 ;  /* 0x884000004a057fae */ /* 0x000fe2000a1a100e */
[----:B-1----:R-:W-:-:S03]  /*2ad70*/  VIADD R2, R6, 0x100000 ;  /* 0x0010000006027836 */ /* 0x002fc60000000000 */
[----:B------:R-:W5:Y:S04]  /*2ad80*/  LDL.64 R76, [R1+0x2fc0] ;  /* 0x002fc000014c7983 */ /* 0x000f680000100a00 */
[----:B------:R-:W-:Y:S04]  /*2ad90*/  LDGSTS.E [R30+-0x77b00], desc[UR14][R70.64], P2 ;  /* 0x88500000461e7fae */ /* 0x000fe800091a100e */
[----:B------:R-:W5:Y:S04]  /*2ada0*/  LDL.64 R74, [R1+0x3218] ;  /* 0x00321800014a7983 */ /* 0x000f680000100a00 */
[----:B----4-:R-:W-:Y:S04]  /*2adb0*/  LDGSTS.E [R29+-0x76c00], desc[UR14][R72.64], P4 ;  /* 0x89400000481d7fae */ /* 0x010fe8000a1a100e */
[----:B------:R-:W4:Y:S04]  /*2adc0*/  LDL.64 R66, [R1+0x3010] ;  /* 0x0030100001427983 */ /* 0x000f280000100a00 */
[----:B------:R-:W-:Y:S04]  /*2add0*/  LDGSTS.E [R28+-0x76b00], desc[UR14][R78.64], P2 ;  /* 0x895000004e1c7fae */ /* 0x000fe800091a100e */
[----:B------:R-:W4:Y:S04]  /*2ade0*/  LDL.64 R68, [R1+0x3220] ;  /* 0x0032200001447983 */ /* 0x000f280000100a00 */
[----:B------:R-:W-:Y:S04]  /*2adf0*/  LDGSTS.E [R5+-0x75c00], desc[UR14][R80.64], P4 ;  /* 0x8a40000050057fae */ /* 0x000fe8000a1a100e */
        /* <DEDUP_REMOVED lines=13> */
[----:B--2---:R-:W-:Y:S04]  /*2aed0*/  LDGSTS.E [R2+-0x75b00], desc[UR14][R84.64], P2 ;  /* 0x8a50000054027fae */ /* 0x004fe800091a100e */
[----:B------:R-:W2:Y:S04]  /*2aee0*/  LDL.64 R84, [R1+0x3228] ;  /* 0x0032280001547983 */ /* 0x000ea80000100a00 */
[----:B---3--:R-:W-:Y:S04]  /*2aef0*/  LDGSTS.E [R30+-0x74c00], desc[UR14][R82.64], P4 ;  /* 0x8b400000521e7fae */ /* 0x008fe8000a1a100e */
[----:B-----5:R-:W-:Y:S04]  /*2af00*/  LDGSTS.E [R29+-0x74b00], desc[UR14][R76.64], P2 ;  /* 0x8b5000004c1d7fae */ /* 0x020fe800091a100e */
[----:B------:R-:W3:Y:S04]  /*2af10*/  LDL.64 R82, [R1+0x3020] ;  /* 0x0030200001527983 */ /* 0x000ee80000100a00 */
        /* <DEDUP_REMOVED lines=10> */
[----:B--2---:R-:W-:Y:S04]  /*2afc0*/  LDGSTS.E [R28+-0x71c00], desc[UR14][R84.64], P4 ;  /* 0x8e400000541c7fae */ /* 0x004fe8000a1a100e */
[----:B------:R-:W2:Y:S04]  /*2afd0*/  LDL.LU.64 R84, [R1+0x35c8] ;  /* 0x0035c80001547983 */ /* 0x000ea80000300a00 */
[----:B------:R-:W2:Y:S01]  /*2afe0*/  LDL.64 R28, [R1+0x30f0] ;  /* 0x0030f000011c7983 */ /* 0x000ea20000100a00 */
[----:B------:R-:W-:-:S03]  /*2aff0*/  IADD3 R6, PT, PT, R6, 0x100000, RZ ;  /* 0x0010000006067810 */ /* 0x000fc60007ffe0ff */
[----:B---3--:R-:W-:Y:S04]  /*2b000*/  LDGSTS.E [R5+-0x71b00], desc[UR14][R82.64], P2 ;  /* 0x8e50000052057fae */ /* 0x008fe800091a100e */
[----:B------:R1:W-:Y:S04]  /*2b010*/  LDGSTS.E [R2+-0x70c00], desc[UR14][R80.64], P4 ;  /* 0x8f40000050027fae */ /* 0x0003e8000a1a100e */
[----:B------:R-:W-:Y:S04]  /*2b020*/  LDGSTS.E [R6+-0x70b00], desc[UR14][R78.64], P2 ;  /* 0x8f5000004e067fae */ /* 0x000fe800091a100e */
[----:B------:R-:W3:Y:S04]  /*2b030*/  LDL.LU.64 R82, [R1+0x35c0] ;  /* 0x0035c00001527983 */ /* 0x000ee80000300a00 */
[----:B------:R-:W3:Y:S04]  /*2b040*/  LDL.LU.64 R80, [R1+0x35b8] ;  /* 0x0035b80001507983 */ /* 0x000ee80000300a00 */
[----:B------:R-:W3:Y:S04]  /*2b050*/  LDL.LU.64 R78, [R1+0x35b0] ;  /* 0x0035b000014e7983 */ /* 0x000ee80000300a00 */
[----:B--2---:R2:W-:Y:S04]  /*2b060*/  LDGSTS.E [R3+-0x77a00], desc[UR14][R28.64], P4 ;  /* 0x886000001c037fae */ /* 0x0045e8000a1a100e */
[----:B-----5:R-:W-:Y:S04]  /*2b070*/  LDGSTS.E [R3+-0x77900], desc[UR14][R30.64], P2 ;  /* 0x887000001e037fae */ /* 0x020fe800091a100e */
[----:B------:R-:W-:Y:S04]  /*2b080*/  LDGSTS.E [R3+-0x76a00], desc[UR14][R48.64], P4 ;  /* 0x8960000030037fae */ /* 0x000fe8000a1a100e */
[----:B------:R-:W-:Y:S04]  /*2b090*/  LDGSTS.E [R3+-0x76900], desc[UR14][R50.64], P2 ;  /* 0x8970000032037fae */ /* 0x000fe800091a100e */
[----:B------:R-:W-:Y:S04]  /*2b0a0*/  LDGSTS.E [R3+-0x75a00], desc[UR14][R70.64], P4 ;  /* 0x8a60000046037fae */ /* 0x000fe8000a1a100e */
[----:B------:R-:W-:Y:S04]  /*2b0b0*/  LDGSTS.E [R3+-0x75900], desc[UR14][R72.64], P2 ;  /* 0x8a70000048037fae */ /* 0x000fe800091a100e */
[----:B----4-:R-:W-:Y:S04]  /*2b0c0*/  LDGSTS.E [R3+-0x74a00], desc[UR14][R76.64], P4 ;  /* 0x8b6000004c037fae */ /* 0x010fe8000a1a100e */
[----:B------:R-:W-:Y:S01]  /*2b0d0*/  LDGSTS.E [R3+-0x74900], desc[UR14][R74.64], P2 ;  /* 0x8b7000004a037fae */ /* 0x000fe200091a100e */
[----:B-1----:R-:W-:-:S03]  /*2b0e0*/  VIADD R2, R7, 0x100000 ;  /* 0x0010000007027836 */ /* 0x002fc60000000000 */
[----:B------:R-:W-:Y:S04]  /*2b0f0*/  LDGSTS.E [R3+-0x73a00], desc[UR14][R52.64], P4 ;  /* 0x8c60000034037fae */ /* 0x000fe8000a1a100e */
[----:B------:R-:W4:Y:S01]  /*2b100*/  LDL.64 R76, [R1+0x2ef0] ;  /* 0x002ef000014c7983 */ /* 0x000f220000100a00 */
[----:B--2---:R-:W-:-:S03]  /*2b110*/  VIADD R28, R7, 0x100000 ;  /* 0x00100000071c7836 */ /* 0x004fc60000000000 */
[----:B------:R-:W-:Y:S04]  /*2b120*/  LDGSTS.E [R3+-0x73900], desc[UR14][R60.64], P2 ;  /* 0x8c7000003c037fae */ /* 0x000fe800091a100e */
[----:B------:R-:W-:Y:S04]  /*2b130*/  LDGSTS.E [R3+-0x72a00], desc[UR14][R62.64], P4 ;  /* 0x8d6000003e037fae */ /* 0x000fe8000a1a100e */
[----:B------:R-:W-:Y:S04]  /*2b140*/  LDGSTS.E [R3+-0x72900], desc[UR14][R64.64], P2 ;  /* 0x8d70000040037fae */ /* 0x000fe800091a100e */
[----:B------:R-:W-:Y:S04]  /*2b150*/  LDGSTS.E [R3+-0x71a00], desc[UR14][R68.64], P4 ;  /* 0x8e60000044037fae */ /* 0x000fe8000a1a100e */
[----:B------:R-:W-:Y:S04]  /*2b160*/  LDGSTS.E [R3+-0x71900], desc[UR14][R66.64], P2 ;  /* 0x8e70000042037fae */ /* 0x000fe800091a100e */
[----:B------:R-:W-:Y:S04]  /*2b170*/  LDGSTS.E [R3+-0x70a00], desc[UR14][R54.64], P4 ;  /* 0x8f60000036037fae */ /* 0x000fe8000a1a100e */
[----:B------:R1:W-:Y:S04]  /*2b180*/  LDGSTS.E [R3+-0x70900], desc[UR14][R56.64], P2 ;  /* 0x8f70000038037fae */ /* 0x0003e800091a100e */
[----:B------:R-:W2:Y:S04]  /*2b190*/  LDL.64 R74, [R1+0x3138] ;  /* 0x00313800014a7983 */ /* 0x000ea80000100a00 */
[----:B------:R-:W-:Y:S04]  /*2b1a0*/  LDGSTS.E [R2+-0x77800], desc[UR14][R58.64], P4 ;  /* 0x888000003a027fae */ /* 0x000fe8000a1a100e */
[----:B------:R-:W5:Y:S04]  /*2b1b0*/  LDL.64 R72, [R1+0x2f30] ;  /* 0x002f300001487983 */ /* 0x000f680000100a00 */
[----:B------:R-:W3:Y:S04]  /*2b1c0*/  LDL.64 R70, [R1+0x3178] ;  /* 0x0031780001467983 */ /* 0x000ee80000100a00 */
        /* <DEDUP_REMOVED lines=12> */
[----:B----4-:R-:W-:Y:S04]  /*2b290*/  LDGSTS.E [R28+-0x77700], desc[UR14][R76.64], P2 ;  /* 0x889000004c1c7fae */ /* 0x010fe800091a100e */
[----:B------:R-:W4:Y:S04]  /*2b2a0*/  LDL.LU.64 R76, [R1+0x35a8] ;  /* 0x0035a800014c7983 */ /* 0x000f280000300a00 */
[----:B------:R-:W4:Y:S01]  /*2b2b0*/  LDL.64 R28, [R1+0x2f70] ;  /* 0x002f7000011c7983 */ /* 0x000f220000100a00 */
[C---:B------:R-:W-:Y:S01]  /*2b2c0*/  IADD3 R6, PT, PT, R7.reuse, 0x100000, RZ ;  /* 0x0010000007067810 */ /* 0x040fe20007ffe0ff */
[----:B------:R-:W-:-:S02]  /*2b2d0*/  VIADD R5, R7, 0x100000 ;  /* 0x0010000007057836 */ /* 0x000fc40000000000 */
[C---:B-1----:R-:W-:Y:S02]  /*2b2e0*/  VIADD R3, R7.reuse, 0x100000 ;  /* 0x0010000007037836 */ /* 0x042fe40000000000 */
[----:B--2---:R-:W-:Y:S04]  /*2b2f0*/  LDGSTS.E [R6+-0x76800], desc[UR14][R74.64], P4 ;  /* 0x898000004a067fae */ /* 0x004fe8000a1a100e */
[----:B-----5:R-:W-:Y:S04]  /*2b300*/  LDGSTS.E [R5+-0x76700], desc[UR14][R72.64], P2 ;  /* 0x8990000048057fae */ /* 0x020fe800091a100e */
[----:B---3--:R-:W-:Y:S04]  /*2b310*/  LDGSTS.E [R3+-0x75800], desc[UR14][R70.64], P4 ;  /* 0x8a80000046037fae */ /* 0x008fe8000a1a100e */
[----:B------:R-:W2:Y:S04]  /*2b320*/  LDL.LU.64 R74, [R1+0x35a0] ;  /* 0x0035a000014a7983 */ /* 0x000ea80000300a00 */
[----:B------:R-:W3:Y:S04]  /*2b330*/  LDL.LU.64 R72, [R1+0x3598] ;  /* 0x0035980001487983 */ /* 0x000ee80000300a00 */
[----:B------:R-:W5:Y:S04]  /*2b340*/  LDL.LU.64 R70, [R1+0x3590] ;  /* 0x0035900001467983 */ /* 0x000f680000300a00 */
[----:B----4-:R1:W-:Y:S02]  /*2b350*/  LDGSTS.E [R2+-0x75700], desc[UR14][R28.64], P2 ;  /* 0x8a9000001c027fae */ /* 0x0103e400091a100e */
[----:B-1----:R-:W-:-:S05]  /*2b360*/  IADD3 R28, PT, PT, R7, 0x100000, RZ ;  /* 0x00100000071c7810 */ /* 0x002fca0007ffe0ff */
[----:B------:R-:W-:Y:S04]  /*2b370*/  LDGSTS.E [R28+-0x74800], desc[UR14][R68.64], P4 ;  /* 0x8b800000441c7fae */ /* 0x000fe8000a1a100e */
[----:B------:R-:W-:Y:S04]  /*2b380*/  LDGSTS.E [R6+-0x74700], desc[UR14][R66.64], P2 ;  /* 0x8b90000042067fae */ /* 0x000fe800091a100e */
[----:B------:R-:W-:Y:S04]  /*2b390*/  LDGSTS.E [R5+-0x73800], desc[UR14][R64.64], P4 ;  /* 0x8c80000040057fae */ /* 0x000fe8000a1a100e */
[----:B------:R-:W4:Y:S04]  /*2b3a0*/  LDL.LU.64 R68, [R1+0x3588] ;  /* 0x0035880001447983 */ /* 0x000f280000300a00 */
[----:B------:R-:W2:Y:S04]  /*2b3b0*/  LDL.64 R28, [R1+0x2ef8] ;  /* 0x002ef800011c7983 */ /* 0x000ea80000100a00 */
[----:B------:R-:W2:Y:S04]  /*2b3c0*/  LDL.LU.64 R66, [R1+0x3580] ;  /* 0x0035800001427983 */ /* 0x000ea80000300a00 */
[----:B------:R-:W2:Y:S04]  /*2b3d0*/  LDL.LU.64 R64, [R1+0x3578] ;  /* 0x0035780001407983 */ /* 0x000ea80000300a00 */
[----:B------:R-:W-:Y:S04]  /*2b3e0*/  LDGSTS.E [R3+-0x73700], desc[UR14][R62.64], P2 ;  /* 0x8c9000003e037fae */ /* 0x000fe800091a100e */
[----:B------:R-:W-:Y:S04]  /*2b3f0*/  LDGSTS.E [R2+-0x72800], desc[UR14][R60.64], P4 ;  /* 0x8d8000003c027fae */ /* 0x000fe8000a1a100e */
[----:B------:R-:W-:Y:S04]  /*2b400*/  LDGSTS.E [R6+-0x72700], desc[UR14][R58.64], P2 ;  /* 0x8d9000003a067fae */ /* 0x000fe800091a100e */
[----:B------:R-:W2:Y:S04]  /*2b410*/  LDL.LU.64 R62, [R1+0x3570] ;  /* 0x00357000013e7983 */ /* 0x000ea80000300a00 */
        /* <DEDUP_REMOVED lines=8> */
[----:B------:R-:W2:Y:S01]  /*2b4a0*/  LDL.64 R2, [R1+0x3080] ;  /* 0x0030800001027983 */ /* 0x000ea20000100a00 */
[----:B------:R-:W-:-:S05]  /*2b4b0*/  VIADD R7, R7, 0x100000 ;  /* 0x0010000007077836 */ /* 0x000fca0000000000 */
[----:B--2---:R1:W-:Y:S04]  /*2b4c0*/  LDGSTS.E [R7+-0x70700], desc[UR14][R2.64], P2 ;  /* 0x8f90000002077fae */ /* 0x0043e800091a100e */
[----:B------:R-:W2:Y:S01]  /*2b4d0*/  LDL.64 R6, [R1+0x3100] ;  /* 0x0031000001067983 */ /* 0x000ea20000100a00 */
[C---:B-1----:R-:W-:Y:S02]  /*2b4e0*/  VIADD R2, R246.reuse, 0x100000 ;  /* 0x00100000f6027836 */ /* 0x042fe40000000000 */
[C---:B------:R-:W-:Y:S01]  /*2b4f0*/  VIADD R5, R246.reuse, 0x100000 ;  /* 0x00100000f6057836 */ /* 0x040fe20000000000 */
[C---:B------:R-:W-:Y:S01]  /*2b500*/  IADD3 R3, PT, PT, R246.reuse, 0x100000, RZ ;  /* 0x00100000f6037810 */ /* 0x040fe20007ffe0ff */
[----:B--2---:R1:W-:Y:S04]  /*2b510*/  LDGSTS.E [R4+-0x77600], desc[UR14][R6.64], P4 ;  /* 0x88a0000006047fae */ /* 0x0043e8000a1a100e */
        /* <DEDUP_REMOVED lines=11> */
[----:B------:R-:W-:Y:S04]  /*2b5d0*/  LDGSTS.E [R4+-0x72500], desc[UR14][R218.64], P2 ;  /* 0x8db00000da047fae */ /* 0x000fe800091a100e */
[----:B------:R-:W-:Y:S04]  /*2b5e0*/  LDGSTS.E [R4+-0x71600], desc[UR14][R216.64], P4 ;  /* 0x8ea00000d8047fae */ /* 0x000fe8000a1a100e */
[----:B------:R-:W-:Y:S04]  /*2b5f0*/  LDGSTS.E [R4+-0x71500], desc[UR14][R214.64], P2 ;  /* 0x8eb00000d6047fae */ /* 0x000fe800091a100e */
[----:B------:R-:W-:Y:S04]  /*2b600*/  LDGSTS.E [R4+-0x70600], desc[UR14][R212.64], P4 ;  /* 0x8fa00000d4047fae */ /* 0x000fe8000a1a100e */
[----:B------:R1:W-:Y:S04]  /*2b610*/  LDGSTS.E [R4+-0x70500], desc[UR14][R146.64], P2 ;  /* 0x8fb0000092047fae */ /* 0x0003e800091a100e */
[----:B------:R-:W-:Y:S04]  /*2b620*/  LDGSTS.E [R2+-0x77400], desc[UR14][R144.64], P4 ;  /* 0x88c0000090027fae */ /* 0x000fe8000a1a100e */
[----:B------:R-:W-:Y:S01]  /*2b630*/  LDGSTS.E [R6+-0x77300], desc[UR14][R142.64], P2 ;  /* 0x88d000008e067fae */ /* 0x000fe200091a100e */
[----:B-1----:R-:W-:-:S03]  /*2b640*/  VIADD R4, R246, 0x100000 ;  /* 0x00100000f6047836 */ /* 0x002fc60000000000 */
[----:B------:R1:W-:Y:S04]  /*2b650*/  LDGSTS.E [R5+-0x76400], desc[UR14][R140.64], P4 ;  /* 0x89c000008c057fae */ /* 0x0003e8000a1a100e */
[----:B------:R-:W-:Y:S04]  /*2b660*/  LDGSTS.E [R4+-0x76300], desc[UR14][R102.64], P2 ;  /* 0x89d0000066047fae */ /* 0x000fe800091a100e */
[----:B------:R-:W-:Y:S04]  /*2b670*/  LDGSTS.E [R3+-0x75400], desc[UR14][R100.64], P4 ;  /* 0x8ac0000064037fae */ /* 0x000fe8000a1a100e */
[----:B------:R-:W-:Y:S04]  /*2b680*/  LDGSTS.E [R2+-0x75300], desc[UR14][R98.64], P2 ;  /* 0x8ad0000062027fae */ /* 0x000fe800091a100e */
        /* <DEDUP_REMOVED lines=11> */
[----:B------:R-:W2:Y:S04]  /*2b740*/  LDL.64 R6, [R1+0x30c8] ;  /* 0x0030c80001067983 */ /* 0x000ea80000100a00 */
[----:B------:R-:W2:Y:S04]  /*2b750*/  LDL.64 R4, [R1+0x32d0] ;  /* 0x0032d00001047983 */ /* 0x000ea80000100a00 */
[----:B------:R-:W2:Y:S04]  /*2b760*/  LDL.64 R246, [R1+0x30b8] ;  /* 0x0030b80001f67983 */ /* 0x000ea80000100a00 */
[----:B------:R1:W-:Y:S04]  /*2b770*/  STL [R1+0x6e0], RZ ;  /* 0x0006e0ff01007387 */ /* 0x0003e80000100800 */
        /* <DEDUP_REMOVED lines=103> */
[----:B------:R1:W-:Y:S04]  /*2bdf0*/  STL [R1], RZ ;  /* 0x000000ff01007387 */ /* 0x0003e80000100800 */
        /* <DEDUP_REMOVED lines=302> */
[----:B------:R-:W-:Y:S04]  /*2d0e0*/  LDGSTS.E [R0+-0x77200], desc[UR14][R76.64], P4 ;  /* 0x88e000004c007fae */ /* 0x000fe8000a1a100e */
[----:B------:R1:W-:Y:S04]  /*2d0f0*/  STL [R1+0x56c], RZ ;  /* 0x00056cff01007387 */ /* 0x0003e80000100800 */
[----:B------:R-:W-:Y:S04]  /*2d100*/  LDGSTS.E [R0+-0x77100], desc[UR14][R74.64], P2 ;  /* 0x88f000004a007fae */ /* 0x000fe800091a100e */
[----:B------:R1:W-:Y:S04]  /*2d110*/  STL [R1+0x550], RZ ;  /* 0x000550ff01007387 */ /* 0x0003e80000100800 */
[----:B---3--:R-:W-:Y:S04]  /*2d120*/  LDGSTS.E [R0+-0x76200], desc[UR14][R72.64], P4 ;  /* 0x89e0000048007fae */ /* 0x008fe8000a1a100e */
[----:B------:R3:W-:Y:S04]  /*2d130*/  STL [R1+0x554], RZ ;  /* 0x000554ff01007387 */ /* 0x0007e80000100800 */
[----:B-----5:R-:W-:Y:S04]  /*2d140*/  LDGSTS.E [R0+-0x76100], desc[UR14][R70.64], P2 ;  /* 0x89f0000046007fae */ /* 0x020fe800091a100e */
[----:B------:R3:W-:Y:S04]  /*2d150*/  STL [R1+0x558], RZ ;  /* 0x000558ff01007387 */ /* 0x0007e80000100800 */
[----:B----4-:R-:W-:Y:S04]  /*2d160*/  LDGSTS.E [R0+-0x75200], desc[UR14][R68.64], P4 ;  /* 0x8ae0000044007fae */ /* 0x010fe8000a1a100e */
[----:B------:R3:W-:Y:S04]  /*2d170*/  STL [R1+0x55c], RZ ;  /* 0x00055cff01007387 */ /* 0x0007e80000100800 */
[----:B------:R-:W-:Y:S04]  /*2d180*/  LDGSTS.E [R0+-0x75100], desc[UR14][R66.64], P2 ;  /* 0x8af0000042007fae */ /* 0x000fe800091a100e */
        /* <DEDUP_REMOVED lines=13> */
[----:B------:R4:W-:Y:S04]  /*2d260*/  LDGSTS.E [R0+-0x71200], desc[UR14][R52.64], P4 ;  /* 0x8ee0000034007fae */ /* 0x0009e8000a1a100e */
[----:B------:R3:W-:Y:S04]  /*2d270*/  STL [R1+0x4fc], RZ ;  /* 0x0004fcff01007387 */ /* 0x0007e80000100800 */
[----:B--2---:R3:W-:Y:S04]  /*2d280*/  LDGSTS.E [R0+-0x71100], desc[UR14][R246.64], P2 ;  /* 0x8ef00000f6007fae */ /* 0x0047e800091a100e */
[----:B------:R3:W-:Y:S04]  /*2d290*/  STL [R1+0x4e0], RZ ;  /* 0x0004e0ff01007387 */ /* 0x0007e80000100800 */
[----:B------:R3:W-:Y:S04]  /*2d2a0*/  LDGSTS.E [R0+-0x70200], desc[UR14][R4.64], P4 ;  /* 0x8fe0000004007fae */ /* 0x0007e8000a1a100e */
[----:B------:R3:W-:Y:S04]  /*2d2b0*/  STL [R1+0x4e4], RZ ;  /* 0x0004e4ff01007387 */ /* 0x0007e80000100800 */
[----:B------:R3:W-:Y:S04]  /*2d2c0*/  LDGSTS.E [R0+-0x70100], desc[UR14][R6.64], P2 ;  /* 0x8ff0000006007fae */ /* 0x0007e800091a100e */
[----:B------:R3:W-:Y:S04]  /*2d2d0*/  STL [R1+0x4e8], RZ ;  /* 0x0004e8ff01007387 */ /* 0x0007e80000100800 */
[----:B------:R-:W0:Y:S04]  /*2d2e0*/  LDGDEPBAR ;  /* 0x00000000000079af */ /* 0x000e280000000000 */
[----:B------:R3:W-:Y:S01]  /*2d2f0*/  STL [R1+0x4ec], RZ ;  /* 0x0004ecff01007387 */ /* 0x0007e20000100800 */
[----:B------:R-:W-:Y:S01]  /*2d300*/  UISETP.GE.AND UP0, UPT, UR7, 0x80, UPT ;  /* 0x000000800700788c */ /* 0x000fe2000bf06270 */
[----:B------:R-:W-:-:S02]  /*2d310*/  CS2R R48, SRZ ;  /* 0x0000000000307805 */ /* 0x000fc4000001ff00 */
[----:B------:R-:W-:Y:S02]  /*2d320*/  CS2R R50, SRZ ;  /* 0x0000000000327805 */ /* 0x000fe4000001ff00 */
[----:B-1----:R-:W-:Y:S02]  /*2d330*/  CS2R R140, SRZ ;  /* 0x00000000008c7805 */ /* 0x002fe4000001ff00 */
[----:B------:R-:W-:Y:S02]  /*2d340*/  CS2R R142, SRZ ;  /* 0x00000000008e7805 */ /* 0x000fe4000001ff00 */
[----:B------:R-:W-:Y:S02]  /*2d350*/  CS2R R144, SRZ ;  /* 0x0000000000907805 */ /* 0x000fe4000001ff00 */
[----:B------:R-:W-:Y:S02]  /*2d360*/  CS2R R146, SRZ ;  /* 0x0000000000927805 */ /* 0x000fe4000001ff00 */
[----:B----4-:R-:W-:-:S02]  /*2d370*/  CS2R R52, SRZ ;  /* 0x0000000000347805 */ /* 0x010fc4000001ff00 */
[----:B------:R-:W-:Y:S02]  /*2d380*/  CS2R R54, SRZ ;  /* 0x0000000000367805 */ /* 0x000fe4000001ff00 */
[----:B------:R-:W-:Y:S02]  /*2d390*/  CS2R R56, SRZ ;  /* 0x0000000000387805 */ /* 0x000fe4000001ff00 */
[----:B------:R-:W-:Y:S02]  /*2d3a0*/  CS2R R58, SRZ ;  /* 0x00000000003a7805 */ /* 0x000fe4000001ff00 */
[----:B------:R-:W-:Y:S02]  /*2d3b0*/  CS2R R60, SRZ ;  /* 0x00000000003c7805 */ /* 0x000fe4000001ff00 */
[----:B------:R-:W-:Y:S02]  /*2d3c0*/  CS2R R62, SRZ ;  /* 0x00000000003e7805 */ /* 0x000fe4000001ff00 */
[----:B------:R-:W-:-:S02]  /*2d3d0*/  CS2R R64, SRZ ;  /* 0x0000000000407805 */ /* 0x000fc4000001ff00 */
        /* <DEDUP_REMOVED lines=30> */
[----:B------:R-:W-:Y:S01]  /*2d5c0*/  CS2R R234, SRZ ;  /* 0x0000000000ea7805 */ /* 0x000fe2000001ff00 */
[----:B---3--:R-:W-:Y:S06]  /*2d5d0*/  BRA.U !UP0, `(.L_x_0) ;  /* 0x0000072d08b07547 */ /* 0x008fec000b800000 */
[----:B------:R-:W2:Y:S04]  /*2d5e0*/  LDL.LU.64 R226, [R1+0x2100] ;  /* 0x0021000001e27983 */ /* 0x000ea80000300a00 */
[----:B------:R-:W3:Y:S04]  /*2d5f0*/  LDL.LU.64 R28, [R1+0x2140] ;  /* 0x00214000011c7983 */ /* 0x000ee80000300a00 */
[----:B------:R-:W4:Y:S04]  /*2d600*/  LDL.LU.64 R218, [R1+0x2138] ;  /* 0x0021380001da7983 */ /* 0x000f280000300a00 */
[----:B------:R-:W5:Y:S04]  /*2d610*/  LDL.LU.64 R232, [R1+0x2148] ;  /* 0x0021480001e87983 */ /* 0x000f680000300a00 */
[----:B------:R-:W3:Y:S04]  /*2d620*/  LDL.LU.64 R2, [R1+0x2160] ;  /* 0x0021600001027983 */ /* 0x000ee80000300a00 */
[----:B------:R-:W4:Y:S04]  /*2d630*/  LDL.LU.64 R220, [R1+0x2170] ;  /* 0x0021700001dc7983 */ /* 0x000f280000300a00 */
[----:B------:R-:W4:Y:S04]  /*2d640*/  LDL.LU.64 R222, [R1+0x2178] ;  /* 0x0021780001de7983 */ /* 0x000f280000300a00 */
[----:B------:R-:W4:Y:S04]  /*2d650*/  LDL.LU.64 R30, [R1+0x2150] ;  /* 0x00215000011e7983 */ /* 0x000f280000300a00 */
[----:B------:R-:W4:Y:S04]  /*2d660*/  LDL.LU.64 R224, [R1+0xd88] ;  /* 0x000d880001e07983 */ /* 0x000f280000300a00 */
[----:B------:R-:W4:Y:S04]  /*2d670*/  LDL.LU.64 R216, [R1+0xd78] ;  /* 0x000d780001d87983 */ /* 0x000f280000300a00 */
[----:B------:R-:W5:Y:S04]  /*2d680*/  LDL.LU.64 R234, [R1+0x438] ;  /* 0x0004380001ea7983 */ /* 0x000f680000300a00 */
[----:B--2---:R1:W-:Y:S01]  /*2d690*/  STL [R1+0x2d84], R226 ;  /* 0x002d84e201007387 */ /* 0x0043e20000100800 */
[----:B------:R-:W-:-:S03]  /*2d6a0*/  IMAD.MOV.U32 R0, RZ, RZ, R227 ;  /* 0x000000ffff007224 */ /* 0x000fc600078e00e3 */
[----:B-1----:R-:W2:Y:S04]  /*2d6b0*/  LDL.LU.64 R226, [R1+0x430] ;  /* 0x0004300001e27983 */ /* 0x002ea80000300a00 */
[----:B------:R1:W-:Y:S04]  /*2d6c0*/  STL [R1+0x2d80], R0 ;  /* 0x002d800001007387 */ /* 0x0003e80000100800 */
[----:B---3--:R3:W-:Y:S01]  /*2d6d0*/  STL [R1+0x2d8c], R28 ;  /* 0x002d8c1c01007387 */ /* 0x0087e20000100800 */
[----:B-1----:R-:W-:-:S03]  /*2d6e0*/  MOV R0, R29 ;  /* 0x0000001d00007202 */ /* 0x002fc60000000f00 */
[----:B---3--:R-:W3:Y:S04]  /*2d6f0*/  LDL.LU.64 R28, [R1+0x428] ;  /* 0x00042800011c7983 */ /* 0x008ee80000300a00 */
[----:B------:R1:W-:Y:S04]  /*2d700*/  STL [R1+0x2d88], R0 ;  /* 0x002d880001007387 */ /* 0x0003e80000100800 */
[----:B----4-:R4:W-:Y:S01]  /*2d710*/  STL [R1+0x2d94], R218 ;  /* 0x002d94da01007387 */ /* 0x0109e20000100800 */
[----:B-1----:R-:W-:-:S03]  /*2d720*/  IMAD.MOV.U32 R0, RZ, RZ, R219 ;  /* 0x000000ffff007224 */ /* 0x002fc600078e00db */
[----:B----4-:R-:W4:Y:S04]  /*2d730*/  LDL.LU.64 R218, [R1+0x420] ;  /* 0x0004200001da7983 */ /* 0x010f280000300a00 */
[----:B------:R1:W-:Y:S04]  /*2d740*/  STL [R1+0x2d90], R0 ;  /* 0x002d900001007387 */ /* 0x0003e80000100800 */
[----:B-----5:R5:W-:Y:S01]  /*2d750*/  STL [R1+0x2d9c], R232 ;  /* 0x002d9ce801007387 */ /* 0x020be20000100800 */
[----:B-1----:R-:W-:-:S03]  /*2d760*/  IMAD.MOV.U32 R0, RZ, RZ, R233 ;  /* 0x000000ffff007224 */ /* 0x002fc600078e00e9 */
[----:B-----5:R-:W5:Y:S04]  /*2d770*/  LDL.LU.64 R232, [R1+0x418] ;  /* 0x0004180001e87983 */ /* 0x020f680000300a00 */
[----:B------:R1:W-:Y:S04]  /*2d780*/  STL [R1+0x2d98], R0 ;  /* 0x002d980001007387 */ /* 0x0003e80000100800 */
[----:B------:R1:W-:Y:S02]  /*2d790*/  STL [R1+0x2da4], R2 ;  /* 0x002da40201007387 */ /* 0x0003e40000100800 */
[----:B-1----:R-:W-:-:S02]  /*2d7a0*/  MOV R0, R3 ;  /* 0x0000000300007202 */ /* 0x002fc40000000f00 */
[----:B------:R-:W5:Y:S04]  /*2d7b0*/  LDL.LU.64 R2, [R1+0x410] ;  /* 0x0004100001027983 */ /* 0x000f680000300a00 */
[----:B------:R1:W-:Y:S04]  /*2d7c0*/  STL [R1+0x2da0], R0 ;  /* 0x002da00001007387 */ /* 0x0003e80000100800 */
[----:B------:R1:W-:Y:S02]  /*2d7d0*/  STL [R1+0x2dac], R220 ;  /* 0x002dacdc01007387 */ /* 0x0003e40000100800 */
[----:B-1----:R-:W-:-:S02]  /*2d7e0*/  IMAD.MOV.U32 R0, RZ, RZ, R221 ;  /* 0x000000ffff007224 */ /* 0x002fc400078e00dd */
[----:B------:R-:W5:Y:S04]  /*2d7f0*/  LDL.LU.64 R220, [R1+0xd58] ;  /* 0x000d580001dc7983 */ /* 0x000f680000300a00 */
[----:B------:R1:W-:Y:S04]  /*2d800*/  STL [R1+0x2da8], R0 ;  /* 0x002da80001007387 */ /* 0x0003e80000100800 */
[----:B------:R1:W-:Y:S02]  /*2d810*/  STL [R1+0x2db4], R222 ;  /* 0x002db4de01007387 */ /* 0x0003e40000100800 */
[----:B-1----:R-:W-:-:S02]  /*2d820*/  IMAD.MOV.U32 R0, RZ, RZ, R223 ;  /* 0x000000ffff007224 */ /* 0x002fc400078e00df */
[----:B------:R-:W5:Y:S04]  /*2d830*/  LDL.LU.64 R222, [R1+0xd48] ;  /* 0x000d480001de7983 */ /* 0x000f680000300a00 */
        /* <DEDUP_REMOVED lines=17> */
[----:B--2---:R2:W-:Y:S01]  /*2d950*/  STL [R1+0x2d6c], R226 ;  /* 0x002d6ce201007387 */ /* 0x0045e20000100800 */
[----:B-1----:R-:W-:-:S03]  /*2d960*/  IMAD.MOV.U32 R0, RZ, RZ, R227 ;  /* 0x000000ffff007224 */ /* 0x002fc600078e00e3 */
[----:B--2---:R-:W2:Y:S04]  /*2d970*/  LDL.LU.64 R226, [R1+0x368] ;  /* 0x0003680001e27983 */ /* 0x004ea80000300a00 */
[----:B------:R1:W-:Y:S04]  /*2d980*/  STL [R1+0x2d60], R0 ;  /* 0x002d600001007387 */ /* 0x0003e80000100800 */
[----:B---3--:R3:W-:Y:S01]  /*2d990*/  STL [R1+0x2d64], R28 ;  /* 0x002d641c01007387 */ /* 0x0087e20000100800 */
[----:B-1----:R-:W-:-:S03]  /*2d9a0*/  IMAD.MOV.U32 R0, RZ, RZ, R29 ;  /* 0x000000ffff007224 */ /* 0x002fc600078e001d */
[----:B---3--:R-:W3:Y:S04]  /*2d9b0*/  LDL.LU.64 R28, [R1+0x360] ;  /* 0x00036000011c7983 */ /* 0x008ee80000300a00 */
[----:B------:R1:W-:Y:S04]  /*2d9c0*/  STL [R1+0x2d58], R0 ;  /* 0x002d580001007387 */ /* 0x0003e80000100800 */
[----:B----4-:R4:W-:Y:S01]  /*2d9d0*/  STL [R1+0x2d5c], R218 ;  /* 0x002d5cda01007387 */ /* 0x0109e20000100800 */
[----:B-1----:R-:W-:-:S03]  /*2d9e0*/  MOV R0, R219 ;  /* 0x000000db00007202 */ /* 0x002fc60000000f00 */
[----:B----4-:R-:W4:Y:S04]  /*2d9f0*/  LDL.LU.64 R218, [R1+0x1198] ;  /* 0x0011980001da7983 */ /* 0x010f280000300a00 */
[----:B------:R1:W-:Y:S04]  /*2da00*/  STL [R1+0x2d50], R0 ;  /* 0x002d500001007387 */ /* 0x0003e80000100800 */
[----:B-----5:R5:W-:Y:S01]  /*2da10*/  STL [R1+0x2d54], R232 ;  /* 0x002d54e801007387 */ /* 0x020be20000100800 */
[----:B-1----:R-:W-:-:S03]  /*2da20*/  IMAD.MOV.U32 R0, RZ, RZ, R233 ;  /* 0x000000ffff007224 */ /* 0x002fc600078e00e9 */
[----:B-----5:R-:W5:Y:S04]  /*2da30*/  LDL.LU.64 R232, [R1+0x11b8] ;  /* 0x0011b80001e87983 */ /* 0x020f680000300a00 */
        /* <DEDUP_REMOVED lines=29> */
[----:B--2---:R2:W-:Y:S01]  /*2dc10*/  STL [R1+0x2d14], R226 ;  /* 0x002d14e201007387 */ /* 0x0045e20000100800 */
[----:B-1----:R-:W-:-:S03]  /*2dc20*/  MOV R0, R227 ;  /* 0x000000e300007202 */ /* 0x002fc60000000f00 */
[----:B--2---:R-:W2:Y:S04]  /*2dc30*/  LDL.LU.64 R226, [R1+0x12b8] ;  /* 0x0012b80001e27983 */ /* 0x004ea80000300a00 */
[----:B------:R1:W-:Y:S04]  /*2dc40*/  STL [R1+0x2d08], R0 ;  /* 0x002d080001007387 */ /* 0x0003e80000100800 */
[----:B---3--:R3:W-:Y:S01]  /*2dc50*/  STL [R1+0x2d0c], R28 ;  /* 0x002d0c1c01007387 */ /* 0x0087e20000100800 */
[----:B-1----:R-:W-:-:S03]  /*2dc60*/  IMAD.MOV.U32 R0, RZ, RZ, R29 ;  /* 0x000000ffff007224 */ /* 0x002fc600078e001d */
[----:B---3--:R-:W3:Y:S04]  /*2dc70*/  LDL.LU.64 R28, [R1+0x328] ;  /* 0x00032800011c7983 */ /* 0x008ee80000300a00 */
[----:B------:R1:W-:Y:S04]  /*2dc80*/  STL [R1+0x2cf0], R0 ;  /* 0x002cf00001007387 */ /* 0x0003e80000100800 */
[----:B----4-:R4:W-:Y:S01]  /*2dc90*/  STL [R1+0x2cf8], R218 ;  /* 0x002cf8da01007387 */ /* 0x0109e20000100800 */
[----:B-1----:R-:W-:-:S03]  /*2dca0*/  IMAD.MOV.U32 R0, RZ, RZ, R219 ;  /* 0x000000ffff007224 */ /* 0x002fc600078e00db */
[----:B----4-:R-:W4:Y:S04]  /*2dcb0*/  LDL.LU.64 R218, [R1+0x320] ;  /* 0x0003200001da7983 */ /* 0x010f280000300a00 */
[----:B------:R1:W-:Y:S04]  /*2dcc0*/  STL [R1+0x2cf4], R0 ;  /* 0x002cf40001007387 */ /* 0x0003e80000100800 */
[----:B-----5:R5:W-:Y:S01]  /*2dcd0*/  STL [R1+0x2d00], R232 ;  /* 0x002d00e801007387 */ /* 0x020be20000100800 */
[----:B-1----:R-:W-:-:S03]  /*2dce0*/  MOV R0, R233 ;  /* 0x000000e900007202 */ /* 0x002fc60000000f00 */
[----:B-----5:R-:W5:Y:S04]  /*2dcf0*/  LDL.LU.64 R232, [R1+0x318] ;  /* 0x0003180001e87983 */ /* 0x020f680000300a00 */
        /* <DEDUP_REMOVED lines=29> */
[----:B--2---:R2:W-:Y:S01]  /*2ded0*/  STL [R1+0x2cc0], R226 ;  /* 0x002cc0e201007387 */ /* 0x0045e20000100800 */
[----:B-1----:R-:W-:-:S03]  /*2dee0*/  IMAD.MOV.U32 R0, RZ, RZ, R227 ;  /* 0x000000ffff007224 */ /* 0x002fc600078e00e3 */
[----:B--2---:R-:W2:Y:S04]  /*2def0*/  LDL.LU.64 R226, [R1+0x268] ;  /* 0x0002680001e27983 */ /* 0x004ea80000300a00 */
        /* <DEDUP_REMOVED lines=121> */
[----:B------:R-:W-:Y:S04]  /*2e690*/  STL [R1+0x2bb8], R216 ;  /* 0x002bb8d801007387 */ /* 0x000fe80000100800 */
[----:B------:R-:W5:Y:S01]  /*2e6a0*/  LDL.LU.64 R214, [R1+0x1b0] ;  /* 0x0001b00001d67983 */ /* 0x000f620000300a00 */
[----:B-1----:R-:W-:-:S05]  /*2e6b0*/  MOV R0, R217 ;  /* 0x000000d900007202 */ /* 0x002fca0000000f00 */
[----:B------:R1:W-:Y:S04]  /*2e6c0*/  STL [R1+0x2bb4], R0 ;  /* 0x002bb40001007387 */ /* 0x0003e80000100800 */
[----:B------:R1:W-:Y:S02]  /*2e6d0*/  STL [R1+0x2bc0], R234 ;  /* 0x002bc0ea01007387 */ /* 0x0003e40000100800 */
[----:B-1----:R-:W-:Y:S02]  /*2e6e0*/  IMAD.MOV.U32 R0, RZ, RZ, R235 ;  /* 0x000000ffff007224 */ /* 0x002fe400078e00eb */
        /* <DEDUP_REMOVED lines=10> */
[----:B----4-:R-:W-:Y:S04]  /*2e790*/  STL [R1+0x2ba4], R218 ;  /* 0x002ba4da01007387 */ /* 0x010fe80000100800 */
[----:B------:R-:W4:Y:S01]  /*2e7a0*/  LDL.LU.64 R216, [R1+0x190] ;  /* 0x0001900001d87983 */ /* 0x000f220000300a00 */
[----:B-1----:R-:W-:-:S05]  /*2e7b0*/  IMAD.MOV.U32 R0, RZ, RZ, R219 ;  /* 0x000000ffff007224 */ /* 0x002fca00078e00db */
        /* <DEDUP_REMOVED lines=9> */
[----:B------:R-:W-:Y:S04]  /*2e850*/  STL [R1+0x2b8c], R220 ;  /* 0x002b8cdc01007387 */ /* 0x000fe80000100800 */
[----:B------:R-:W5:Y:S01]  /*2e860*/  LDL.LU.64 R218, [R1+0x188] ;  /* 0x0001880001da7983 */ /* 0x000f620000300a00 */
[----:B-1----:R-:W-:-:S05]  /*2e870*/  IMAD.MOV.U32 R0, RZ, RZ, R221 ;  /* 0x000000ffff007224 */ /* 0x002fca00078e00dd */
[----:B------:R1:W-:Y:S02]  /*2e880*/  STL [R1+0x2b70], R0 ;  /* 0x002b700001007387 */ /* 0x0003e40000100800 */
[----:B-1----:R-:W-:Y:S02]  /*2e890*/  IMAD.MOV.U32 R0, RZ, RZ, R223 ;  /* 0x000000ffff007224 */ /* 0x002fe400078e00df */
[----:B------:R-:W-:Y:S04]  /*2e8a0*/  STL [R1+0x2b78], R222 ;  /* 0x002b78de01007387 */ /* 0x000fe80000100800 */
[----:B------:R-:W5:Y:S04]  /*2e8b0*/  LDL.LU.64 R220, [R1+0x180] ;  /* 0x0001800001dc7983 */ /* 0x000f680000300a00 */
[----:B------:R1:W-:Y:S04]  /*2e8c0*/  STL [R1+0x2b74], R0 ;  /* 0x002b740001007387 */ /* 0x0003e80000100800 */
[----:B------:R1:W-:Y:S02]  /*2e8d0*/  STL [R1+0x2b80], R30 ;  /* 0x002b801e01007387 */ /* 0x0003e40000100800 */
[----:B-1----:R-:W-:-:S02]  /*2e8e0*/  MOV R0, R31 ;  /* 0x0000001f00007202 */ /* 0x002fc40000000f00 */
[----:B------:R-:W5:Y:S04]  /*2e8f0*/  LDL.LU.64 R222, [R1+0x178] ;  /* 0x0001780001de7983 */ /* 0x000f680000300a00 */
[----:B------:R-:W-:Y:S04]  /*2e900*/  STL [R1+0x2b84], R224 ;  /* 0x002b84e001007387 */ /* 0x000fe80000100800 */
[----:B------:R1:W-:Y:S04]  /*2e910*/  STL [R1+0x2b7c], R0 ;  /* 0x002b7c0001007387 */ /* 0x0003e80000100800 */
[----:B------:R-:W5:Y:S01]  /*2e920*/  LDL.LU.64 R30, [R1+0x170] ;  /* 0x00017000011e7983 */ /* 0x000f620000300a00 */
[----:B-1----:R-:W-:-:S03]  /*2e930*/  IMAD.MOV.U32 R0, RZ, RZ, R225 ;  /* 0x000000ffff007224 */ /* 0x002fc600078e00e1 */
[----:B------:R-:W-:Y:S04]  /*2e940*/  STL [R1+0x2b6c], R214 ;  /* 0x002b6cd601007387 */ /* 0x000fe80000100800 */
[----:B------:R1:W-:Y:S04]  /*2e950*/  STL [R1+0x2b68], R0 ;  /* 0x002b680001007387 */ /* 0x0003e80000100800 */
[----:B------:R-:W5:Y:S01]  /*2e960*/  LDL.LU.64 R224, [R1+0x168] ;  /* 0x0001680001e07983 */ /* 0x000f620000300a00 */
[----:B-1----:R-:W-:-:S03]  /*2e970*/  IMAD.MOV.U32 R0, RZ, RZ, R215 ;  /* 0x000000ffff007224 */ /* 0x002fc600078e00d7 */
[----:B------:R-:W-:Y:S04]  /*2e980*/  STL [R1+0x2b64], R234 ;  /* 0x002b64ea01007387 */ /* 0x000fe80000100800 */
[----:B------:R1:W-:Y:S02]  /*2e990*/  STL [R1+0x2b60], R0 ;  /* 0x002b600001007387 */ /* 0x0003e40000100800 */
[----:B-1----:R-:W-:Y:S02]  /*2e9a0*/  MOV R0, R235 ;  /* 0x000000eb00007202 */ /* 0x002fe40000000f00 */
        /* <DEDUP_REMOVED lines=28> */
[----:B------:R-:W-:Y:S04]  /*2eb70*/  STL [R1+0x2b24], R222 ;  /* 0x002b24de01007387 */ /* 0x000fe80000100800 */
[----:B------:R1:W-:Y:S04]  /*2eb80*/  STL [R1+0x2b20], R0 ;  /* 0x002b200001007387 */ /* 0x0003e80000100800 */
[----:B------:R-:W5:Y:S01]  /*2eb90*/  LDL.LU.64 R220, [R1+0x138] ;  /* 0x0001380001dc7983 */ /* 0x000f620000300a00 */
[----:B-1----:R-:W-:-:S03]  /*2eba0*/  IMAD.MOV.U32 R0, RZ, RZ, R223 ;  /* 0x000000ffff007224 */ /* 0x002fc600078e00df */
[----:B------:R-:W-:Y:S04]  /*2ebb0*/  STL [R1+0x2b1c], R30 ;  /* 0x002b1c1e01007387 */ /* 0x000fe80000100800 */
[----:B------:R1:W-:Y:S04]  /*2ebc0*/  STL [R1+0x2b18], R0 ;  /* 0x002b180001007387 */ /* 0x0003e80000100800 */
[----:B------:R-:W5:Y:S01]  /*2ebd0*/  LDL.LU.64 R222, [R1+0x130] ;  /* 0x0001300001de7983 */ /* 0x000f620000300a00 */
[----:B-1----:R-:W-:-:S03]  /*2ebe0*/  MOV R0, R31 ;  /* 0x0000001f00007202 */ /* 0x002fc60000000f00 */
[----:B------:R-:W-:Y:S04]  /*2ebf0*/  STL [R1+0x2b14], R224 ;  /* 0x002b14e001007387 */ /* 0x000fe80000100800 */
[----:B------:R1:W-:Y:S04]  /*2ec00*/  STL [R1+0x2b10], R0 ;  /* 0x002b100001007387 */ /* 0x0003e80000100800 */
[----:B------:R-:W5:Y:S04]  /*2ec10*/  LDL.LU.64 R30, [R1+0x1b58] ;  /* 0x001b5800011e7983 */ /* 0x000f680000300a00 */
[----:B------:R-:W5:Y:S01]  /*2ec20*/  LDL.LU.64 R214, [R1+0x1b70] ;  /* 0x001b700001d67983 */ /* 0x000f620000300a00 */
[----:B-1----:R-:W-:-:S05]  /*2ec30*/  IMAD.MOV.U32 R0, RZ, RZ, R225 ;  /* 0x000000ffff007224 */ /* 0x002fca00078e00e1 */
[----:B------:R1:W-:Y:S04]  /*2ec40*/  STL [R1+0x2b08], R0 ;  /* 0x002b080001007387 */ /* 0x0003e80000100800 */
[----:B------:R1:W-:Y:S02]  /*2ec50*/  STL [R1+0x2b0c], R234 ;  /* 0x002b0cea01007387 */ /* 0x0003e40000100800 */
[----:B-1----:R-:W-:Y:S02]  /*2ec60*/  IMAD.MOV.U32 R0, RZ, RZ, R235 ;  /* 0x000000ffff007224 */ /* 0x002fe400078e00eb */
[----:B------:R-:W5:Y:S04]  /*2ec70*/  LDL.LU.64 R234, [R1+0x128] ;  /* 0x0001280001ea7983 */ /* 0x000f680000300a00 */
[----:B------:R2:W-:Y:S02]  /*2ec80*/  STL [R1+0x2af0], R0 ;  /* 0x002af00001007387 */ /* 0x0005e40000100800 */
[----:B--2---:R-:W-:-:S02]  /*2ec90*/  MOV R0, R227 ;  /* 0x000000e300007202 */ /* 0x004fc40000000f00 */
[----:B------:R1:W-:Y:S04]  /*2eca0*/  STL [R1+0x2af8], R226 ;  /* 0x002af8e201007387 */ /* 0x0003e80000100800 */
[----:B------:R-:W2:Y:S04]  /*2ecb0*/  LDL.LU.64 R224, [R1+0x120] ;  /* 0x0001200001e07983 */ /* 0x000ea80000300a00 */
[----:B------:R1:W-:Y:S04]  /*2ecc0*/  STL [R1+0x2af4], R0 ;  /* 0x002af40001007387 */ /* 0x0003e80000100800 */
[----:B---3--:R3:W-:Y:S04]  /*2ecd0*/  STL [R1+0x2b00], R28 ;  /* 0x002b001c01007387 */ /* 0x0087e80000100800 */
[----:B-1----:R-:W2:Y:S01]  /*2ece0*/  LDL.LU.64 R226, [R1+0x118] ;  /* 0x0001180001e27983 */ /* 0x002ea20000300a00 */
[----:B------:R-:W-:-:S03]  /*2ecf0*/  IMAD.MOV.U32 R0, RZ, RZ, R29 ;  /* 0x000000ffff007224 */ /* 0x000fc600078e001d */
[----:B----4-:R-:W-:Y:S04]  /*2ed00*/  STL [R1+0x2b04], R216 ;  /* 0x002b04d801007387 */ /* 0x010fe80000100800 */
[----:B------:R1:W-:Y:S04]  /*2ed10*/  STL [R1+0x2afc], R0 ;  /* 0x002afc0001007387 */ /* 0x0003e80000100800 */
[----:B---3--:R-:W3:Y:S01]  /*2ed20*/  LDL.LU.64 R28, [R1+0x110] ;  /* 0x00011000011c7983 */ /* 0x008ee20000300a00 */
[----:B-1----:R-:W-:-:S03]  /*2ed30*/  IMAD.MOV.U32 R0, RZ, RZ, R217 ;  /* 0x000000ffff007224 */ /* 0x002fc600078e00d9 */
[----:B-----5:R-:W-:Y:S04]  /*2ed40*/  STL [R1+0x2aec], R232 ;  /* 0x002aece801007387 */ /* 0x020fe80000100800 */
[----:B------:R1:W-:Y:S04]  /*2ed50*/  STL [R1+0x2ae8], R0 ;  /* 0x002ae80001007387 */ /* 0x0003e80000100800 */
[----:B------:R-:W4:Y:S01]  /*2ed60*/  LDL.LU.64 R216, [R1+0x108] ;  /* 0x0001080001d87983 */ /* 0x000f220000300a00 */
[----:B-1----:R-:W-:-:S03]  /*2ed70*/  MOV R0, R233 ;  /* 0x000000e900007202 */ /* 0x002fc60000000f00 */
        /* <DEDUP_REMOVED lines=20> */
[----:B------:R-:W-:Y:S04]  /*2eec0*/  STL [R1+0x2ac0], R214 ;  /* 0x002ac0d601007387 */ /* 0x000fe80000100800 */
[----:B------:R1:W-:Y:S04]  /*2eed0*/  STL [R1+0x2ab4], R0 ;  /* 0x002ab40001007387 */ /* 0x0003e80000100800 */
[----:B------:R-:W5:Y:S01]  /*2eee0*/  LDL.LU.64 R30, [R1+0xe8] ;  /* 0x0000e800011e7983 */ /* 0x000f620000300a00 */
[----:B-1----:R-:W-:-:S03]  /*2eef0*/  MOV R0, R215 ;  /* 0x000000d700007202 */ /* 0x002fc60000000f00 */
[----:B------:R-:W-:Y:S04]  /*2ef00*/  STL [R1+0x2ac4], R234 ;  /* 0x002ac4ea01007387 */ /* 0x000fe80000100800 */
[----:B------:R1:W-:Y:S02]  /*2ef10*/  STL [R1+0x2abc], R0 ;  /* 0x002abc0001007387 */ /* 0x0003e40000100800 */
[----:B-1----:R-:W-:Y:S02]  /*2ef20*/  IMAD.MOV.U32 R0, RZ, RZ, R235 ;  /* 0x000000ffff007224 */ /* 0x002fe400078e00eb */
[----:B------:R-:W5:Y:S04]  /*2ef30*/  LDL.LU.64 R234, [R1+0xe0] ;  /* 0x0000e00001ea7983 */ /* 0x000f680000300a00 */
[----:B------:R2:W-:Y:S02]  /*2ef40*/  STL [R1+0x2aa8], R0 ;  /* 0x002aa80001007387 */ /* 0x0005e40000100800 */
[----:B--2---:R-:W-:-:S02]  /*2ef50*/  IMAD.MOV.U32 R0, RZ, RZ, R225 ;  /* 0x000000ffff007224 */ /* 0x004fc400078e00e1 */
[----:B------:R1:W-:Y:S04]  /*2ef60*/  STL [R1+0x2aac], R224 ;  /* 0x002aace001007387 */ /* 0x0003e80000100800 */
[----:B------:R-:W-:Y:S04]  /*2ef70*/  STL [R1+0x2aa4], R226 ;  /* 0x002aa4e201007387 */ /* 0x000fe80000100800 */
[----:B------:R2:W-:Y:S04]  /*2ef80*/  STL [R1+0x2aa0], R0 ;  /* 0x002aa00001007387 */ /* 0x0005e80000100800 */
[----:B-1----:R-:W5:Y:S01]  /*2ef90*/  LDL.LU.64 R224, [R1+0xd8] ;  /* 0x0000d80001e07983 */ /* 0x002f620000300a00 */
[----:B--2---:R-:W-:-:S03]  /*2efa0*/  MOV R0, R227 ;  /* 0x000000e300007202 */ /* 0x004fc60000000f00 */
[----:B---3--:R-:W-:Y:S04]  /*2efb0*/  STL [R1+0x2a9c], R28 ;  /* 0x002a9c1c01007387 */ /* 0x008fe80000100800 */
[----:B------:R1:W-:Y:S04]  /*2efc0*/  STL [R1+0x2a98], R0 ;  /* 0x002a980001007387 */ /* 0x0003e80000100800 */
[----:B------:R-:W2:Y:S01]  /*2efd0*/  LDL.LU.64 R226, [R1+0xd0] ;  /* 0x0000d00001e27983 */ /* 0x000ea20000300a00 */
[----:B-1----:R-:W-:-:S03]  /*2efe0*/  IMAD.MOV.U32 R0, RZ, RZ, R29 ;  /* 0x000000ffff007224 */ /* 0x002fc600078e001d */
[----:B----4-:R-:W-:Y:S04]  /*2eff0*/  STL [R1+0x2a94], R216 ;  /* 0x002a94d801007387 */ /* 0x010fe80000100800 */
[----:B------:R1:W-:Y:S04]  /*2f000*/  STL [R1+0x2a90], R0 ;  /* 0x002a900001007387 */ /* 0x0003e80000100800 */
[----:B------:R-:W3:Y:S01]  /*2f010*/  LDL.LU.64 R28, [R1+0x1d48] ;  /* 0x001d4800011c7983 */ /* 0x000ee20000300a00 */
[----:B-1----:R-:W-:-:S03]  /*2f020*/  IMAD.MOV.U32 R0, RZ, RZ, R217 ;  /* 0x000000ffff007224 */ /* 0x002fc600078e00d9 */
[----:B-----5:R-:W-:Y:S04]  /*2f030*/  STL [R1+0x2a8c], R232 ;  /* 0x002a8ce801007387 */ /* 0x020fe80000100800 */
[----:B------:R1:W-:Y:S02]  /*2f040*/  STL [R1+0x2a88], R0 ;  /* 0x002a880001007387 */ /* 0x0003e40000100800 */
[----:B-1----:R-:W-:Y:S02]  /*2f050*/  MOV R0, R233 ;  /* 0x000000e900007202 */ /* 0x002fe40000000f00 */
[----:B------:R-:W4:Y:S04]  /*2f060*/  LDL.LU.64 R232, [R1+0x1d50] ;  /* 0x001d500001e87983 */ /* 0x000f280000300a00 */
[----:B------:R1:W-:Y:S04]  /*2f070*/  STL [R1+0x2a70], R0 ;  /* 0x002a700001007387 */ /* 0x0003e80000100800 */
[----:B------:R5:W-:Y:S01]  /*2f080*/  STL [R1+0x2a78], R2 ;  /* 0x002a780201007387 */ /* 0x000be20000100800 */
[----:B-1----:R-:W-:-:S03]  /*2f090*/  IMAD.MOV.U32 R0, RZ, RZ, R3 ;  /* 0x000000ffff007224 */ /* 0x002fc600078e0003 */
[----:B------:R-:W-:Y:S04]  /*2f0a0*/  STL [R1+0x2a80], R218 ;  /* 0x002a80da01007387 */ /* 0x000fe80000100800 */
[----:B------:R1:W-:Y:S04]  /*2f0b0*/  STL [R1+0x2a74], R0 ;  /* 0x002a740001007387 */ /* 0x0003e80000100800 */
[----:B-----5:R-:W5:Y:S01]  /*2f0c0*/  LDL.LU.64 R2, [R1+0xc8] ;  /* 0x0000c80001027983 */ /* 0x020f620000300a00 */
[----:B-1----:R-:W-:-:S03]  /*2f0d0*/  IMAD.MOV.U32 R0, RZ, RZ, R219 ;  /* 0x000000ffff007224 */ /* 0x002fc600078e00db */
[----:B------:R-:W-:Y:S04]  /*2f0e0*/  STL [R1+0x2a84], R220 ;  /* 0x002a84dc01007387 */ /* 0x000fe80000100800 */
[----:B------:R1:W-:Y:S04]  /*2f0f0*/  STL [R1+0x2a7c], R0 ;  /* 0x002a7c0001007387 */ /* 0x0003e80000100800 */
[----:B------:R-:W5:Y:S01]  /*2f100*/  LDL.LU.64 R100, [R1+0xc0] ;  /* 0x0000c00001647983 */ /* 0x000f620000300a00 */
[----:B-1----:R-:W-:-:S05]  /*2f110*/  MOV R0, R221 ;  /* 0x000000dd00007202 */ /* 0x002fca0000000f00 */
[----:B------:R1:W-:Y:S04]  /*2f120*/  STL [R1+0x2a68], R0 ;  /* 0x002a680001007387 */ /* 0x0003e80000100800 */
[----:B------:R-:W-:Y:S04]  /*2f130*/  STL [R1+0x2a6c], R222 ;  /* 0x002a6cde01007387 */ /* 0x000fe80000100800 */
[----:B------:R-:W5:Y:S01]  /*2f140*/  LDL.LU.64 R102, [R1+0xb8] ;  /* 0x0000b80001667983 */ /* 0x000f620000300a00 */
[----:B-1----:R-:W-:-:S03]  /*2f150*/  IMAD.MOV.U32 R0, RZ, RZ, R223 ;  /* 0x000000ffff007224 */ /* 0x002fc600078e00df */
[----:B------:R-:W5:Y:S04]  /*2f160*/  LDL.LU.64 R212, [R1+0xb0] ;  /* 0x0000b00001d47983 */ /* 0x000f680000300a00 */
[----:B------:R1:W-:Y:S04]  /*2f170*/  STL [R1+0x2a60], R0 ;  /* 0x002a600001007387 */ /* 0x0003e80000100800 */
[----:B------:R-:W-:Y:S04]  /*2f180*/  STL [R1+0x2a64], R30 ;  /* 0x002a641e01007387 */ /* 0x000fe80000100800 */
[----:B------:R-:W5:Y:S01]  /*2f190*/  LDL.LU.64 R214, [R1+0xa8] ;  /* 0x0000a80001d67983 */ /* 0x000f620000300a00 */
[----:B-1----:R-:W-:-:S03]  /*2f1a0*/  IMAD.MOV.U32 R0, RZ, RZ, R31 ;  /* 0x000000ffff007224 */ /* 0x002fc600078e001f */
[----:B------:R-:W5:Y:S04]  /*2f1b0*/  LDL.LU.64 R216, [R1+0xa0] ;  /* 0x0000a00001d87983 */ /* 0x000f680000300a00 */
[----:B------:R1:W-:Y:S04]  /*2f1c0*/  STL [R1+0x2a58], R0 ;  /* 0x002a580001007387 */ /* 0x0003e80000100800 */
[----:B------:R1:W-:Y:S04]  /*2f1d0*/  STL [R1+0x2a5c], R234 ;  /* 0x002a5cea01007387 */ /* 0x0003e80000100800 */
[----:B------:R-:W5:Y:S01]  /*2f1e0*/  LDL.LU.64 R218, [R1+0x1d58] ;  /* 0x001d580001da7983 */ /* 0x000f620000300a00 */
[----:B-1----:R-:W-:-:S03]  /*2f1f0*/  MOV R0, R235 ;  /* 0x000000eb00007202 */ /* 0x002fc60000000f00 */
[----:B------:R-:W5:Y:S04]  /*2f200*/  LDL.LU.64 R30, [R1+0x1d60] ;  /* 0x001d6000011e7983 */ /* 0x000f680000300a00 */
[----:B------:R1:W-:Y:S04]  /*2f210*/  STL [R1+0x2a50], R0 ;  /* 0x002a500001007387 */ /* 0x0003e80000100800 */
[----:B------:R-:W-:Y:S04]  /*2f220*/  STL [R1+0x2a54], R224 ;  /* 0x002a54e001007387 */ /* 0x000fe80000100800 */
[----:B------:R-:W5:Y:S01]  /*2f230*/  LDL.LU.64 R234, [R1+0x98] ;  /* 0x0000980001ea7983 */ /* 0x000f620000300a00 */
[----:B-1----:R-:W-:-:S03]  /*2f240*/  IMAD.MOV.U32 R0, RZ, RZ, R225 ;  /* 0x000000ffff007224 */ /* 0x002fc600078e00e1 */
[----:B--2---:R-:W-:Y:S04]  /*2f250*/  STL [R1+0x2a4c], R226 ;  /* 0x002a4ce201007387 */ /* 0x004fe80000100800 */
[----:B------:R1:W-:Y:S04]  /*2f260*/  STL [R1+0x2a48], R0 ;  /* 0x002a480001007387 */ /* 0x0003e80000100800 */
[----:B------:R-:W2:Y:S01]  /*2f270*/  LDL.LU.64 R220, [R1+0x90] ;  /* 0x0000900001dc7983 */ /* 0x000ea20000300a00 */
[----:B-1----:R-:W-:-:S05]  /*2f280*/  IMAD.MOV.U32 R0, RZ, RZ, R227 ;  /* 0x000000ffff007224 */ /* 0x002fca00078e00e3 */
[----:B------:R1:W-:Y:S04]  /*2f290*/  STL [R1+0x2a30], R0 ;  /* 0x002a300001007387 */ /* 0x0003e80000100800 */
[----:B---3--:R-:W-:Y:S04]  /*2f2a0*/  STL [R1+0x2a38], R28 ;  /* 0x002a381c01007387 */ /* 0x008fe80000100800 */
[----:B------:R-:W3:Y:S01]  /*2f2b0*/  LDL.LU.64 R222, [R1+0x88] ;  /* 0x0000880001de7983 */ /* 0x000ee20000300a00 */
[----:B-1----:R-:W-:-:S03]  /*2f2c0*/  MOV R0, R29 ;  /* 0x0000001d00007202 */ /* 0x002fc60000000f00 */
[----:B------:R-:W3:Y:S04]  /*2f2d0*/  LDL.LU.64 R224, [R1+0x80] ;  /* 0x0000800001e07983 */ /* 0x000ee80000300a00 */
[----:B------:R1:W-:Y:S04]  /*2f2e0*/  STL [R1+0x2a34], R0 ;  /* 0x002a340001007387 */ /* 0x0003e80000100800 */
[----:B----4-:R-:W-:Y:S01]  /*2f2f0*/  STL [R1+0x2a40], R232 ;  /* 0x002a40e801007387 */ /* 0x010fe20000100800 */
[----:B-1----:R-:W-:-:S03]  /*2f300*/  IMAD.MOV.U32 R0, RZ, RZ, R233 ;  /* 0x000000ffff007224 */ /* 0x002fc600078e00e9 */
[----:B------:R-:W4:Y:S04]  /*2f310*/  LDL.LU.64 R226, [R1+0x78] ;  /* 0x0000780001e27983 */ /* 0x000f280000300a00 */
[----:B------:R-:W4:Y:S04]  /*2f320*/  LDL.LU.64 R28, [R1+0x70] ;  /* 0x00007000011c7983 */ /* 0x000f280000300a00 */
[----:B------:R5:W-:Y:S02]  /*2f330*/  STL [R1+0x2a3c], R0 ;  /* 0x002a3c0001007387 */ /* 0x000be40000100800 */
[----:B-----5:R-:W-:-:S02]  /*2f340*/  IMAD.MOV.U32 R0, RZ, RZ, R3 ;  /* 0x000000ffff007224 */ /* 0x020fc400078e0003 */
[----:B------:R1:W-:Y:S04]  /*2f350*/  STL [R1+0x2a44], R2 ;  /* 0x002a440201007387 */ /* 0x0003e80000100800 */
[----:B------:R-:W5:Y:S04]  /*2f360*/  LDL.LU.64 R232, [R1+0x1d68] ;  /* 0x001d680001e87983 */ /* 0x000f680000300a00 */
[----:B-1----:R-:W5:Y:S04]  /*2f370*/  LDL.LU.64 R2, [R1+0x1d70] ;  /* 0x001d700001027983 */ /* 0x002f680000300a00 */
[----:B------:R1:W-:Y:S04]  /*2f380*/  STL [R1+0x2a28], R0 ;  /* 0x002a280001007387 */ /* 0x0003e80000100800 */
[----:B------:R-:W-:Y:S01]  /*2f390*/  STL [R1+0x2a2c], R100 ;  /* 0x002a2c6401007387 */ /* 0x000fe20000100800 */
[----:B-1----:R-:W-:-:S03]  /*2f3a0*/  MOV R0, R101 ;  /* 0x0000006500007202 */ /* 0x002fc60000000f00 */
[----:B------:R-:W-:Y:S04]  /*2f3b0*/  STL [R1+0x2a24], R102 ;  /* 0x002a246601007387 */ /* 0x000fe80000100800 */
[----:B------:R1:W-:Y:S04]  /*2f3c0*/  STL [R1+0x2a20], R0 ;  /* 0x002a200001007387 */ /* 0x0003e80000100800 */
[----:B------:R-:W-:Y:S01]  /*2f3d0*/  STL [R1+0x2a1c], R212 ;  /* 0x002a1cd401007387 */ /* 0x000fe20000100800 */
[----:B-1----:R-:W-:-:S05]  /*2f3e0*/  IMAD.MOV.U32 R0, RZ, RZ, R103 ;  /* 0x000000ffff007224 */ /* 0x002fca00078e0067 */
[----:B------:R1:W-:Y:S04]  /*2f3f0*/  STL [R1+0x2a18], R0 ;  /* 0x002a180001007387 */ /* 0x0003e80000100800 */
[----:B------:R-:W-:Y:S01]  /*2f400*/  STL [R1+0x2a14], R214 ;  /* 0x002a14d601007387 */ /* 0x000fe20000100800 */
[----:B-1----:R-:W-:-:S05]  /*2f410*/  IMAD.MOV.U32 R0, RZ, RZ, R213 ;  /* 0x000000ffff007224 */ /* 0x002fca00078e00d5 */
[----:B------:R1:W-:Y:S04]  /*2f420*/  STL [R1+0x2a10], R0 ;  /* 0x002a100001007387 */ /* 0x0003e80000100800 */
[----:B------:R-:W-:Y:S01]  /*2f430*/  STL [R1+0x2a0c], R216 ;  /* 0x002a0cd801007387 */ /* 0x000fe20000100800 */
[----:B-1----:R-:W-:-:S05]  /*2f440*/  MOV R0, R215 ;  /* 0x000000d700007202 */ /* 0x002fca0000000f00 */
[----:B------:R1:W-:Y:S02]  /*2f450*/  STL [R1+0x2a08], R0 ;  /* 0x002a080001007387 */ /* 0x0003e40000100800 */
[----:B-1----:R-:W-:Y:S02]  /*2f460*/  IMAD.MOV.U32 R0, RZ, RZ, R217 ;  /* 0x000000ffff007224 */ /* 0x002fe400078e00d9 */
[----:B------:R-:W-:Y:S04]  /*2f470*/  STL [R1+0x29f8], R218 ;  /* 0x0029f8da01007387 */ /* 0x000fe80000100800 */
[----:B------:R1:W-:Y:S04]  /*2f480*/  STL [R1+0x29f0], R0 ;  /* 0x0029f00001007387 */ /* 0x0003e80000100800 */
[----:B------:R-:W-:Y:S01]  /*2f490*/  STL [R1+0x2a00], R30 ;  /* 0x002a001e01007387 */ /* 0x000fe20000100800 */
[----:B-1----:R-:W-:-:S05]  /*2f4a0*/  IMAD.MOV.U32 R0, RZ, RZ, R219 ;  /* 0x000000ffff007224 */ /* 0x002fca00078e00db */
[----:B------:R1:W-:Y:S02]  /*2f4b0*/  STL [R1+0x29f4], R0 ;  /* 0x0029f40001007387 */ /* 0x0003e40000100800 */
[----:B-1----:R-:W-:Y:S02]  /*2f4c0*/  MOV R0, R31 ;  /* 0x0000001f00007202 */ /* 0x002fe40000000f00 */
[----:B------:R-:W-:Y:S04]  /*2f4d0*/  STL [R1+0x2a04], R234 ;  /* 0x002a04ea01007387 */ /* 0x000fe80000100800 */
[----:B------:R1:W-:Y:S04]  /*2f4e0*/  STL [R1+0x29fc], R0 ;  /* 0x0029fc0001007387 */ /* 0x0003e80000100800 */
[----:B------:R-:W5:Y:S01]  /*2f4f0*/  LDL.LU.64 R30, [R1+0x1d88] ;  /* 0x001d8800011e7983 */ /* 0x000f620000300a00 */
[----:B-1----:R-:W-:-:S03]  /*2f500*/  IMAD.MOV.U32 R0, RZ, RZ, R235 ;  /* 0x000000ffff007224 */ /* 0x002fc600078e00eb */
[----:B------:R-:W5:Y:S04]  /*2f510*/  LDL.LU.64 R234, [R1+0x1d98] ;  /* 0x001d980001ea7983 */ /* 0x000f680000300a00 */
[----:B------:R2:W-:Y:S02]  /*2f520*/  STL [R1+0x29e8], R0 ;  /* 0x0029e80001007387 */ /* 0x0005e40000100800 */
[----:B--2---:R-:W-:Y:S02]  /*2f530*/  IMAD.MOV.U32 R0, RZ, RZ, R221 ;  /* 0x000000ffff007224 */ /* 0x004fe400078e00dd */
[----:B------:R-:W-:Y:S04]  /*2f540*/  STL [R1+0x29ec], R220 ;  /* 0x0029ecdc01007387 */ /* 0x000fe80000100800 */
[----:B---3--:R-:W-:Y:S04]  /*2f550*/  STL [R1+0x29e4], R222 ;  /* 0x0029e4de01007387 */ /* 0x008fe80000100800 */
[----:B------:R1:W-:Y:S04]  /*2f560*/  STL [R1+0x29e0], R0 ;  /* 0x0029e00001007387 */ /* 0x0003e80000100800 */
[----:B------:R-:W-:Y:S01]  /*2f570*/  STL [R1+0x29dc], R224 ;  /* 0x0029dce001007387 */ /* 0x000fe20000100800 */
[----:B-1----:R-:W-:-:S05]  /*2f580*/  MOV R0, R223 ;  /* 0x000000df00007202 */ /* 0x002fca0000000f00 */
[----:B------:R1:W-:Y:S04]  /*2f590*/  STL [R1+0x29d8], R0 ;  /* 0x0029d80001007387 */ /* 0x0003e80000100800 */
[----:B----4-:R-:W-:Y:S01]  /*2f5a0*/  STL [R1+0x29d4], R226 ;  /* 0x0029d4e201007387 */ /* 0x010fe20000100800 */
[----:B-1----:R-:W-:-:S05]  /*2f5b0*/  IMAD.MOV.U32 R0, RZ, RZ, R225 ;  /* 0x000000ffff007224 */ /* 0x002fca00078e00e1 */
[----:B------:R1:W-:Y:S04]  /*2f5c0*/  STL [R1+0x29d0], R0 ;  /* 0x0029d00001007387 */ /* 0x0003e80000100800 */
[----:B------:R-:W-:Y:S01]  /*2f5d0*/  STL [R1+0x29cc], R28 ;  /* 0x0029cc1c01007387 */ /* 0x000fe20000100800 */
[----:B-1----:R-:W-:-:S05]  /*2f5e0*/  IMAD.MOV.U32 R0, RZ, RZ, R227 ;  /* 0x000000ffff007224 */ /* 0x002fca00078e00e3 */
[----:B------:R1:W-:Y:S04]  /*2f5f0*/  STL [R1+0x29c8], R0 ;  /* 0x0029c80001007387 */ /* 0x0003e80000100800 */
[----:B-----5:R-:W-:Y:S01]  /*2f600*/  STL [R1+0x29b8], R232 ;  /* 0x0029b8e801007387 */ /* 0x020fe20000100800 */
[----:B-1----:R-:W-:-:S05]  /*2f610*/  MOV R0, R29 ;  /* 0x0000001d00007202 */ /* 0x002fca0000000f00 */
[----:B------:R1:W-:Y:S04]  /*2f620*/  STL [R1+0x29b0], R0 ;  /* 0x0029b00001007387 */ /* 0x0003e80000100800 */
[----:B------:R-:W-:Y:S01]  /*2f630*/  STL [R1+0x29c0], R2 ;  /* 0x0029c00201007387 */ /* 0x000fe20000100800 */
[----:B-1----:R-:W-:-:S05]  /*2f640*/  IMAD.MOV.U32 R0, RZ, RZ, R233 ;  /* 0x000000ffff007224 */ /* 0x002fca00078e00e9 */
[----:B------:R1:W-:Y:S04]  /*2f650*/  STL [R1+0x29b4], R0 ;  /* 0x0029b40001007387 */ /* 0x0003e80000100800 */
[----:B------:R-:W-:Y:S01]  /*2f660*/  STL [R1+0x29c4], R250 ;  /* 0x0029c4fa01007387 */ /* 0x000fe20000100800 */
[----:B-1----:R-:W-:-:S05]  /*2f670*/  IMAD.MOV.U32 R0, RZ, RZ, R3 ;  /* 0x000000ffff007224 */ /* 0x002fca00078e0003 */
[----:B------:R1:W-:Y:S04]  /*2f680*/  STL [R1+0x29bc], R0 ;  /* 0x0029bc0001007387 */ /* 0x0003e80000100800 */
[----:B------:R-:W2:Y:S04]  /*2f690*/  LDL.LU.64 R232, [R1+0x1dd0] ;  /* 0x001dd00001e87983 */ /* 0x000ea80000300a00 */
[----:B------:R-:W-:Y:S04]  /*2f6a0*/  STL [R1+0x29a8], R251 ;  /* 0x0029a8fb01007387 */ /* 0x000fe80000100800 */
[----:B------:R-:W3:Y:S04]  /*2f6b0*/  LDL.LU.64 R2, [R1+0x1dd8] ;  /* 0x001dd80001027983 */ /* 0x000ee80000300a00 */
[----:B------:R-:W-:Y:S04]  /*2f6c0*/  STL [R1+0x29ac], R248 ;  /* 0x0029acf801007387 */ /* 0x000fe80000100800 */
        /* <DEDUP_REMOVED lines=8> */
[----:B------:R-:W-:Y:S01]  /*2f750*/  STL [R1+0x2970], R239 ;  /* 0x002970ef01007387 */ /* 0x000fe20000100800 */
[----:B-1----:R-:W-:-:S03]  /*2f760*/  MOV R0, R31 ;  /* 0x0000001f00007202 */ /* 0x002fc60000000f00 */
[----:B------:R-:W-:Y:S04]  /*2f770*/  STL [R1+0x2978], R30 ;  /* 0x0029781e01007387 */ /* 0x000fe80000100800 */
[----:B------:R-:W-:Y:S04]  /*2f780*/  STL [R1+0x2980], R234 ;  /* 0x002980ea01007387 */ /* 0x000fe80000100800 */
[----:B------:R1:W-:Y:S04]  /*2f790*/  STL [R1+0x2974], R0 ;  /* 0x0029740001007387 */ /* 0x0003e80000100800 */
[----:B------:R-:W-:Y:S01]  /*2f7a0*/  STL [R1+0x2984], R236 ;  /* 0x002984ec01007387 */ /* 0x000fe20000100800 */
[----:B-1----:R-:W-:-:S05]  /*2f7b0*/  IMAD.MOV.U32 R0, RZ, RZ, R235 ;  /* 0x000000ffff007224 */ /* 0x002fca00078e00eb */
[----:B------:R2:W-:Y:S04]  /*2f7c0*/  STL [R1+0x297c], R0 ;  /* 0x00297c0001007387 */ /* 0x0005e80000100800 */
[----:B------:R-:W4:Y:S04]  /*2f7d0*/  LDL.LU.64 R30, [R1+0x1e10] ;  /* 0x001e1000011e7983 */ /* 0x000f280000300a00 */
[----:B------:R-:W-:Y:S04]  /*2f7e0*/  STL [R1+0x2968], R237 ;  /* 0x002968ed01007387 */ /* 0x000fe80000100800 */
[----:B------:R-:W5:Y:S04]  /*2f7f0*/  LDL.LU.64 R234, [R1+0x1e18] ;  /* 0x001e180001ea7983 */ /* 0x000f680000300a00 */
        /* <DEDUP_REMOVED lines=10> */
[----:B--2---:R-:W-:-:S03]  /*2f8a0*/  IMAD.MOV.U32 R0, RZ, RZ, R233 ;  /* 0x000000ffff007224 */ /* 0x004fc600078e00e9 */
[----:B------:R-:W-:Y:S04]  /*2f8b0*/  STL [R1+0x2938], R232 ;  /* 0x002938e801007387 */ /* 0x000fe80000100800 */
[----:B---3--:R-:W-:Y:S04]  /*2f8c0*/  STL [R1+0x2940], R2 ;  /* 0x0029400201007387 */ /* 0x008fe80000100800 */
[----:B------:R1:W-:Y:S04]  /*2f8d0*/  STL [R1+0x2934], R0 ;  /* 0x0029340001007387 */ /* 0x0003e80000100800 */
[----:B------:R-:W-:Y:S01]  /*2f8e0*/  STL [R1+0x2944], R204 ;  /* 0x002944cc01007387 */ /* 0x000fe20000100800 */
[----:B-1----:R-:W-:-:S05]  /*2f8f0*/  MOV R0, R3 ;  /* 0x0000000300007202 */ /* 0x002fca0000000f00 */
        /* <DEDUP_REMOVED lines=14> */
[----:B----4-:R-:W-:-:S03]  /*2f9e0*/  IMAD.MOV.U32 R0, RZ, RZ, R31 ;  /* 0x000000ffff007224 */ /* 0x010fc600078e001f */
[----:B------:R-:W-:Y:S04]  /*2f9f0*/  STL [R1+0x28f8], R30 ;  /* 0x0028f81e01007387 */ /* 0x000fe80000100800 */
[----:B-----5:R-:W-:Y:S04]  /*2fa00*/  STL [R1+0x2900], R234 ;  /* 0x002900ea01007387 */ /* 0x020fe80000100800 */
        /* <DEDUP_REMOVED lines=17> */
[----:B--2---:R-:W-:-:S03]  /*2fb20*/  MOV R0, R233 ;  /* 0x000000e900007202 */ /* 0x004fc60000000f00 */
[----:B------:R-:W-:Y:S04]  /*2fb30*/  STL [R1+0x28b8], R232 ;  /* 0x0028b8e801007387 */ /* 0x000fe80000100800 */
[----:B---3--:R-:W-:Y:S04]  /*2fb40*/  STL [R1+0x28c0], R2 ;  /* 0x0028c00201007387 */ /* 0x008fe80000100800 */
        /* <DEDUP_REMOVED lines=22> */
[----:B-1----:R-:W-:-:S05]  /*2fcb0*/  MOV R0, R235 ;  /* 0x000000eb00007202 */ /* 0x002fca0000000f00 */
        /* <DEDUP_REMOVED lines=34> */
[----:B----4-:R-:W-:-:S03]  /*2fee0*/  MOV R0, R31 ;  /* 0x0000001f00007202 */ /* 0x010fc60000000f00 */
        /* <DEDUP_REMOVED lines=66> */
[----:B------:R-:W-:Y:S04]  /*30310*/  STL [R1+0x2728], R45 ;  /* 0x0027282d01007387 */ /* 0x000fe80000100800 */
[----:B------:R-:W-:Y:S04]  /*30320*/  STL [R1+0x272c], R42 ;  /* 0x00272c2a01007387 */ /* 0x000fe80000100800 */
[----:B------:R-:W2:Y:S04]  /*30330*/  LDL.LU.64 R232, [R1+0x2050] ;  /* 0x0020500001e87983 */ /* 0x000ea80000300a00 */
[----:B------:R-:W-:Y:S04]  /*30340*/  STL [R1+0x2720], R43 ;  /* 0x0027202b01007387 */ /* 0x000fe80000100800 */
        /* <DEDUP_REMOVED lines=16> */
[----:B------:R-:W-:Y:S04]  /*30450*/  STL [R1+0x26e8], R33 ;  /* 0x0026e82101007387 */ /* 0x000fe80000100800 */
[----:B------:R-:W-:Y:S04]  /*30460*/  STL [R1+0x26ec], R26 ;  /* 0x0026ec1a01007387 */ /* 0x000fe80000100800 */
[----:B------:R-:W-:Y:S04]  /*30470*/  STL [R1+0x26e0], R27 ;  /* 0x0026e01b01007387 */ /* 0x000fe80000100800 */
[----:B------:R-:W-:Y:S04]  /*30480*/  STL [R1+0x26e4], R24 ;  /* 0x0026e41801007387 */ /* 0x000fe80000100800 */
[----:B------:R-:W-:Y:S04]  /*30490*/  STL [R1+0x26d8], R25 ;  /* 0x0026d81901007387 */ /* 0x000fe80000100800 */
[----:B------:R-:W4:Y:S04]  /*304a0*/  LDL.LU.64 R234, [R1+0x440] ;  /* 0x0004400001ea7983 */ /* 0x000f280000300a00 */
[----:B------:R-:W-:Y:S04]  /*304b0*/  STL [R1+0x26dc], R22 ;  /* 0x0026dc1601007387 */ /* 0x000fe80000100800 */
[----:B------:R-:W-:Y:S04]  /*304c0*/  STL [R1+0x26d0], R23 ;  /* 0x0026d01701007387 */ /* 0x000fe80000100800 */
[----:B------:R-:W5:Y:S04]  /*304d0*/  LDL.LU.64 R218, [R1+0x2060] ;  /* 0x0020600001da7983 */ /* 0x000f680000300a00 */
[----:B------:R-:W-:Y:S04]  /*304e0*/  STL [R1+0x26d4], R20 ;  /* 0x0026d41401007387 */ /* 0x000fe80000100800 */
[----:B------:R-:W-:Y:S04]  /*304f0*/  STL [R1+0x26c8], R21 ;  /* 0x0026c81501007387 */ /* 0x000fe80000100800 */
[----:B------:R-:W5:Y:S04]  /*30500*/  LDL.LU.64 R220, [R1+0x2068] ;  /* 0x0020680001dc7983 */ /* 0x000f680000300a00 */
[----:B------:R-:W-:Y:S04]  /*30510*/  STL [R1+0x26cc], R18 ;  /* 0x0026cc1201007387 */ /* 0x000fe80000100800 */
[----:B------:R-:W-:Y:S04]  /*30520*/  STL [R1+0x26b0], R19 ;  /* 0x0026b01301007387 */ /* 0x000fe80000100800 */
[----:B------:R-:W5:Y:S04]  /*30530*/  LDL.LU.64 R222, [R1+0x448] ;  /* 0x0004480001de7983 */ /* 0x000f680000300a00 */
[----:B--2---:R-:W-:Y:S01]  /*30540*/  STL [R1+0x26b8], R232 ;  /* 0x0026b8e801007387 */ /* 0x004fe20000100800 */
[----:B-1----:R-:W-:-:S03]  /*30550*/  IMAD.MOV.U32 R0, RZ, RZ, R233 ;  /* 0x000000ffff007224 */ /* 0x002fc600078e00e9 */
[----:B------:R-:W2:Y:S04]  /*30560*/  LDL.LU.64 R216, [R1+0x450] ;  /* 0x0004500001d87983 */ /* 0x000ea80000300a00 */
[----:B------:R1:W-:Y:S04]  /*30570*/  STL [R1+0x26b4], R0 ;  /* 0x0026b40001007387 */ /* 0x0003e80000100800 */
[----:B---3--:R3:W-:Y:S04]  /*30580*/  STL [R1+0x26c0], R2 ;  /* 0x0026c00201007387 */ /* 0x0087e80000100800 */
[----:B------:R-:W2:Y:S01]  /*30590*/  LDL.LU.64 R224, [R1+0x458] ;  /* 0x0004580001e07983 */ /* 0x000ea20000300a00 */
[----:B-1----:R-:W-:-:S05]  /*305a0*/  IMAD.MOV.U32 R0, RZ, RZ, R3 ;  /* 0x000000ffff007224 */ /* 0x002fca00078e0003 */
[----:B------:R1:W-:Y:S04]  /*305b0*/  STL [R1+0x26bc], R0 ;  /* 0x0026bc0001007387 */ /* 0x0003e80000100800 */
[----:B------:R-:W-:Y:S04]  /*305c0*/  STL [R1+0x26c4], R16 ;  /* 0x0026c41001007387 */ /* 0x000fe80000100800 */
[----:B------:R-:W-:Y:S04]  /*305d0*/  STL [R1+0x26a8], R17 ;  /* 0x0026a81101007387 */ /* 0x000fe80000100800 */
[----:B------:R-:W2:Y:S04]  /*305e0*/  LDL.LU.64 R226, [R1+0x460] ;  /* 0x0004600001e27983 */ /* 0x000ea80000300a00 */
[----:B------:R-:W-:Y:S04]  /*305f0*/  STL [R1+0x26ac], R14 ;  /* 0x0026ac0e01007387 */ /* 0x000fe80000100800 */
[----:B------:R-:W-:Y:S04]  /*30600*/  STL [R1+0x26a0], R15 ;  /* 0x0026a00f01007387 */ /* 0x000fe80000100800 */
[----:B------:R-:W2:Y:S04]  /*30610*/  LDL.LU.64 R28, [R1+0x468] ;  /* 0x00046800011c7983 */ /* 0x000ea80000300a00 */
[----:B------:R-:W-:Y:S04]  /*30620*/  STL [R1+0x26a4], R12 ;  /* 0x0026a40c01007387 */ /* 0x000fe80000100800 */
[----:B------:R-:W-:Y:S04]  /*30630*/  STL [R1+0x2698], R13 ;  /* 0x0026980d01007387 */ /* 0x000fe80000100800 */
[----:B---3--:R-:W3:Y:S04]  /*30640*/  LDL.LU.64 R2, [R1+0x9c8] ;  /* 0x0009c80001027983 */ /* 0x008ee80000300a00 */
[----:B------:R-:W-:Y:S04]  /*30650*/  STL [R1+0x269c], R10 ;  /* 0x00269c0a01007387 */ /* 0x000fe80000100800 */
[----:B------:R-:W-:Y:S04]  /*30660*/  STL [R1+0x2690], R11 ;  /* 0x0026900b01007387 */ /* 0x000fe80000100800 */
[----:B------:R-:W3:Y:S04]  /*30670*/  LDL.LU.64 R30, [R1+0x2070] ;  /* 0x00207000011e7983 */ /* 0x000ee80000300a00 */
[----:B------:R-:W-:Y:S04]  /*30680*/  STL [R1+0x2694], R8 ;  /* 0x0026940801007387 */ /* 0x000fe80000100800 */
[----:B------:R-:W-:Y:S04]  /*30690*/  STL [R1+0x17a4], R9 ;  /* 0x0017a40901007387 */ /* 0x000fe80000100800 */
[----:B------:R-:W3:Y:S04]  /*306a0*/  LDL.LU.64 R232, [R1+0x2078] ;  /* 0x0020780001e87983 */ /* 0x000ee80000300a00 */
        /* <DEDUP_REMOVED lines=20> */
[----:B------:R1:W-:Y:S02]  /*307f0*/  STL [R1+0x17d4], R224 ;  /* 0x0017d4e001007387 */ /* 0x0003e40000100800 */
[----:B-1----:R-:W-:-:S02]  /*30800*/  IMAD.MOV.U32 R0, RZ, RZ, R225 ;  /* 0x000000ffff007224 */ /* 0x002fc400078e00e1 */
[----:B------:R-:W2:Y:S04]  /*30810*/  LDL.LU.64 R224, [R1+0x11c0] ;  /* 0x0011c00001e07983 */ /* 0x000ea80000300a00 */
[----:B------:R1:W-:Y:S04]  /*30820*/  STL [R1+0x17d0], R0 ;  /* 0x0017d00001007387 */ /* 0x0003e80000100800 */
[----:B------:R1:W-:Y:S02]  /*30830*/  STL [R1+0x17dc], R226 ;  /* 0x0017dce201007387 */ /* 0x0003e40000100800 */
[----:B-1----:R-:W-:-:S02]  /*30840*/  MOV R0, R227 ;  /* 0x000000e300007202 */ /* 0x002fc40000000f00 */
[----:B------:R-:W2:Y:S04]  /*30850*/  LDL.LU.64 R226, [R1+0x2080] ;  /* 0x0020800001e27983 */ /* 0x000ea80000300a00 */
[----:B------:R1:W-:Y:S04]  /*30860*/  STL [R1+0x17d8], R0 ;  /* 0x0017d80001007387 */ /* 0x0003e80000100800 */
[----:B------:R1:W-:Y:S02]  /*30870*/  STL [R1+0x17e4], R28 ;  /* 0x0017e41c01007387 */ /* 0x0003e40000100800 */
[----:B-1----:R-:W-:-:S02]  /*30880*/  IMAD.MOV.U32 R0, RZ, RZ, R29 ;  /* 0x000000ffff007224 */ /* 0x002fc400078e001d */
[----:B------:R-:W2:Y:S04]  /*30890*/  LDL.LU.64 R28, [R1+0x20b8] ;  /* 0x0020b800011c7983 */ /* 0x000ea80000300a00 */
[----:B------:R1:W-:Y:S04]  /*308a0*/  STL [R1+0x17e0], R0 ;  /* 0x0017e00001007387 */ /* 0x0003e80000100800 */
[----:B---3--:R3:W-:Y:S01]  /*308b0*/  STL [R1+0x17ec], R2 ;  /* 0x0017ec0201007387 */ /* 0x0087e20000100800 */
[----:B-1----:R-:W-:-:S03]  /*308c0*/  IMAD.MOV.U32 R0, RZ, RZ, R3 ;  /* 0x000000ffff007224 */ /* 0x002fc600078e0003 */
[----:B---3--:R-:W3:Y:S04]  /*308d0*/  LDL.LU.64 R2, [R1+0xe48] ;  /* 0x000e480001027983 */ /* 0x008ee80000300a00 */
[----:B------:R1:W-:Y:S04]  /*308e0*/  STL [R1+0x17e8], R0 ;  /* 0x0017e80001007387 */ /* 0x0003e80000100800 */
[----:B------:R1:W-:Y:S02]  /*308f0*/  STL [R1+0x17f4], R30 ;  /* 0x0017f41e01007387 */ /* 0x0003e40000100800 */
[----:B-1----:R-:W-:-:S02]  /*30900*/  MOV R0, R31 ;  /* 0x0000001f00007202 */ /* 0x002fc40000000f00 */
[----:B------:R-:W3:Y:S04]  /*30910*/  LDL.LU.64 R30, [R1+0xe40] ;  /* 0x000e4000011e7983 */ /* 0x000ee80000300a00 */
[----:B------:R1:W-:Y:S04]  /*30920*/  STL [R1+0x17f0], R0 ;  /* 0x0017f00001007387 */ /* 0x0003e80000100800 */
[----:B------:R1:W-:Y:S02]  /*30930*/  STL [R1+0x17fc], R232 ;  /* 0x0017fce801007387 */ /* 0x0003e40000100800 */
[----:B-1----:R-:W-:-:S02]  /*30940*/  IMAD.MOV.U32 R0, RZ, RZ, R233 ;  /* 0x000000ffff007224 */ /* 0x002fc400078e00e9 */
[----:B------:R-:W3:Y:S04]  /*30950*/  LDL.LU.64 R232, [R1+0xe38] ;  /* 0x000e380001e87983 */ /* 0x000ee80000300a00 */
        /* <DEDUP_REMOVED lines=21> */
[----:B------:R1:W-:Y:S02]  /*30ab0*/  STL [R1+0x182c], R224 ;  /* 0x00182ce001007387 */ /* 0x0003e40000100800 */
[----:B-1----:R-:W-:-:S02]  /*30ac0*/  IMAD.MOV.U32 R0, RZ, RZ, R225 ;  /* 0x000000ffff007224 */ /* 0x002fc400078e00e1 */
[----:B------:R-:W2:Y:S04]  /*30ad0*/  LDL.LU.64 R224, [R1+0x11d8] ;  /* 0x0011d80001e07983 */ /* 0x000ea80000300a00 */
        /* <DEDUP_REMOVED lines=9> */
[----:B---3--:R3:W-:Y:S01]  /*30b70*/  STL [R1+0x1844], R2 ;  /* 0x0018440201007387 */ /* 0x0087e20000100800 */
[----:B-1----:R-:W-:-:S03]  /*30b80*/  IMAD.MOV.U32 R0, RZ, RZ, R3 ;  /* 0x000000ffff007224 */ /* 0x002fc600078e0003 */
[----:B---3--:R-:W3:Y:S04]  /*30b90*/  LDL.LU.64 R2, [R1+0x1200] ;  /* 0x0012000001027983 */ /* 0x008ee80000300a00 */
[----:B------:R1:W-:Y:S04]  /*30ba0*/  STL [R1+0x1840], R0 ;  /* 0x0018400001007387 */ /* 0x0003e80000100800 */
[----:B------:R1:W-:Y:S02]  /*30bb0*/  STL [R1+0x184c], R30 ;  /* 0x00184c1e01007387 */ /* 0x0003e40000100800 */
[----:B-1----:R-:W-:-:S02]  /*30bc0*/  IMAD.MOV.U32 R0, RZ, RZ, R31 ;  /* 0x000000ffff007224 */ /* 0x002fc400078e001f */
[----:B------:R-:W3:Y:S04]  /*30bd0*/  LDL.LU.64 R30, [R1+0x1218] ;  /* 0x00121800011e7983 */ /* 0x000ee80000300a00 */
[----:B------:R1:W-:Y:S04]  /*30be0*/  STL [R1+0x1848], R0 ;  /* 0x0018480001007387 */ /* 0x0003e80000100800 */
[----:B------:R1:W-:Y:S02]  /*30bf0*/  STL [R1+0x1854], R232 ;  /* 0x001854e801007387 */ /* 0x0003e40000100800 */
[----:B-1----:R-:W-:-:S02]  /*30c00*/  MOV R0, R233 ;  /* 0x000000e900007202 */ /* 0x002fc40000000f00 */
[----:B------:R-:W3:Y:S04]  /*30c10*/  LDL.LU.64 R232, [R1+0x1280] ;  /* 0x0012800001e87983 */ /* 0x000ee80000300a00 */
        /* <DEDUP_REMOVED lines=33> */
[----:B---3--:R3:W-:Y:S01]  /*30e30*/  STL [R1+0x189c], R2 ;  /* 0x00189c0201007387 */ /* 0x0087e20000100800 */
[----:B-1----:R-:W-:-:S03]  /*30e40*/  MOV R0, R3 ;  /* 0x0000000300007202 */ /* 0x002fc60000000f00 */
[----:B---3--:R-:W3:Y:S04]  /*30e50*/  LDL.LU.64 R2, [R1+0x2180] ;  /* 0x0021800001027983 */ /* 0x008ee80000300a00 */
[----:B------:R1:W-:Y:S04]  /*30e60*/  STL [R1+0x1898], R0 ;  /* 0x0018980001007387 */ /* 0x0003e80000100800 */
[----:B------:R1:W-:Y:S02]  /*30e70*/  STL [R1+0x18a4], R30 ;  /* 0x0018a41e01007387 */ /* 0x0003e40000100800 */
[----:B-1----:R-:W-:-:S02]  /*30e80*/  IMAD.MOV.U32 R0, RZ, RZ, R31 ;  /* 0x000000ffff007224 */ /* 0x002fc400078e001f */
[----:B------:R-:W3:Y:S04]  /*30e90*/  LDL.LU.64 R30, [R1+0x21b8] ;  /* 0x0021b800011e7983 */ /* 0x000ee80000300a00 */
[----:B------:R1:W-:Y:S04]  /*30ea0*/  STL [R1+0x18a0], R0 ;  /* 0x0018a00001007387 */ /* 0x0003e80000100800 */
[----:B------:R1:W-:Y:S02]  /*30eb0*/  STL [R1+0x18ac], R232 ;  /* 0x0018ace801007387 */ /* 0x0003e40000100800 */
[----:B-1----:R-:W-:-:S02]  /*30ec0*/  IMAD.MOV.U32 R0, RZ, RZ, R233 ;  /* 0x000000ffff007224 */ /* 0x002fc400078e00e9 */
[----:B------:R-:W3:Y:S04]  /*30ed0*/  LDL.LU.64 R232, [R1+0x1418] ;  /* 0x0014180001e87983 */ /* 0x000ee80000300a00 */
        /* <DEDUP_REMOVED lines=1601> */
[----:B--2---:R-:W-:Y:S01]  /*372f0*/  STL [R1+0x2534], R216 ;  /* 0x002534d801007387 */ /* 0x004fe20000100800 */
[----:B-1----:R-:W-:-:S03]  /*37300*/  IMAD.MOV.U32 R0, RZ, RZ, R217 ;  /* 0x000000ffff007224 */ /* 0x002fc600078e00d9 */
        /* <DEDUP_REMOVED lines=10> */
[----:B------:R3:W-:Y:S04]  /*373b0*/  STL [R1+0x254c], R28 ;  /* 0x00254c1c01007387 */ /* 0x0007e80000100800 */
[----:B------:R-:W2:Y:S01]  /*373c0*/  LDL.LU.64 R216, [R1+0x1568] ;  /* 0x0015680001d87983 */ /* 0x000ea20000300a00 */
[----:B-1----:R-:W-:-:S03]  /*373d0*/  IMAD.MOV.U32 R0, RZ, RZ, R29 ;  /* 0x000000ffff007224 */ /* 0x002fc600078e001d */
[----:B---3--:R-:W-:Y:S04]  /*373e0*/  STL [R1+0x2554], R2 ;  /* 0x0025540201007387 */ /* 0x008fe80000100800 */
[----:B------:R1:W-:Y:S04]  /*373f0*/  STL [R1+0x2548], R0 ;  /* 0x0025480001007387 */ /* 0x0003e80000100800 */
[----:B------:R-:W3:Y:S01]  /*37400*/  LDL.LU.64 R28, [R1+0x1560] ;  /* 0x00156000011c7983 */ /* 0x000ee20000300a00 */
[----:B-1----:R-:W-:-:S03]  /*37410*/  IMAD.MOV.U32 R0, RZ, RZ, R3 ;  /* 0x000000ffff007224 */ /* 0x002fc600078e0003 */
[----:B------:R-:W-:Y:S04]  /*37420*/  STL [R1+0x255c], R30 ;  /* 0x00255c1e01007387 */ /* 0x000fe80000100800 */
[----:B------:R1:W-:Y:S04]  /*37430*/  STL [R1+0x2550], R0 ;  /* 0x0025500001007387 */ /* 0x0003e80000100800 */
[----:B------:R-:W3:Y:S01]  /*37440*/  LDL.LU.64 R2, [R1+0x25b8] ;  /* 0x0025b80001027983 */ /* 0x000ee20000300a00 */
[----:B-1----:R-:W-:-:S03]  /*37450*/  MOV R0, R31 ;  /* 0x0000001f00007202 */ /* 0x002fc60000000f00 */
[----:B------:R-:W-:Y:S04]  /*37460*/  STL [R1+0x2564], R232 ;  /* 0x002564e801007387 */ /* 0x000fe80000100800 */
[----:B------:R1:W-:Y:S04]  /*37470*/  STL [R1+0x2558], R0 ;  /* 0x0025580001007387 */ /* 0x0003e80000100800 */
[----:B------:R-:W3:Y:S01]  /*37480*/  LDL.LU.64 R30, [R1+0x25c0] ;  /* 0x0025c000011e7983 */ /* 0x000ee20000300a00 */
[----:B-1----:R-:W-:-:S03]  /*37490*/  IMAD.MOV.U32 R0, RZ, RZ, R233 ;  /* 0x000000ffff007224 */ /* 0x002fc600078e00e9 */
[----:B----4-:R-:W-:Y:S04]  /*374a0*/  STL [R1+0x256c], R234 ;  /* 0x00256cea01007387 */ /* 0x010fe80000100800 */
[----:B------:R1:W-:Y:S04]  /*374b0*/  STL [R1+0x2560], R0 ;  /* 0x0025600001007387 */ /* 0x0003e80000100800 */
[----:B------:R-:W4:Y:S01]  /*374c0*/  LDL.LU.64 R232, [R1+0x1558] ;  /* 0x0015580001e87983 */ /* 0x000f220000300a00 */
[----:B-1----:R-:W-:-:S03]  /*374d0*/  IMAD.MOV.U32 R0, RZ, RZ, R235 ;  /* 0x000000ffff007224 */ /* 0x002fc600078e00eb */
[----:B-----5:R-:W-:Y:S04]  /*374e0*/  STL [R1+0x2574], R218 ;  /* 0x002574da01007387 */ /* 0x020fe80000100800 */
[----:B------:R1:W-:Y:S04]  /*374f0*/  STL [R1+0x2568], R0 ;  /* 0x0025680001007387 */ /* 0x0003e80000100800 */
[----:B------:R-:W5:Y:S01]  /*37500*/  LDL.LU.64 R234, [R1+0x1550] ;  /* 0x0015500001ea7983 */ /* 0x000f620000300a00 */
        /* <DEDUP_REMOVED lines=9> */
[----:B--2---:R-:W-:Y:S04]  /*375a0*/  STL [R1+0x258c], R214 ;  /* 0x00258cd601007387 */ /* 0x004fe80000100800 */
[----:B------:R1:W-:Y:S04]  /*375b0*/  STL [R1+0x2580], R0 ;  /* 0x0025800001007387 */ /* 0x0003e80000100800 */
[----:B------:R-:W2:Y:S01]  /*375c0*/  LDL.LU.64 R222, [R1+0x1538] ;  /* 0x0015380001de7983 */ /* 0x000ea20000300a00 */
[----:B-1----:R-:W-:-:S03]  /*375d0*/  MOV R0, R215 ;  /* 0x000000d700007202 */ /* 0x002fc60000000f00 */
[----:B------:R-:W-:Y:S04]  /*375e0*/  STL [R1+0x2594], R224 ;  /* 0x002594e001007387 */ /* 0x000fe80000100800 */
[----:B------:R1:W-:Y:S02]  /*375f0*/  STL [R1+0x2588], R0 ;  /* 0x0025880001007387 */ /* 0x0003e40000100800 */
[----:B-1----:R-:W-:Y:S02]  /*37600*/  IMAD.MOV.U32 R0, RZ, RZ, R225 ;  /* 0x000000ffff007224 */ /* 0x002fe400078e00e1 */
[----:B------:R-:W2:Y:S04]  /*37610*/  LDL.LU.64 R224, [R1+0x1530] ;  /* 0x0015300001e07983 */ /* 0x000ea80000300a00 */
[----:B------:R1:W-:Y:S04]  /*37620*/  STL [R1+0x2590], R0 ;  /* 0x0025900001007387 */ /* 0x0003e80000100800 */
[----:B------:R1:W-:Y:S02]  /*37630*/  STL [R1+0x259c], R226 ;  /* 0x00259ce201007387 */ /* 0x0003e40000100800 */
[----:B-1----:R-:W-:-:S02]  /*37640*/  IMAD.MOV.U32 R0, RZ, RZ, R227 ;  /* 0x000000ffff007224 */ /* 0x002fc400078e00e3 */
[----:B------:R-:W-:Y:S04]  /*37650*/  STL [R1+0x25a4], R216 ;  /* 0x0025a4d801007387 */ /* 0x000fe80000100800 */
[----:B------:R1:W-:Y:S04]  /*37660*/  STL [R1+0x2598], R0 ;  /* 0x0025980001007387 */ /* 0x0003e80000100800 */
[----:B------:R-:W2:Y:S01]  /*37670*/  LDL.LU.64 R226, [R1+0x2638] ;  /* 0x0026380001e27983 */ /* 0x000ea20000300a00 */
[----:B-1----:R-:W-:-:S03]  /*37680*/  MOV R0, R217 ;  /* 0x000000d900007202 */ /* 0x002fc60000000f00 */
[----:B---3--:R-:W-:Y:S04]  /*37690*/  STL [R1+0x25ac], R28 ;  /* 0x0025ac1c01007387 */ /* 0x008fe80000100800 */
[----:B------:R1:W-:Y:S02]  /*376a0*/  STL [R1+0x25a0], R0 ;  /* 0x0025a00001007387 */ /* 0x0003e40000100800 */
[----:B-1----:R-:W-:Y:S02]  /*376b0*/  IMAD.MOV.U32 R0, RZ, RZ, R29 ;  /* 0x000000ffff007224 */ /* 0x002fe400078e001d */
[----:B------:R-:W3:Y:S04]  /*376c0*/  LDL.LU.64 R28, [R1+0x2640] ;  /* 0x00264000011c7983 */ /* 0x000ee80000300a00 */
        /* <DEDUP_REMOVED lines=17> */
[----:B------:R-:W-:Y:S04]  /*377e0*/  STL [R1+0x25d4], R218 ;  /* 0x0025d4da01007387 */ /* 0x000fe80000100800 */
[----:B------:R-:W5:Y:S01]  /*377f0*/  LDL.LU.64 R102, [R1+0x14f0] ;  /* 0x0014f00001667983 */ /* 0x000f620000300a00 */
[----:B-1----:R-:W-:-:S05]  /*37800*/  MOV R0, R219 ;  /* 0x000000db00007202 */ /* 0x002fca0000000f00 */
[----:B------:R1:W-:Y:S04]  /*37810*/  STL [R1+0x25d0], R0 ;  /* 0x0025d00001007387 */ /* 0x0003e80000100800 */
[----:B------:R-:W-:Y:S01]  /*37820*/  STL [R1+0x25dc], R220 ;  /* 0x0025dcdc01007387 */ /* 0x000fe20000100800 */
[----:B-1----:R-:W-:-:S03]  /*37830*/  IMAD.MOV.U32 R0, RZ, RZ, R221 ;  /* 0x000000ffff007224 */ /* 0x002fc600078e00dd */
[----:B------:R-:W5:Y:S04]  /*37840*/  LDL.LU.64 R212, [R1+0x14e8] ;  /* 0x0014e80001d47983 */ /* 0x000f680000300a00 */
[----:B------:R1:W-:Y:S04]  /*37850*/  STL [R1+0x25d8], R0 ;  /* 0x0025d80001007387 */ /* 0x0003e80000100800 */
[----:B--2---:R-:W-:Y:S04]  /*37860*/  STL [R1+0x25e4], R222 ;  /* 0x0025e4de01007387 */ /* 0x004fe80000100800 */
[----:B------:R-:W2:Y:S01]  /*37870*/  LDL.LU.64 R214, [R1+0x2dc8] ;  /* 0x002dc80001d67983 */ /* 0x000ea20000300a00 */
[----:B-1----:R-:W-:-:S03]  /*37880*/  IMAD.MOV.U32 R0, RZ, RZ, R223 ;  /* 0x000000ffff007224 */ /* 0x002fc600078e00df */
[----:B------:R-:W2:Y:S04]  /*37890*/  LDL.LU.64 R216, [R1+0x2dd0] ;  /* 0x002dd00001d87983 */ /* 0x000ea80000300a00 */
[----:B------:R1:W-:Y:S04]  /*378a0*/  STL [R1+0x25e0], R0 ;  /* 0x0025e00001007387 */ /* 0x0003e80000100800 */
[----:B------:R-:W-:Y:S01]  /*378b0*/  STL [R1+0x25ec], R224 ;  /* 0x0025ece001007387 */ /* 0x000fe20000100800 */
[----:B-1----:R-:W-:-:S03]  /*378c0*/  MOV R0, R225 ;  /* 0x000000e100007202 */ /* 0x002fc60000000f00 */
[----:B------:R-:W2:Y:S04]  /*378d0*/  LDL.LU.64 R218, [R1+0xb88] ;  /* 0x000b880001da7983 */ /* 0x000ea80000300a00 */
[----:B------:R-:W2:Y:S04]  /*378e0*/  LDL.LU.64 R220, [R1+0xb80] ;  /* 0x000b800001dc7983 */ /* 0x000ea80000300a00 */
[----:B------:R1:W-:Y:S02]  /*378f0*/  STL [R1+0x25e8], R0 ;  /* 0x0025e80001007387 */ /* 0x0003e40000100800 */
[----:B-1----:R-:W-:-:S02]  /*37900*/  IMAD.MOV.U32 R0, RZ, RZ, R227 ;  /* 0x000000ffff007224 */ /* 0x002fc400078e00e3 */
[----:B------:R-:W-:Y:S04]  /*37910*/  STL [R1+0x25f4], R226 ;  /* 0x0025f4e201007387 */ /* 0x000fe80000100800 */
[----:B------:R-:W2:Y:S04]  /*37920*/  LDL.LU.64 R222, [R1+0xb78] ;  /* 0x000b780001de7983 */ /* 0x000ea80000300a00 */
[----:B------:R-:W2:Y:S04]  /*37930*/  LDL.LU.64 R224, [R1+0xb70] ;  /* 0x000b700001e07983 */ /* 0x000ea80000300a00 */
[----:B------:R3:W-:Y:S02]  /*37940*/  STL [R1+0x25f0], R0 ;  /* 0x0025f00001007387 */ /* 0x0007e40000100800 */
[----:B---3--:R-:W-:-:S02]  /*37950*/  IMAD.MOV.U32 R0, RZ, RZ, R29 ;  /* 0x000000ffff007224 */ /* 0x008fc400078e001d */
[----:B------:R-:W-:Y:S04]  /*37960*/  STL [R1+0x25fc], R28 ;  /* 0x0025fc1c01007387 */ /* 0x000fe80000100800 */
[----:B------:R-:W3:Y:S04]  /*37970*/  LDL.LU.64 R226, [R1+0xb68] ;  /* 0x000b680001e27983 */ /* 0x000ee80000300a00 */
[----:B------:R1:W-:Y:S02]  /*37980*/  STL [R1+0x25f8], R0 ;  /* 0x0025f80001007387 */ /* 0x0003e40000100800 */
[----:B-1----:R-:W-:-:S02]  /*37990*/  MOV R0, R3 ;  /* 0x0000000300007202 */ /* 0x002fc40000000f00 */
[----:B------:R1:W-:Y:S04]  /*379a0*/  STL [R1+0x2604], R2 ;  /* 0x0026040201007387 */ /* 0x0003e80000100800 */
[----:B-1----:R-:W3:Y:S04]  /*379b0*/  LDL.LU.64 R2, [R1+0xb60] ;  /* 0x000b600001027983 */ /* 0x002ee80000300a00 */
[----:B------:R1:W-:Y:S04]  /*379c0*/  STL [R1+0x2600], R0 ;  /* 0x0026000001007387 */ /* 0x0003e80000100800 */
[----:B------:R-:W-:Y:S04]  /*379d0*/  STL [R1+0x260c], R30 ;  /* 0x00260c1e01007387 */ /* 0x000fe80000100800 */
[----:B------:R-:W3:Y:S01]  /*379e0*/  LDL.LU.64 R28, [R1+0x2dd8] ;  /* 0x002dd800011c7983 */ /* 0x000ee20000300a00 */
[----:B-1----:R-:W-:-:S05]  /*379f0*/  IMAD.MOV.U32 R0, RZ, RZ, R31 ;  /* 0x000000ffff007224 */ /* 0x002fca00078e001f */
[----:B------:R1:W-:Y:S04]  /*37a00*/  STL [R1+0x2608], R0 ;  /* 0x0026080001007387 */ /* 0x0003e80000100800 */
[----:B----4-:R-:W-:Y:S01]  /*37a10*/  STL [R1+0x2614], R232 ;  /* 0x002614e801007387 */ /* 0x010fe20000100800 */
[----:B-1----:R-:W-:-:S03]  /*37a20*/  IMAD.MOV.U32 R0, RZ, RZ, R233 ;  /* 0x000000ffff007224 */ /* 0x002fc600078e00e9 */
[----:B------:R-:W4:Y:S04]  /*37a30*/  LDL.LU.64 R30, [R1+0x2de0] ;  /* 0x002de000011e7983 */ /* 0x000f280000300a00 */
[----:B------:R5:W-:Y:S02]  /*37a40*/  STL [R1+0x2610], R0 ;  /* 0x0026100001007387 */ /* 0x000be40000100800 */
[----:B-----5:R-:W-:Y:S02]  /*37a50*/  MOV R0, R235 ;  /* 0x000000eb00007202 */ /* 0x020fe40000000f00 */
[----:B------:R1:W-:Y:S04]  /*37a60*/  STL [R1+0x261c], R234 ;  /* 0x00261cea01007387 */ /* 0x0003e80000100800 */
[----:B------:R-:W5:Y:S04]  /*37a70*/  LDL.LU.64 R232, [R1+0x14d0] ;  /* 0x0014d00001e87983 */ /* 0x000f680000300a00 */
[----:B------:R1:W-:Y:S04]  /*37a80*/  STL [R1+0x2618], R0 ;  /* 0x0026180001007387 */ /* 0x0003e80000100800 */
[----:B------:R-:W-:Y:S04]  /*37a90*/  STL [R1+0x2624], R102 ;  /* 0x0026246601007387 */ /* 0x000fe80000100800 */
[----:B-1----:R-:W5:Y:S01]  /*37aa0*/  LDL.LU.64 R234, [R1+0x14b0] ;  /* 0x0014b00001ea7983 */ /* 0x002f620000300a00 */
[----:B------:R-:W-:-:S03]  /*37ab0*/  IMAD.MOV.U32 R0, RZ, RZ, R103 ;  /* 0x000000ffff007224 */ /* 0x000fc600078e0067 */
[----:B------:R-:W-:Y:S04]  /*37ac0*/  STL [R1+0x262c], R212 ;  /* 0x00262cd401007387 */ /* 0x000fe80000100800 */
[----:B------:R1:W-:Y:S02]  /*37ad0*/  STL [R1+0x2620], R0 ;  /* 0x0026200001007387 */ /* 0x0003e40000100800 */
[----:B-1----:R-:W-:Y:S02]  /*37ae0*/  IMAD.MOV.U32 R0, RZ, RZ, R213 ;  /* 0x000000ffff007224 */ /* 0x002fe400078e00d5 */
[----:B--2---:R-:W-:Y:S04]  /*37af0*/  STL [R1+0x2634], R214 ;  /* 0x002634d601007387 */ /* 0x004fe80000100800 */
        /* <DEDUP_REMOVED lines=9> */
[----:B------:R1:W-:Y:S04]  /*37b90*/  STL [R1+0x2640], R0 ;  /* 0x0026400001007387 */ /* 0x0003e80000100800 */
[----:B------:R-:W-:Y:S01]  /*37ba0*/  STL [R1+0x2654], R222 ;  /* 0x002654de01007387 */ /* 0x000fe20000100800 */
[----:B-1----:R-:W-:-:S05]  /*37bb0*/  MOV R0, R221 ;  /* 0x000000dd00007202 */ /* 0x002fca0000000f00 */
[----:B------:R1:W-:Y:S04]  /*37bc0*/  STL [R1+0x2648], R0 ;  /* 0x0026480001007387 */ /* 0x0003e80000100800 */
[----:B------:R-:W-:Y:S01]  /*37bd0*/  STL [R1+0x265c], R224 ;  /* 0x00265ce001007387 */ /* 0x000fe20000100800 */
[----:B-1----:R-:W-:-:S05]  /*37be0*/  IMAD.MOV.U32 R0, RZ, RZ, R223 ;  /* 0x000000ffff007224 */ /* 0x002fca00078e00df */
[----:B------:R1:W-:Y:S01]  /*37bf0*/  STL [R1+0x2650], R0 ;  /* 0x0026500001007387 */ /* 0x0003e20000100800 */
[----:B---3--:R-:W-:Y:S01]  /*37c00*/  MOV R8, R227 ;  /* 0x000000e300087202 */ /* 0x008fe20000000f00 */
[----:B-1----:R-:W-:Y:S02]  /*37c10*/  IMAD.MOV.U32 R0, RZ, RZ, R225 ;  /* 0x000000ffff007224 */ /* 0x002fe400078e00e1 */
[----:B------:R-:W-:Y:S04]  /*37c20*/  STL [R1+0x2664], R226 ;  /* 0x002664e201007387 */ /* 0x000fe80000100800 */
[----:B------:R-:W-:Y:S04]  /*37c30*/  STL [R1+0x2658], R0 ;  /* 0x0026580001007387 */ /* 0x000fe80000100800 */
[----:B------:R-:W-:Y:S04]  /*37c40*/  STL [R1+0x2660], R8 ;  /* 0x0026600801007387 */ /* 0x000fe80000100800 */
[----:B------:R-:W-:Y:S04]  /*37c50*/  STL [R1+0x266c], R2 ;  /* 0x00266c0201007387 */ /* 0x000fe80000100800 */
[----:B------:R1:W-:Y:S02]  /*37c60*/  STL [R1+0x2668], R3 ;  /* 0x0026680301007387 */ /* 0x0003e40000100800 */
[----:B-1----:R-:W-:-:S02]  /*37c70*/  IMAD.MOV.U32 R3, RZ, RZ, R29 ;  /* 0x000000ffff037224 */ /* 0x002fc400078e001d */
[----:B------:R-:W-:Y:S04]  /*37c80*/  STL [R1+0x2674], R28 ;  /* 0x0026741c01007387 */ /* 0x000fe80000100800 */
[----:B----4-:R-:W-:Y:S04]  /*37c90*/  STL [R1+0x267c], R30 ;  /* 0x00267c1e01007387 */ /* 0x010fe80000100800 */
[----:B------:R1:W-:Y:S02]  /*37ca0*/  STL [R1+0x2670], R3 ;  /* 0x0026700301007387 */ /* 0x0003e40000100800 */
[----:B-1----:R-:W-:-:S05]  /*37cb0*/  MOV R3, R31 ;  /* 0x0000001f00037202 */ /* 0x002fca0000000f00 */
[----:B------:R1:W-:Y:S04]  /*37cc0*/  STL [R1+0x2678], R3 ;  /* 0x0026780301007387 */ /* 0x0003e80000100800 */
[----:B-----5:R-:W-:Y:S01]  /*37cd0*/  STL [R1+0x2684], R232 ;  /* 0x002684e801007387 */ /* 0x020fe20000100800 */
[----:B-1----:R-:W-:-:S03]  /*37ce0*/  IMAD.MOV.U32 R3, RZ, RZ, R233 ;  /* 0x000000ffff037224 */ /* 0x002fc600078e00e9 */
[----:B------:R-:W-:Y:S04]  /*37cf0*/  STL [R1+0x268c], R234 ;  /* 0x00268cea01007387 */ /* 0x000fe80000100800 */
[----:B------:R1:W-:Y:S04]  /*37d00*/  STL [R1+0x2680], R3 ;  /* 0x0026800301007387 */ /* 0x0003e80000100800 */
[----:B------:R-:W2:Y:S01]  /*37d10*/  LDL.LU.64 R8, [R1+0x14a8] ;  /* 0x0014a80001087983 */ /* 0x000ea20000300a00 */
[----:B------:R-:W3:Y:S01]  /*37d20*/  S2R R252, SR_TID.X ;  /* 0x0000000000fc7919 */ /* 0x000ee20000002100 */
[----:B-1----:R-:W-:-:S05]  /*37d30*/  IMAD.MOV.U32 R3, RZ, RZ, R235 ;  /* 0x000000ffff037224 */ /* 0x002fca00078e00eb */
[----:B------:R1:W-:Y:S01]  /*37d40*/  STL [R1+0x2688], R3 ;  /* 0x0026880301007387 */ /* 0x0003e20000100800 */
[C---:B---3--:R-:W-:Y:S01]  /*37d50*/  IMAD.SHL.U32 R0, R252.reuse, 0x2, RZ ;  /* 0x00000002fc007824 */ /* 0x048fe200078e00ff */
[----:B------:R-:W-:-:S04]  /*37d60*/  LOP3.LUT R2, R252, 0x3, RZ, 0xc0, !PT ;  /* 0x00000003fc027812 */ /* 0x000fc800078ec0ff */
[----:B------:R-:W-:Y:S01]  /*37d70*/  LOP3.LUT R0, R0, 0x40, RZ, 0xc0, !PT ;  /* 0x0000004000007812 */ /* 0x000fe200078ec0ff */
[----:B------:R-:W-:-:S03]  /*37d80*/  IMAD R2, R2, 0x820, RZ ;  /* 0x0000082002027824 */ /* 0x000fc600078e02ff */
[----:B------:R-:W-:-:S04]  /*37d90*/  LOP3.LUT R0, R0, 0x1c, R252, 0xf8, !PT ;  /* 0x0000001c00007812 */ /* 0x000fc800078ef8fc */
[----:B------:R-:W-:Y:S02]  /*37da0*/  LOP3.LUT R0, R2, R0, RZ, 0x3c, !PT ;  /* 0x0000000002007212 */ /* 0x000fe400078e3cff */
[----:B-1----:R-:W3:Y:S04]  /*37db0*/  LDL.LU.64 R2, [R1+0x14a0] ;  /* 0x0014a00001027983 */ /* 0x002ee80000300a00 */
[----:B--2---:R1:W-:Y:S04]  /*37dc0*/  STL.64 [R1+0x1780], R8 ;  /* 0x0017800801007387 */ /* 0x0043e80000100a00 */
[----:B-1----:R-:W2:Y:S04]  /*37dd0*/  LDL.LU.64 R8, [R1+0x1498] ;  /* 0x0014980001087983 */ /* 0x002ea80000300a00 */
[----:B---3--:R1:W-:Y:S04]  /*37de0*/  STL.64 [R1+0x1778], R2 ;  /* 0x0017780201007387 */ /* 0x0083e80000100a00 */
        /* <DEDUP_REMOVED lines=871> */
[----:B---3--:R1:W-:Y:S02]  /*3b460*/  STL.64 [R1+0xb80], R2 ;  /* 0x000b800201007387 */ /* 0x0083e40000100a00 */
[----:B-1----:R-:W-:Y:S01]  /*3b470*/  MOV R2, R246 ;  /* 0x000000f600027202 */ /* 0x002fe20000000f00 */
[----:B------:R-:W-:Y:S01]  /*3b480*/  IMAD.MOV.U32 R3, RZ, RZ, R247 ;  /* 0x000000ffff037224 */ /* 0x000fe200078e00f7 */
[----:B--2---:R1:W-:Y:S04]  /*3b490*/  STL.64 [R1+0xb78], R8 ;  /* 0x000b780801007387 */ /* 0x0043e80000100a00 */
[----:B-1----:R-:W2:Y:S04]  /*3b4a0*/  LDL.LU.64 R8, [R1+0x32c8] ;  /* 0x0032c80001087983 */ /* 0x002ea80000300a00 */
[----:B------:R1:W-:Y:S04]  /*3b4b0*/  STL.64 [R1+0xb70], R2 ;  /* 0x000b700201007387 */ /* 0x0003e80000100a00 */
[----:B-1----:R-:W3:Y:S04]  /*3b4c0*/  LDL.LU.64 R2, [R1+0x30c0] ;  /* 0x0030c00001027983 */ /* 0x002ee80000300a00 */
[----:B--2---:R-:W-:Y:S04]  /*3b4d0*/  STL.64 [R1+0xb68], R8 ;  /* 0x000b680801007387 */ /* 0x004fe80000100a00 */
[----:B---3--:R1:W-:Y:S04]  /*3b4e0*/  STL.64 [R1+0xb60], R2 ;  /* 0x000b600201007387 */ /* 0x0083e80000100a00 */
[----:B------:R2:W-:Y:S01]  /*3b4f0*/  STL.64 [R1+0xb58], R4 ;  /* 0x000b580401007387 */ /* 0x0005e20000100a00 */
[----:B-1----:R-:W-:Y:S01]  /*3b500*/  IMAD.MOV.U32 R2, RZ, RZ, R6 ;  /* 0x000000ffff027224 */ /* 0x002fe200078e0006 */
[----:B------:R-:W-:-:S05]  /*3b510*/  MOV R3, R7 ;  /* 0x0000000700037202 */ /* 0x000fca0000000f00 */
[----:B------:R2:W-:Y:S04]  /*3b520*/  STL.64 [R1+0xb50], R2 ;  /* 0x000b500201007387 */ /* 0x0005e80000100a00 */
        /* <DEDUP_REMOVED lines=423> */
[----:B------:R2:W-:Y:S01]  /*3cfa0*/  STL [R1+0x4ec], RZ ;  /* 0x0004ecff01007387 */ /* 0x0005e20000100800 */
[----:B------:R-:W-:-:S02]  /*3cfb0*/  USHF.R.S32.HI UR10, URZ, 0x1f, UR7 ;  /* 0x0000001fff0a7899 */ /* 0x000fc40008011407 */
[----:B------:R-:W-:Y:S02]  /*3cfc0*/  USHF.R.S32.HI UR12, URZ, 0x1f, UR8 ;  /* 0x0000001fff0c7899 */ /* 0x000fe40008011408 */
[----:B------:R-:W-:Y:S02]  /*3cfd0*/  ULEA.HI UR10, UR10, UR7, URZ, 0x7 ;  /* 0x000000070a0a7291 */ /* 0x000fe4000f8f38ff */
[----:B------:R-:W-:Y:S01]  /*3cfe0*/  USHF.R.S32.HI UR13, URZ, 0x1f, UR9 ;  /* 0x0000001fff0d7899 */ /* 0x000fe20008011409 */
[----:B------:R-:W-:Y:S01]  /*3cff0*/  CS2R R48, SRZ ;  /* 0x0000000000307805 */ /* 0x000fe2000001ff00 */
[----:B------:R-:W-:Y:S01]  /*3d000*/  USHF.L.U32 UR18, UR8, 0x2, URZ ;  /* 0x0000000208127899 */ /* 0x000fe200080006ff */
        /* <DEDUP_REMOVED lines=12> */
[----:B------:R-:W-:Y:S01]  /*3d0d0*/  CS2R R66, SRZ ;  /* 0x0000000000427805 */ /* 0x000fe2000001ff00 */
[----:B------:R-:W-:Y:S01]  /*3d0e0*/  USHF.L.U64.HI UR7, UR8, 0x2, UR12 ;  /* 0x0000000208077899 */ /* 0x000fe2000801020c */
        /* <DEDUP_REMOVED lines=30> */
[----:B------:R-:W-:Y:S02]  /*3d2d0*/  USHF.L.U32 UR19, UR9, 0x2, URZ ;  /* 0x0000000209137899 */ /* 0x000fe400080006ff */
[----:B------:R-:W-:Y:S02]  /*3d2e0*/  USHF.L.U64.HI UR8, UR9, 0x2, UR13 ;  /* 0x0000000209087899 */ /* 0x000fe4000801020d */
[----:B------:R-:W-:Y:S01]  /*3d2f0*/  USHF.R.S32.HI UR9, URZ, 0x7, UR10 ;  /* 0x00000007ff097899 */ /* 0x000fe2000801140a */
[----:B------:R-:W-:Y:S01]  /*3d300*/  UMOV UR4, URZ ;  /* 0x000000ff00047c82 */ /* 0x000fe20008000000 */
[----:B------:R-:W-:Y:S01]  /*3d310*/  UMOV UR11, 0x1 ;  /* 0x00000001000b7882 */ /* 0x000fe20000000000 */
[----:B--2---:R-:W-:-:S09]  /*3d320*/  UMOV UR10, 0xffffffff ;  /* 0xffffffff000a7882 */ /* 0x004fd20000000000 */
.L_x_1:
[----:B---3--:R-:W2:Y:S01]  /*3d330*/  LDL.LU.64 R112, [R1+0x6e0] ;  /* 0x0006e00001707983 */ /* 0x008ea20000300a00 */
[----:B------:R-:W-:-:S04]  /*3d340*/  DEPBAR.LE SB0, 0x2 ;  /* 0x000080800000791a */ /* 0x000fc80000000000 */
[----:B------:R-:W2:Y:S01]  /*3d350*/  LDL.LU.64 R114, [R1+0x6e8] ;  /* 0x0006e80001727983 */ /* 0x000ea20000300a00 */
[----:B------:R-:W1:Y:S03]  /*3d360*/  S2R R3, SR_TID.X ;  /* 0x0000000000037919 */ /* 0x000e660000002100 */
[----:B------:R-:W3:Y:S04]  /*3d370*/  LDL.LU.64 R132, [R1+0x6d0] ;  /* 0x0006d00001847983 */ /* 0x000ee80000300a00 */
[----:B------:R-:W3:Y:S04]  /*3d380*/  LDL.LU.64 R134, [R1+0x6d8] ;  /* 0x0006d80001867983 */ /* 0x000ee80000300a00 */
[----:B------:R-:W4:Y:S04]  /*3d390*/  LDL.LU.64 R128, [R1+0x7a0] ;  /* 0x0007a00001807983 */ /* 0x000f280000300a00 */
[----:B------:R-:W4:Y:S01]  /*3d3a0*/  LDL.LU.64 R130, [R1+0x7a8] ;  /* 0x0007a80001827983 */ /* 0x000f220000300a00 */
[----:B------:R-:W-:-:S03]  /*3d3b0*/  UIADD3 UR10, UPT, UPT, UR10, 0x1, URZ ;  /* 0x000000010a0a7890 */ /* 0x000fc6000fffe0ff */
[----:B------:R-:W3:Y:S01]  /*3d3c0*/  LDL.LU.64 R108, [R1+0x880] ;  /* 0x00088000016c7983 */ /* 0x000ee20000300a00 */
[----:B------:R-:W-:-:S03]  /*3d3d0*/  UISETP.GT.AND UP0, UPT, UR10, 0x1, UPT ;  /* 0x000000010a00788c */ /* 0x000fc6000bf04270 */
[----:B------:R-:W3:Y:S01]  /*3d3e0*/  LDL.LU.64 R110, [R1+0x888] ;  /* 0x00088800016e7983 */ /* 0x000ee20000300a00 */
[----:B------:R-:W-:-:S03]  /*3d3f0*/  USEL UR10, UR10, URZ, !UP0 ;  /* 0x000000ff0a0a7287 */ /* 0x000fc6000c000000 */
[----:B------:R-:W3:Y:S01]  /*3d400*/  LDL.LU.64 R124, [R1+0x960] ;  /* 0x00096000017c7983 */ /* 0x000ee20000300a00 */
[C---:B-1----:R-:W-:Y:S01]  /*3d410*/  LOP3.LUT R2, R3.reuse, 0x7, RZ, 0xc0, !PT ;  /* 0x0000000703027812 */ /* 0x042fe200078ec0ff */
[----:B------:R-:W-:Y:S01]  /*3d420*/  IMAD.SHL.U32 R3, R3, 0x2, RZ ;  /* 0x0000000203037824 */ /* 0x000fe200078e00ff */
[----:B------:R-:W-:Y:S01]  /*3d430*/  ULEA UR12, UR10, UR5, 0x12 ;  /* 0x000000050a0c7291 */ /* 0x000fe2000f8e90ff */
[----:B------:R-:W-:Y:S02]  /*3d440*/  BAR.SYNC.DEFER_BLOCKING 0x0 ;  /* 0x0000000000007b1d */ /* 0x000fe40000010000 */
[----:B------:R-:W-:Y:S01]  /*3d450*/  IMAD R2, R2, 0x210, RZ ;  /* 0x0000021002027824 */ /* 0x000fe200078e02ff */
[----:B------:R-:W-:-:S03]  /*3d460*/  ULEA UR13, UR10, UR5, 0xf ;  /* 0x000000050a0d7291 */ /* 0x000fc6000f8e78ff */
[----:B------:R-:W3:Y:S01]  /*3d470*/  LDL.LU.64 R126, [R1+0x968] ;  /* 0x00096800017e7983 */ /* 0x000ee20000300a00 */
[----:B------:R-:W-:Y:S02]  /*3d480*/  LOP3.LUT R2, R2, 0x30, R3, 0x78, !PT ;  /* 0x0000003002027812 */ /* 0x000fe400078e7803 */
[----:B------:R-:W-:Y:S01]  /*3d490*/  LOP3.LUT R3, R0, 0x20, RZ, 0x3c, !PT ;  /* 0x0000002000037812 */ /* 0x000fe200078e3cff */
[----:B------:R-:W3:Y:S04]  /*3d4a0*/  LDL.LU.64 R120, [R1+0x980] ;  /* 0x0009800001787983 */ /* 0x000ee80000300a00 */
[----:B------:R-:W3:Y:S04]  /*3d4b0*/  LDL.LU.64 R122, [R1+0x988] ;  /* 0x00098800017a7983 */ /* 0x000ee80000300a00 */
[----:B------:R-:W3:Y:S04]  /*3d4c0*/  LDL.LU.64 R116, [R1+0x970] ;  /* 0x0009700001747983 */ /* 0x000ee80000300a00 */
[----:B------:R-:W-:Y:S04]  /*3d4d0*/  LDS R44, [R0+UR12] ;  /* 0x0000000c002c7984 */ /* 0x000fe80008000800 */
[----:B------:R-:W-:Y:S04]  /*3d4e0*/  LDS R46, [R0+UR12+0x2000] ;  /* 0x0020000c002e7984 */ /* 0x000fe80008000800 */
[----:B------:R-:W-:Y:S04]  /*3d4f0*/  LDS R45, [R3+UR12] ;  /* 0x0000000c032d7984 */ /* 0x000fe80008000800 */
[----:B------:R-:W-:Y:S04]  /*3d500*/  LDS R47, [R3+UR12+0x2000] ;  /* 0x0020000c032f7984 */ /* 0x000fe80008000800 */
[----:B------:R-:W-:Y:S04]  /*3d510*/  LDSM.16.M88.4 R16, [R2+UR13+0x80000] ;  /* 0x0800000d0210783b */ /* 0x000fe80008000200 */
[----:B------:R-:W1:Y:S04]  /*3d520*/  LDSM.16.M88.4 R24, [R2+UR13+0x83000] ;  /* 0x0830000d0218783b */ /* 0x000e680008000200 */
[----:B------:R-:W1:Y:S04]  /*3d530*/  LDSM.16.M88.4 R12, [R2+UR13+0x84000] ;  /* 0x0840000d020c783b */ /* 0x000e680008000200 */
[----:B------:R-:W1:Y:S04]  /*3d540*/  LDSM.16.M88.4 R8, [R2+UR13+0x85000] ;  /* 0x0850000d0208783b */ /* 0x000e680008000200 */
[----:B------:R-:W1:Y:S04]  /*3d550*/  LDSM.16.M88.4 R4, [R2+UR13+0x86000] ;  /* 0x0860000d0204783b */ /* 0x000e680008000200 */
[----:B------:R-:W1:Y:S04]  /*3d560*/  LDSM.16.M88.4 R228, [R2+UR13+0x87000] ;  /* 0x0870000d02e4783b */ /* 0x000e680008000200 */
[----:B------:R-:W3:Y:S04]  /*3d570*/  LDL.LU.64 R118, [R1+0x978] ;  /* 0x0009780001767983 */ /* 0x000ee80000300a00 */
[----:B------:R-:W4:Y:S04]  /*3d580*/  LDSM.16.M88.4 R32, [R2+UR13+0x82000] ;  /* 0x0820000d0220783b */ /* 0x000f280008000200 */
[----:B------:R-:W3:Y:S04]  /*3d590*/  LDSM.16.M88.4 R20, [R2+UR13+0x81000] ;  /* 0x0810000d0214783b */ /* 0x000ee80008000200 */
[----:B------:R-:W-:Y:S04]  /*3d5a0*/  LDS R40, [R0+UR12+0x80] ;  /* 0x0000800c00287984 */ /* 0x000fe80008000800 */
[----:B------:R-:W-:Y:S04]  /*3d5b0*/  LDS R42, [R0+UR12+0x2080] ;  /* 0x0020800c002a7984 */ /* 0x000fe80008000800 */
[----:B-1----:R-:W-:Y:S04]  /*3d5c0*/  STL [R1+0x5074], R26 ;  /* 0x0050741a01007387 */ /* 0x002fe80000100800 */
        /* <DEDUP_REMOVED lines=10> */
[----:B------:R-:W-:Y:S04]  /*3d670*/  LDS R41, [R3+UR12+0x80] ;  /* 0x0000800c03297984 */ /* 0x000fe80008000800 */
[----:B------:R-:W1:Y:S04]  /*3d680*/  LDS R43, [R3+UR12+0x2080] ;  /* 0x0020800c032b7984 */ /* 0x000e680008000800 */
[----:B------:R-:W-:Y:S04]  /*3d690*/  LDS R36, [R0+UR12+0x100] ;  /* 0x0001000c00247984 */ /* 0x000fe80008000800 */
[----:B------:R-:W-:Y:S04]  /*3d6a0*/  LDS R38, [R0+UR12+0x2100] ;  /* 0x0021000c00267984 */ /* 0x000fe80008000800 */
        /* <DEDUP_REMOVED lines=9> */
[----:B------:R-:W-:Y:S01]  /*3d740*/  LDS R211, [R3+UR12+0x2780] ;  /* 0x0027800c03d37984 */ /* 0x000fe20008000800 */
[----:B--2---:R-:W-:-:S15]  /*3d750*/  HMMA.1688.F32.TF32 R112, R44, R16, R112 ;  /* 0x000000102c70723c */ /* 0x004fde0000081070 */
[----:B------:R-:W-:-:S04]  /*3d760*/  NOP ;  /* 0x0000000000007918 */ /* 0x000fc80000000000 */
[----:B------:R-:W-:Y:S01]  /*3d770*/  IMAD.MOV.U32 R247, RZ, RZ, R112 ;  /* 0x000000fffff77224 */ /* 0x000fe200078e0070 */
[----:B------:R-:W-:Y:S01]  /*3d780*/  MOV R246, R113 ;  /* 0x0000007100f67202 */ /* 0x000fe20000000f00 */
[----:B------:R-:W-:Y:S01]  /*3d790*/  IMAD.MOV.U32 R245, RZ, RZ, R114 ;  /* 0x000000fffff57224 */ /* 0x000fe200078e0072 */
[----:B------:R-:W2:Y:S01]  /*3d7a0*/  LDL.LU.64 R112, [R1+0x990] ;  /* 0x0009900001707983 */ /* 0x000ea20000300a00 */
[----:B------:R-:W-:-:S03]  /*3d7b0*/  IMAD.MOV.U32 R244, RZ, RZ, R115 ;  /* 0x000000fffff47224 */ /* 0x000fc600078e0073 */
[----:B------:R-:W2:Y:S01]  /*3d7c0*/  LDL.LU.64 R114, [R1+0x998] ;  /* 0x0009980001727983 */ /* 0x000ea20000300a00 */
[C---:B----4-:R-:W-:Y:S08]  /*3d7d0*/  HMMA.1688.F32.TF32 R128, R44.reuse, R32, R128 ;  /* 0x000000202c80723c */ /* 0x050ff00000081080 */
[----:B---3--:R-:W-:Y:S11]  /*3d7e0*/  HMMA.1688.F32.TF32 R132, R44, R20, R132 ;  /* 0x000000142c84723c */ /* 0x008ff60000081084 */
[----:B------:R-:W-:Y:S01]  /*3d7f0*/  IMAD.MOV.U32 R239, RZ, RZ, R128 ;  /* 0x000000ffffef7224 */ /* 0x000fe200078e0080 */
[----:B------:R-:W-:Y:S01]  /*3d800*/  MOV R237, R130 ;  /* 0x0000008200ed7202 */ /* 0x000fe20000000f00 */
[----:B------:R-:W-:-:S02]  /*3d810*/  IMAD.MOV.U32 R238, RZ, RZ, R129 ;  /* 0x000000ffffee7224 */ /* 0x000fc400078e0081 */
[----:B------:R-:W-:Y:S02]  /*3d820*/  IMAD.MOV.U32 R236, RZ, RZ, R131 ;  /* 0x000000ffffec7224 */ /* 0x000fe400078e0083 */
[C---:B------:R-:W-:Y:S01]  /*3d830*/  HMMA.1688.F32.TF32 R128, R44.reuse, R24, R108 ;  /* 0x000000182c80723c */ /* 0x040fe2000008106c */
[----:B------:R-:W1:Y:S04]  /*3d840*/  LDL.LU.64 R108, [R1+0x690] ;  /* 0x00069000016c7983 */ /* 0x000e680000300a00 */
[----:B------:R-:W1:Y:S03]  /*3d850*/  LDL.LU.64 R110, [R1+0x698] ;  /* 0x00069800016e7983 */ /* 0x000e660000300a00 */
[C---:B------:R-:W-:Y:S08]  /*3d860*/  HMMA.1688.F32.TF32 R124, R44.reuse, R12, R124 ;  /* 0x0000000c2c7c723c */ /* 0x040ff0000008107c */
[----:B------:R-:W-:Y:S03]  /*3d870*/  HMMA.1688.F32.TF32 R120, R44, R8, R120 ;  /* 0x000000082c78723c */ /* 0x000fe60000081078 */
[----:B------:R3:W-:Y:S04]  /*3d880*/  STL.64 [R1+0x1a0], R128 ;  /* 0x0001a08001007387 */ /* 0x0007e80000100a00 */
[----:B------:R4:W-:Y:S01]  /*3d890*/  STL.64 [R1+0x1a8], R130 ;  /* 0x0001a88201007387 */ /* 0x0009e20000100a00 */
[----:B------:R-:W-:-:S03]  /*3d8a0*/  MOV R243, R132 ;  /* 0x0000008400f37202 */ /* 0x000fc60000000f00 */
[----:B------:R-:W2:Y:S01]  /*3d8b0*/  LDL.LU.64 R136, [R1+0x680] ;  /* 0x0006800001887983 */ /* 0x000ea20000300a00 */
[----:B------:R-:W-:-:S03]  /*3d8c0*/  IMAD.MOV.U32 R242, RZ, RZ, R133 ;  /* 0x000000fffff27224 */ /* 0x000fc600078e0085 */
[----:B------:R-:W2:Y:S01]  /*3d8d0*/  LDL.LU.64 R138, [R1+0x688] ;  /* 0x00068800018a7983 */ /* 0x000ea20000300a00 */
[----:B------:R-:W-:Y:S01]  /*3d8e0*/  IMAD.MOV.U32 R241, RZ, RZ, R134 ;  /* 0x000000fffff17224 */ /* 0x000fe200078e0086 */
[----:B------:R-:W-:Y:S02]  /*3d8f0*/  MOV R240, R135 ;  /* 0x0000008700f07202 */ /* 0x000fe40000000f00 */
[----:B------:R-:W-:Y:S04]  /*3d900*/  STL.64 [R1+0x160], R124 ;  /* 0x0001607c01007387 */ /* 0x000fe80000100a00 */
[----:B------:R-:W-:Y:S04]  /*3d910*/  STL.64 [R1+0x168], R126 ;  /* 0x0001687e01007387 */ /* 0x000fe80000100a00 */
[----:B------:R-:W2:Y:S04]  /*3d920*/  LDL.LU.64 R132, [R1+0x790] ;  /* 0x0007900001847983 */ /* 0x000ea80000300a00 */
[----:B------:R-:W2:Y:S04]  /*3d930*/  LDL.LU.64 R134, [R1+0x798] ;  /* 0x0007980001867983 */ /* 0x000ea80000300a00 */
[----:B------:R4:W-:Y:S04]  /*3d940*/  STL.64 [R1+0x150], R120 ;  /* 0x0001507801007387 */ /* 0x0009e80000100a00 */
[----:B------:R4:W-:Y:S04]  /*3d950*/  STL.64 [R1+0x158], R122 ;  /* 0x0001587a01007387 */ /* 0x0009e80000100a00 */
[----:B---3--:R-:W3:Y:S04]  /*3d960*/  LDL.LU.64 R128, [R1+0x870] ;  /* 0x0008700001807983 */ /* 0x008ee80000300a00 */
[----:B----4-:R-:W3:Y:S04]  /*3d970*/  LDL.LU.64 R130, [R1+0x878] ;  /* 0x0008780001827983 */ /* 0x010ee80000300a00 */
[----:B------:R-:W4:Y:S04]  /*3d980*/  LDL.LU.64 R120, [R1+0x890] ;  /* 0x0008900001787983 */ /* 0x000f280000300a00 */
[----:B------:R-:W4:Y:S01]  /*3d990*/  LDL.LU.64 R122, [R1+0x898] ;  /* 0x00089800017a7983 */ /* 0x000f220000300a00 */
[----:B------:R-:W-:Y:S03]  /*3d9a0*/  HMMA.1688.F32.TF32 R124, R44, R4, R116 ;  /* 0x000000042c7c723c */ /* 0x000fe60000081074 */
[----:B------:R-:W4:Y:S04]  /*3d9b0*/  LDL.LU.64 R116, [R1+0x860] ;  /* 0x0008600001747983 */ /* 0x000f280000300a00 */
[----:B------:R-:W4:-:S12]  /*3d9c0*/  LDL.LU.64 R118, [R1+0x868] ;  /* 0x0008680001767983 */ /* 0x000f180000300a00 */
[----:B------:R-:W-:Y:S04]  /*3d9d0*/  STL.64 [R1+0x140], R124 ;  /* 0x0001407c01007387 */ /* 0x000fe80000100a00 */
[----:B------:R-:W-:Y:S01]  /*3d9e0*/  STL.64 [R1+0x148], R126 ;  /* 0x0001487e01007387 */ /* 0x000fe20000100a00 */
[----:B--2---:R-:W-:Y:S03]  /*3d9f0*/  HMMA.1688.F32.TF32 R44, R44, R228, R112 ;  /* 0x000000e42c2c723c */ /* 0x004fe60000081070 */
[----:B------:R-:W2:Y:S04]  /*3da00*/  LDL.LU.64 R112, [R1+0x850] ;  /* 0x0008500001707983 */ /* 0x000ea80000300a00 */
[----:B------:R-:W2:-:S12]  /*3da10*/  LDL.LU.64 R114, [R1+0x858] ;  /* 0x0008580001727983 */ /* 0x000e980000300a00 */
[----:B------:R1:W-:Y:S04]  /*3da20*/  STL.64 [R1+0x130], R44 ;  /* 0x0001302c01007387 */ /* 0x0003e80000100a00 */
[----:B------:R1:W-:Y:S04]  /*3da30*/  STL.64 [R1+0x138], R46 ;  /* 0x0001382e01007387 */ /* 0x0003e80000100a00 */
[----:B-1----:R-:W2:Y:S04]  /*3da40*/  LDL.LU.64 R44, [R1+0x640] ;  /* 0x00064000012c7983 */ /* 0x002ea80000300a00 */
[----:B------:R-:W2:Y:S01]  /*3da50*/  LDL.LU.64 R46, [R1+0x648] ;  /* 0x00064800012e7983 */ /* 0x000ea20000300a00 */
[C---:B------:R-:W-:Y:S08]  /*3da60*/  HMMA.1688.F32.TF32 R108, R40.reuse, R16, R108 ;  /* 0x00000010286c723c */ /* 0x040ff0000008106c */
[C---:B------:R-:W-:Y:S11]  /*3da70*/  HMMA.1688.F32.TF32 R148, R40.reuse, R20, R136 ;  /* 0x000000142894723c */ /* 0x040ff60000081088 */
[----:B------:R1:W-:Y:S01]  /*3da80*/  STL.64 [R1+0x120], R108 ;  /* 0x0001206c01007387 */ /* 0x0003e20000100a00 */
[C---:B------:R-:W-:Y:S03]  /*3da90*/  HMMA.1688.F32.TF32 R136, R40.reuse, R32, R132 ;  /* 0x000000202888723c */ /* 0x040fe60000081084 */
[----:B------:R1:W-:Y:S04]  /*3daa0*/  STL.64 [R1+0x128], R110 ;  /* 0x0001286e01007387 */ /* 0x0003e80000100a00 */
[----:B------:R-:W2:Y:S04]  /*3dab0*/  LDL.LU.64 R124, [R1+0x630] ;  /* 0x00063000017c7983 */ /* 0x000ea80000300a00 */
[----:B------:R-:W2:Y:S04]  /*3dac0*/  LDL.LU.64 R126, [R1+0x638] ;  /* 0x00063800017e7983 */ /* 0x000ea80000300a00 */
[----:B-1----:R-:W2:Y:S01]  /*3dad0*/  LDL.LU.64 R108, [R1+0x620] ;  /* 0x00062000016c7983 */ /* 0x002ea20000300a00 */
[C---:B---3--:R-:W-:Y:S03]  /*3dae0*/  HMMA.1688.F32.TF32 R132, R40.reuse, R24, R128 ;  /* 0x000000182884723c */ /* 0x048fe60000081080 */
[----:B------:R-:W3:Y:S05]  /*3daf0*/  LDL.LU.64 R110, [R1+0x628] ;  /* 0x00062800016e7983 */ /* 0x000eea0000300a00 */
[C---:B----4-:R-:W-:Y:S01]  /*3db00*/  HMMA.1688.F32.TF32 R128, R40.reuse, R12, R120 ;  /* 0x0000000c2880723c */ /* 0x050fe20000081078 */
[----:B------:R-:W-:Y:S04]  /*3db10*/  STL.64 [R1+0x110], R148 ;  /* 0x0001109401007387 */ /* 0x000fe80000100a00 */
[----:B------:R-:W-:Y:S04]  /*3db20*/  STL.64 [R1+0x118], R150 ;  /* 0x0001189601007387 */ /* 0x000fe80000100a00 */
[----:B------:R-:W-:Y:S04]  /*3db30*/  STL.64 [R1+0x100], R136 ;  /* 0x0001008801007387 */ /* 0x000fe80000100a00 */
[----:B------:R-:W-:Y:S04]  /*3db40*/  STL.64 [R1+0x108], R138 ;  /* 0x0001088a01007387 */ /* 0x000fe80000100a00 */
[----:B------:R-:W4:Y:S04]  /*3db50*/  LDL.LU.64 R120, [R1+0x610] ;  /* 0x0006100001787983 */ /* 0x000f280000300a00 */
[----:B------:R-:W-:Y:S04]  /*3db60*/  STL.64 [R1+0xf0], R132 ;  /* 0x0000f08401007387 */ /* 0x000fe80000100a00 */
[----:B------:R-:W-:Y:S04]  /*3db70*/  STL.64 [R1+0xf8], R134 ;  /* 0x0000f88601007387 */ /* 0x000fe80000100a00 */
[----:B------:R-:W4:Y:S04]  /*3db80*/  LDL.LU.64 R122, [R1+0x618] ;  /* 0x00061800017a7983 */ /* 0x000f280000300a00 */
[----:B------:R-:W-:Y:S04]  /*3db90*/  STL.64 [R1+0xe0], R128 ;  /* 0x0000e08001007387 */ /* 0x000fe80000100a00 */
[----:B------:R1:W-:Y:S02]  /*3dba0*/  STL.64 [R1+0xe8], R130 ;  /* 0x0000e88201007387 */ /* 0x0003e40000100a00 */
[----:B-1----:R-:W-:Y:S02]  /*3dbb0*/  HMMA.1688.F32.TF32 R128, R40, R8, R116 ;  /* 0x000000082880723c */ /* 0x002fe40000081074 */
[----:B------:R-:W4:Y:S04]  /*3dbc0*/  LDL.LU.64 R116, [R1+0x600] ;  /* 0x0006000001747983 */ /* 0x000f280000300a00 */
[----:B------:R-:W4:-:S13]  /*3dbd0*/  LDL.LU.64 R118, [R1+0x608] ;  /* 0x0006080001767983 */ /* 0x000f1a0000300a00 */
[----:B------:R-:W-:Y:S04]  /*3dbe0*/  STL.64 [R1+0xd0], R128 ;  /* 0x0000d08001007387 */ /* 0x000fe80000100a00 */
[----:B------:R2:W-:Y:S02]  /*3dbf0*/  STL.64 [R1+0xd8], R130 ;  /* 0x0000d88201007387 */ /* 0x0005e40000100a00 */
[----:B--2---:R-:W-:Y:S02]  /*3dc00*/  HMMA.1688.F32.TF32 R128, R40, R4, R112 ;  /* 0x000000042880723c */ /* 0x004fe40000081070 */
[----:B------:R-:W2:Y:S04]  /*3dc10*/  LDL.LU.64 R112, [R1+0x60] ;  /* 0x0000600001707983 */ /* 0x000ea80000300a00 */
[----:B------:R-:W2:-:S13]  /*3dc20*/  LDL.LU.64 R114, [R1+0x68] ;  /* 0x0000680001727983 */ /* 0x000e9a0000300a00 */
[----:B------:R-:W-:Y:S04]  /*3dc30*/  STL.64 [R1+0xc0], R128 ;  /* 0x0000c08001007387 */ /* 0x000fe80000100a00 */
[----:B------:R-:W-:Y:S01]  /*3dc40*/  STL.64 [R1+0xc8], R130 ;  /* 0x0000c88201007387 */ /* 0x000fe20000100a00 */
[----:B------:R-:W-:Y:S03]  /*3dc50*/  HMMA.1688.F32.TF32 R40, R40, R228, R44 ;  /* 0x000000e42828723c */ /* 0x000fe6000008102c */
[----:B------:R-:W2:Y:S04]  /*3dc60*/  LDL.LU.64 R44, [R1+0x50] ;  /* 0x00005000012c7983 */ /* 0x000ea80000300a00 */
[----:B------:R-:W2:-:S12]  /*3dc70*/  LDL.LU.64 R46, [R1+0x58] ;  /* 0x00005800012e7983 */ /* 0x000e980000300a00 */
[----:B------:R-:W-:Y:S04]  /*3dc80*/  STL.64 [R1+0xb0], R40 ;  /* 0x0000b02801007387 */ /* 0x000fe80000100a00 */
[----:B------:R3:W-:Y:S01]  /*3dc90*/  STL.64 [R1+0xb8], R42 ;  /* 0x0000b82a01007387 */ /* 0x0007e20000100a00 */
[C---:B------:R-:W-:Y:S08]  /*3dca0*/  HMMA.1688.F32.TF32 R124, R36.reuse, R16, R124 ;  /* 0x00000010247c723c */ /* 0x040ff0000008107c */
[----:B---3--:R-:W-:Y:S11]  /*3dcb0*/  HMMA.1688.F32.TF32 R40, R36, R20, R108 ;  /* 0x000000142428723c */ /* 0x008ff6000008106c */
[----:B------:R-:W-:Y:S04]  /*3dcc0*/  STL.64 [R1+0xa0], R124 ;  /* 0x0000a07c01007387 */ /* 0x000fe80000100a00 */
[----:B------:R-:W-:Y:S04]  /*3dcd0*/  STL.64 [R1+0xa8], R126 ;  /* 0x0000a87e01007387 */ /* 0x000fe80000100a00 */
[----:B------:R-:W-:Y:S01]  /*3dce0*/  IMAD.MOV.U32 R230, RZ, RZ, R40 ;  /* 0x000000ffffe67224 */ /* 0x000fe200078e0028 */
[----:B------:R-:W-:Y:S01]  /*3dcf0*/  MOV R231, R41 ;  /* 0x0000002900e77202 */ /* 0x000fe20000000f00 */
[----:B------:R-:W-:Y:S01]  /*3dd00*/  IMAD.MOV.U32 R6, RZ, RZ, R42 ;  /* 0x000000ffff067224 */ /* 0x000fe200078e002a */
[----:B------:R-:W3:Y:S01]  /*3dd10*/  LDL.LU.64 R108, [R1+0x40] ;  /* 0x00004000016c7983 */ /* 0x000ee20000300a00 */
[----:B------:R-:W-:-:S03]  /*3dd20*/  IMAD.MOV.U32 R7, RZ, RZ, R43 ;  /* 0x000000ffff077224 */ /* 0x000fc600078e002b */
[----:B------:R-:W3:Y:S01]  /*3dd30*/  LDL.LU.64 R110, [R1+0x48] ;  /* 0x00004800016e7983 */ /* 0x000ee20000300a00 */
[C---:B----4-:R-:W-:Y:S03]  /*3dd40*/  HMMA.1688.F32.TF32 R120, R36.reuse, R32, R120 ;  /* 0x000000202478723c */ /* 0x050fe60000081078 */
[----:B------:R-:W-:Y:S04]  /*3dd50*/  STL [R1+0x5094], R7 ;  /* 0x0050940701007387 */ /* 0x000fe80000100800 */
[----:B------:R-:W-:Y:S04]  /*3dd60*/  STL [R1+0x5090], R6 ;  /* 0x0050900601007387 */ /* 0x000fe80000100800 */
[----:B------:R-:W-:Y:S04]  /*3dd70*/  STL [R1+0x508c], R231 ;  /* 0x00508ce701007387 */ /* 0x000fe80000100800 */
[----:B------:R1:W-:Y:S01]  /*3dd80*/  STL [R1+0x5088], R230 ;  /* 0x005088e601007387 */ /* 0x0003e20000100800 */
[----:B------:R-:W-:Y:S03]  /*3dd90*/  HMMA.1688.F32.TF32 R40, R36, R24, R116 ;  /* 0x000000182428723c */ /* 0x000fe60000081074 */
[----:B------:R-:W-:Y:S04]  /*3dda0*/  STL.64 [R1+0x80], R120 ;  /* 0x0000807801007387 */ /* 0x000fe80000100a00 */
[----:B------:R-:W-:Y:S04]  /*3ddb0*/  STL.64 [R1+0x88], R122 ;  /* 0x0000887a01007387 */ /* 0x000fe80000100a00 */
[----:B------:R-:W4:Y:S04]  /*3ddc0*/  LDL.LU.64 R116, [R1+0x30] ;  /* 0x0000300001747983 */ /* 0x000f280000300a00 */
[----:B------:R-:W4:Y:S04]  /*3ddd0*/  LDL.LU.64 R118, [R1+0x38] ;  /* 0x0000380001767983 */ /* 0x000f280000300a00 */
[----:B-1----:R-:W-:Y:S01]  /*3dde0*/  MOV R230, R43 ;  /* 0x0000002b00e67202 */ /* 0x002fe20000000f00 */
[----:B------:R-:W-:Y:S01]  /*3ddf0*/  IMAD.MOV.U32 R231, RZ, RZ, R42 ;  /* 0x000000ffffe77224 */ /* 0x000fe200078e002a */
[----:B------:R-:W-:Y:S01]  /*3de00*/  MOV R7, R40 ;  /* 0x0000002800077202 */ /* 0x000fe20000000f00 */
[----:B------:R-:W-:-:S02]  /*3de10*/  IMAD.MOV.U32 R6, RZ, RZ, R41 ;  /* 0x000000ffff067224 */ /* 0x000fc400078e0029 */
[----:B------:R-:W-:Y:S04]  /*3de20*/  STL [R1+0x50a4], R230 ;  /* 0x0050a4e601007387 */ /* 0x000fe80000100800 */
[----:B------:R-:W-:Y:S04]  /*3de30*/  STL [R1+0x50a0], R231 ;  /* 0x0050a0e701007387 */ /* 0x000fe80000100800 */
[----:B------:R-:W-:Y:S04]  /*3de40*/  STL [R1+0x509c], R7 ;  /* 0x00509c0701007387 */ /* 0x000fe80000100800 */
[----:B------:R-:W-:Y:S01]  /*3de50*/  STL [R1+0x5098], R6 ;  /* 0x0050980601007387 */ /* 0x000fe20000100800 */
[----:B--2---:R-:W-:-:S15]  /*3de60*/  HMMA.1688.F32.TF32 R112, R36, R12, R112 ;  /* 0x0000000c2470723c */ /* 0x004fde0000081070 */
[----:B------:R-:W-:-:S04]  /*3de70*/  NOP ;  /* 0x0000000000007918 */ /* 0x000fc80000000000 */
[----:B------:R1:W-:Y:S04]  /*3de80*/  STL.64 [R1+0x60], R112 ;  /* 0x0000607001007387 */ /* 0x0003e80000100a00 */
[----:B------:R2:W-:Y:S01]  /*3de90*/  STL.64 [R1+0x68], R114 ;  /* 0x0000687201007387 */ /* 0x0005e20000100a00 */
[----:B------:R-:W-:Y:S03]  /*3dea0*/  HMMA.1688.F32.TF32 R40, R36, R8, R44 ;  /* 0x000000082428723c */ /* 0x000fe6000008102c */
[----:B------:R-:W4:Y:S04]  /*3deb0*/  LDL.LU.64 R44, [R1+0x20] ;  /* 0x00002000012c7983 */ /* 0x000f280000300a00 */
[----:B------:R-:W4:-:S12]  /*3dec0*/  LDL.LU.64 R46, [R1+0x28] ;  /* 0x00002800012e7983 */ /* 0x000f180000300a00 */
[----:B------:R-:W-:Y:S01]  /*3ded0*/  IMAD.MOV.U32 R26, RZ, RZ, R40 ;  /* 0x000000ffff1a7224 */ /* 0x000fe200078e0028 */
[----:B------:R-:W-:Y:S01]  /*3dee0*/  MOV R10, R42 ;  /* 0x0000002a000a7202 */ /* 0x000fe20000000f00 */
[----:B------:R-:W-:Y:S02]  /*3def0*/  IMAD.MOV.U32 R27, RZ, RZ, R41 ;  /* 0x000000ffff1b7224 */ /* 0x000fe400078e0029 */
[----:B------:R-:W-:Y:S01]  /*3df00*/  IMAD.MOV.U32 R14, RZ, RZ, R43 ;  /* 0x000000ffff0e7224 */ /* 0x000fe200078e002b */
[----:B------:R-:W4:Y:S04]  /*3df10*/  LDL.LU.64 R40, [R1+0x10] ;  /* 0x0000100001287983 */ /* 0x000f280000300a00 */
[----:B------:R-:W4:Y:S04]  /*3df20*/  LDL.LU.64 R42, [R1+0x18] ;  /* 0x00001800012a7983 */ /* 0x000f280000300a00 */
[----:B------:R1:W-:Y:S04]  /*3df30*/  STL [R1+0x50b4], R14 ;  /* 0x0050b40e01007387 */ /* 0x0003e80000100800 */
[----:B------:R1:W-:Y:S04]  /*3df40*/  STL [R1+0x50b0], R10 ;  /* 0x0050b00a01007387 */ /* 0x0003e80000100800 */
[----:B------:R-:W-:Y:S04]  /*3df50*/  STL [R1+0x50ac], R27 ;  /* 0x0050ac1b01007387 */ /* 0x000fe80000100800 */
[----:B------:R3:W-:Y:S04]  /*3df60*/  STL [R1+0x50a8], R26 ;  /* 0x0050a81a01007387 */ /* 0x0007e80000100800 */
[----:B-1----:R-:W4:Y:S04]  /*3df70*/  LDL.LU.64 R112, [R1] ;  /* 0x0000000001707983 */ /* 0x002f280000300a00 */
[----:B--2---:R-:W2:Y:S01]  /*3df80*/  LDL.LU.64 R114, [R1+0x8] ;  /* 0x0000080001727983 */ /* 0x004ea20000300a00 */
[C---:B---3--:R-:W-:Y:S08]  /*3df90*/  HMMA.1688.F32.TF32 R108, R36.reuse, R4, R108 ;  /* 0x00000004246c723c */ /* 0x048ff0000008106c */
[----:B----4-:R-:W-:Y:S11]  /*3dfa0*/  HMMA.1688.F32.TF32 R36, R36, R228, R116 ;  /* 0x000000e42424723c */ /* 0x010ff60000081074 */
[----:B------:R-:W-:Y:S01]  /*3dfb0*/  IMAD.MOV.U32 R6, RZ, RZ, R111 ;  /* 0x000000ffff067224 */ /* 0x000fe200078e006f */
[----:B------:R-:W-:Y:S01]  /*3dfc0*/  MOV R231, R109 ;  /* 0x0000006d00e77202 */ /* 0x000fe20000000f00 */
[----:B------:R-:W-:Y:S01]  /*3dfd0*/  IMAD.MOV.U32 R7, RZ, RZ, R110 ;  /* 0x000000ffff077224 */ /* 0x000fe200078e006e */
[----:B------:R-:W-:Y:S01]  /*3dfe0*/  LDS R116, [R0+UR12+0x300] ;  /* 0x0003000c00747984 */ /* 0x000fe20008000800 */
[----:B------:R-:W-:-:S03]  /*3dff0*/  IMAD.MOV.U32 R230, RZ, RZ, R108 ;  /* 0x000000ffffe67224 */ /* 0x000fc600078e006c */
[----:B------:R-:W3:Y:S04]  /*3e000*/  LDL.LU.64 R108, [R1+0x540] ;  /* 0x00054000016c7983 */ /* 0x000ee80000300a00 */
[----:B------:R-:W3:Y:S04]  /*3e010*/  LDL.LU.64 R110, [R1+0x548] ;  /* 0x00054800016e7983 */ /* 0x000ee80000300a00 */
[----:B------:R-:W-:Y:S01]  /*3e020*/  LDS R118, [R0+UR12+0x2300] ;  /* 0x0023000c00767984 */ /* 0x000fe20008000800 */
[----:B------:R-:W-:Y:S01]  /*3e030*/  MOV R14, R36 ;  /* 0x00000024000e7202 */ /* 0x000fe20000000f00 */
[----:B------:R-:W-:Y:S01]  /*3e040*/  IMAD.MOV.U32 R10, RZ, RZ, R37 ;  /* 0x000000ffff0a7224 */ /* 0x000fe200078e0025 */
[----:B------:R-:W-:Y:S01]  /*3e050*/  MOV R26, R39 ;  /* 0x00000027001a7202 */ /* 0x000fe20000000f00 */
[----:B------:R-:W-:Y:S01]  /*3e060*/  IMAD.MOV.U32 R27, RZ, RZ, R38 ;  /* 0x000000ffff1b7224 */ /* 0x000fe200078e0026 */
[----:B------:R1:W-:Y:S04]  /*3e070*/  STL [R1+0x50c4], R6 ;  /* 0x0050c40601007387 */ /* 0x0003e80000100800 */
[----:B------:R-:W-:Y:S04]  /*3e080*/  STL [R1+0x50c0], R7 ;  /* 0x0050c00701007387 */ /* 0x000fe80000100800 */
[----:B------:R4:W-:Y:S04]  /*3e090*/  STL [R1+0x50bc], R230 ;  /* 0x0050bce601007387 */ /* 0x0009e80000100800 */
[----:B------:R1:W-:Y:S04]  /*3e0a0*/  STL [R1+0x50b8], R231 ;  /* 0x0050b8e701007387 */ /* 0x0003e80000100800 */
[----:B------:R1:W-:Y:S04]  /*3e0b0*/  STL [R1+0x50d4], R26 ;  /* 0x0050d41a01007387 */ /* 0x0003e80000100800 */
[----:B------:R1:W-:Y:S04]  /*3e0c0*/  STL [R1+0x50d0], R27 ;  /* 0x0050d01b01007387 */ /* 0x0003e80000100800 */
[----:B------:R-:W-:Y:S04]  /*3e0d0*/  STL [R1+0x50cc], R14 ;  /* 0x0050cc0e01007387 */ /* 0x000fe80000100800 */
[----:B------:R1:W-:Y:S04]  /*3e0e0*/  STL [R1+0x50c8], R10 ;  /* 0x0050c80a01007387 */ /* 0x0003e80000100800 */
[----:B------:R-:W-:Y:S04]  /*3e0f0*/  LDS R117, [R3+UR12+0x300] ;  /* 0x0003000c03757984 */ /* 0x000fe80008000800 */
[----:B------:R-:W-:Y:S01]  /*3e100*/  LDS R119, [R3+UR12+0x2300] ;  /* 0x0023000c03777984 */ /* 0x000fe20008000800 */
[----:B------:R-:W-:-:S15]  /*3e110*/  HMMA.1688.F32.TF32 R36, R104, R16, R44 ;  /* 0x000000106824723c */ /* 0x000fde000008102c */
[----:B------:R-:W-:-:S04]  /*3e120*/  NOP ;  /* 0x0000000000007918 */ /* 0x000fc80000000000 */
[----:B-1----:R-:W-:Y:S01]  /*3e130*/  IMAD.MOV.U32 R6, RZ, RZ, R36 ;  /* 0x000000ffff067224 */ /* 0x002fe200078e0024 */
[----:B----4-:R-:W-:Y:S01]  /*3e140*/  MOV R230, R38 ;  /* 0x0000002600e67202 */ /* 0x010fe20000000f00 */
[----:B------:R-:W-:Y:S02]  /*3e150*/  IMAD.MOV.U32 R7, RZ, RZ, R37 ;  /* 0x000000ffff077224 */ /* 0x000fe400078e0025 */
[----:B------:R-:W-:Y:S02]  /*3e160*/  IMAD.MOV.U32 R231, RZ, RZ, R39 ;  /* 0x000000ffffe77224 */ /* 0x000fe400078e0027 */
[----:B------:R-:W-:-:S15]  /*3e170*/  HMMA.1688.F32.TF32 R36, R104, R20, R40 ;  /* 0x000000146824723c */ /* 0x000fde0000081028 */
[----:B------:R-:W-:-:S04]  /*3e180*/  NOP ;  /* 0x0000000000007918 */ /* 0x000fc80000000000 */
[----:B------:R-:W-:Y:S01]  /*3e190*/  IMAD.MOV.U32 R15, RZ, RZ, R36 ;  /* 0x000000ffff0f7224 */ /* 0x000fe200078e0024 */
[----:B------:R-:W-:Y:S01]  /*3e1a0*/  MOV R11, R37 ;  /* 0x00000025000b7202 */ /* 0x000fe20000000f00 */
[----:B------:R-:W-:Y:S01]  /*3e1b0*/  IMAD.MOV.U32 R252, RZ, RZ, R38 ;  /* 0x000000fffffc7224 */ /* 0x000fe200078e0026 */
[----:B------:R-:W4:Y:S01]  /*3e1c0*/  LDL.LU.64 R36, [R1+0x530] ;  /* 0x0005300001247983 */ /* 0x000f220000300a00 */
[----:B------:R-:W-:-:S03]  /*3e1d0*/  IMAD.MOV.U32 R2, RZ, RZ, R39 ;  /* 0x000000ffff027224 */ /* 0x000fc600078e0027 */
        /* <DEDUP_REMOVED lines=23> */
[C---:B---3--:R-:W-:Y:S03]  /*3e350*/  HMMA.1688.F32.TF32 R248, R104.reuse, R24, R108 ;  /* 0x0000001868f8723c */ /* 0x048fe6000008106c */
[----:B------:R-:W-:Y:S04]  /*3e360*/  LDS R108, [R0+UR12+0x200] ;  /* 0x0002000c006c7984 */ /* 0x000fe80008000800 */
[----:B------:R-:W-:Y:S04]  /*3e370*/  LDS R110, [R0+UR12+0x2200] ;  /* 0x0022000c006e7984 */ /* 0x000fe80008000800 */
[----:B------:R-:W-:Y:S04]  /*3e380*/  LDS R109, [R3+UR12+0x200] ;  /* 0x0002000c036d7984 */ /* 0x000fe80008000800 */
[----:B------:R-:W1:Y:S01]  /*3e390*/  LDS R111, [R3+UR12+0x2200] ;  /* 0x0022000c036f7984 */ /* 0x000e620008000800 */
[----:B--2---:R-:W-:Y:S03]  /*3e3a0*/  HMMA.1688.F32.TF32 R112, R104, R32, R112 ;  /* 0x000000206870723c */ /* 0x004fe60000081070 */
[----:B------:R-:W-:Y:S04]  /*3e3b0*/  STL.64 [R1+0x5048], R250 ;  /* 0x005048fa01007387 */ /* 0x000fe80000100a00 */
[----:B------:R-:W-:-:S12]  /*3e3c0*/  STL.64 [R1+0x5040], R248 ;  /* 0x005040f801007387 */ /* 0x000fd80000100a00 */
[----:B------:R-:W-:Y:S01]  /*3e3d0*/  MOV R26, R112 ;  /* 0x00000070001a7202 */ /* 0x000fe20000000f00 */
[----:B------:R-:W-:Y:S01]  /*3e3e0*/  IMAD.MOV.U32 R27, RZ, RZ, R113 ;  /* 0x000000ffff1b7224 */ /* 0x000fe200078e0071 */
[----:B------:R-:W-:Y:S01]  /*3e3f0*/  MOV R10, R115 ;  /* 0x00000073000a7202 */ /* 0x000fe20000000f00 */
[----:B------:R-:W-:Y:S01]  /*3e400*/  IMAD.MOV.U32 R14, RZ, RZ, R114 ;  /* 0x000000ffff0e7224 */ /* 0x000fe200078e0072 */
[----:B------:R-:W-:Y:S04]  /*3e410*/  LDS R112, [R0+UR12+0x280] ;  /* 0x0002800c00707984 */ /* 0x000fe80008000800 */
[----:B------:R-:W-:Y:S04]  /*3e420*/  LDS R114, [R0+UR12+0x2280] ;  /* 0x0022800c00727984 */ /* 0x000fe80008000800 */
[----:B------:R-:W-:Y:S04]  /*3e430*/  LDS R113, [R3+UR12+0x280] ;  /* 0x0002800c03717984 */ /* 0x000fe80008000800 */
[----:B------:R-:W2:Y:S01]  /*3e440*/  LDS R115, [R3+UR12+0x2280] ;  /* 0x0022800c03737984 */ /* 0x000ea20008000800 */
[----:B----4-:R-:W-:-:S15]  /*3e450*/  HMMA.1688.F32.TF32 R36, R104, R12, R36 ;  /* 0x0000000c6824723c */ /* 0x010fde0000081024 */
[----:B------:R-:W-:-:S04]  /*3e460*/  NOP ;  /* 0x0000000000007918 */ /* 0x000fc80000000000 */
[----:B------:R-:W-:Y:S01]  /*3e470*/  STL.64 [R1+0x5058], R38 ;  /* 0x0050582601007387 */ /* 0x000fe20000100a00 */
[C---:B-1----:R-:W-:Y:S03]  /*3e480*/  HMMA.1688.F32.TF32 R160, R108.reuse, R16, R160 ;  /* 0x000000106ca0723c */ /* 0x042fe600000810a0 */
[----:B------:R1:W-:Y:S05]  /*3e490*/  STL.64 [R1+0x5050], R36 ;  /* 0x0050502401007387 */ /* 0x0003ea0000100a00 */
[C---:B------:R-:W-:Y:S08]  /*3e4a0*/  HMMA.1688.F32.TF32 R156, R108.reuse, R20, R156 ;  /* 0x000000146c9c723c */ /* 0x040ff0000008109c */
[C---:B-1----:R-:W-:Y:S03]  /*3e4b0*/  HMMA.1688.F32.TF32 R36, R108.reuse, R32, R152 ;  /* 0x000000206c24723c */ /* 0x042fe60000081098 */
[----:B------:R-:W-:Y:S04]  /*3e4c0*/  STL.64 [R1+0x460], R160 ;  /* 0x000460a001007387 */ /* 0x000fe80000100a00 */
[----:B------:R-:W-:Y:S01]  /*3e4d0*/  STL.64 [R1+0x468], R162 ;  /* 0x000468a201007387 */ /* 0x000fe20000100a00 */
[C---:B------:R-:W-:Y:S03]  /*3e4e0*/  HMMA.1688.F32.TF32 R148, R108.reuse, R24, R148 ;  /* 0x000000186c94723c */ /* 0x040fe60000081094 */
[----:B------:R-:W-:Y:S04]  /*3e4f0*/  STL.64 [R1+0x450], R156 ;  /* 0x0004509c01007387 */ /* 0x000fe80000100a00 */
[----:B------:R-:W-:Y:S01]  /*3e500*/  STL.64 [R1+0x458], R158 ;  /* 0x0004589e01007387 */ /* 0x000fe20000100a00 */
[C---:B------:R-:W-:Y:S03]  /*3e510*/  HMMA.1688.F32.TF32 R136, R108.reuse, R12, R136 ;  /* 0x0000000c6c88723c */ /* 0x040fe60000081088 */
[----:B------:R-:W-:Y:S04]  /*3e520*/  STL.64 [R1+0x440], R36 ;  /* 0x0004402401007387 */ /* 0x000fe80000100a00 */
[----:B------:R1:W-:Y:S02]  /*3e530*/  STL.64 [R1+0x448], R38 ;  /* 0x0004482601007387 */ /* 0x0003e40000100a00 */
[C---:B-1----:R-:W-:Y:S02]  /*3e540*/  HMMA.1688.F32.TF32 R36, R108.reuse, R8, R132 ;  /* 0x000000086c24723c */ /* 0x042fe40000081084 */
[----:B------:R-:W-:Y:S04]  /*3e550*/  STL.64 [R1+0x430], R148 ;  /* 0x0004309401007387 */ /* 0x000fe80000100a00 */
[----:B------:R-:W-:Y:S02]  /*3e560*/  STL.64 [R1+0x438], R150 ;  /* 0x0004389601007387 */ /* 0x000fe40000100a00 */
[C---:B------:R-:W-:Y:S02]  /*3e570*/  HMMA.1688.F32.TF32 R128, R108.reuse, R4, R128 ;  /* 0x000000046c80723c */ /* 0x040fe40000081080 */
[----:B------:R-:W-:Y:S04]  /*3e580*/  STL.64 [R1+0x420], R136 ;  /* 0x0004208801007387 */ /* 0x000fe80000100a00 */
[----:B------:R-:W-:Y:S02]  /*3e590*/  STL.64 [R1+0x428], R138 ;  /* 0x0004288a01007387 */ /* 0x000fe40000100a00 */
[----:B------:R-:W-:Y:S03]  /*3e5a0*/  HMMA.1688.F32.TF32 R108, R108, R228, R124 ;  /* 0x000000e46c6c723c */ /* 0x000fe6000008107c */
[----:B------:R-:W-:Y:S04]  /*3e5b0*/  STL.64 [R1+0x410], R36 ;  /* 0x0004102401007387 */ /* 0x000fe80000100a00 */
[----:B------:R2:W-:Y:S02]  /*3e5c0*/  STL.64 [R1+0x418], R38 ;  /* 0x0004182601007387 */ /* 0x0005e40000100a00 */
[----:B--2---:R-:W-:Y:S02]  /*3e5d0*/  HMMA.1688.F32.TF32 R36, R112, R16, R120 ;  /* 0x000000107024723c */ /* 0x004fe40000081078 */
[----:B------:R1:W-:Y:S04]  /*3e5e0*/  STL.64 [R1+0x400], R128 ;  /* 0x0004008001007387 */ /* 0x0003e80000100a00 */
[----:B------:R2:W-:Y:S04]  /*3e5f0*/  STL.64 [R1+0x408], R130 ;  /* 0x0004088201007387 */ /* 0x0005e80000100a00 */
[----:B------:R-:W3:Y:S04]  /*3e600*/  LDL.LU.64 R184, [R1+0x700] ;  /* 0x0007000001b87983 */ /* 0x000ee80000300a00 */
[----:B------:R4:W-:Y:S04]  /*3e610*/  STL.64 [R1+0x370], R108 ;  /* 0x0003706c01007387 */ /* 0x0009e80000100a00 */
[----:B------:R1:W-:Y:S04]  /*3e620*/  STL.64 [R1+0x378], R110 ;  /* 0x0003786e01007387 */ /* 0x0003e80000100a00 */
[----:B------:R-:W3:Y:S04]  /*3e630*/  LDL.LU.64 R186, [R1+0x708] ;  /* 0x0007080001ba7983 */ /* 0x000ee80000300a00 */
[----:B------:R1:W-:Y:S04]  /*3e640*/  STL.64 [R1+0x360], R36 ;  /* 0x0003602401007387 */ /* 0x0003e80000100a00 */
[----:B------:R1:W-:Y:S04]  /*3e650*/  STL.64 [R1+0x368], R38 ;  /* 0x0003682601007387 */ /* 0x0003e80000100a00 */
        /* <DEDUP_REMOVED lines=22> */
[----:B-1----:R-:W3:Y:S04]  /*3e7c0*/  LDL.LU.64 R128, [R1+0x4a0] ;  /* 0x0004a00001807983 */ /* 0x002ee80000300a00 */
[----:B--2---:R-:W2:Y:S04]  /*3e7d0*/  LDL.LU.64 R130, [R1+0x4a8] ;  /* 0x0004a80001827983 */ /* 0x004ea80000300a00 */
[----:B------:R-:W2:Y:S04]  /*3e7e0*/  LDL.LU.64 R124, [R1+0x490] ;  /* 0x00049000017c7983 */ /* 0x000ea80000300a00 */
[----:B------:R-:W2:Y:S04]  /*3e7f0*/  LDL.LU.64 R126, [R1+0x498] ;  /* 0x00049800017e7983 */ /* 0x000ea80000300a00 */
[----:B------:R-:W2:Y:S04]  /*3e800*/  LDL.LU.64 R120, [R1+0x480] ;  /* 0x0004800001787983 */ /* 0x000ea80000300a00 */
[----:B------:R-:W2:Y:S04]  /*3e810*/  LDL.LU.64 R122, [R1+0x488] ;  /* 0x00048800017a7983 */ /* 0x000ea80000300a00 */
[----:B----4-:R-:W4:Y:S04]  /*3e820*/  LDL.LU.64 R108, [R1+0x470] ;  /* 0x00047000016c7983 */ /* 0x010f280000300a00 */
[----:B------:R-:W4:Y:S04]  /*3e830*/  LDL.LU.64 R110, [R1+0x478] ;  /* 0x00047800016e7983 */ /* 0x000f280000300a00 */
[----:B------:R-:W2:Y:S04]  /*3e840*/  LDL.LU.64 R36, [R1+0x3f0] ;  /* 0x0003f00001247983 */ /* 0x000ea80000300a00 */
[----:B------:R-:W2:Y:S01]  /*3e850*/  LDL.LU.64 R38, [R1+0x3f8] ;  /* 0x0003f80001267983 */ /* 0x000ea20000300a00 */
[C---:B------:R-:W-:Y:S08]  /*3e860*/  HMMA.1688.F32.TF32 R40, R104.reuse, R8, R40 ;  /* 0x000000086828723c */ /* 0x040ff00000081028 */
[C---:B------:R-:W-:Y:S08]  /*3e870*/  HMMA.1688.F32.TF32 R44, R104.reuse, R4, R44 ;  /* 0x00000004682c723c */ /* 0x040ff0000008102c */
[----:B-----5:R-:W-:Y:S01]  /*3e880*/  HMMA.1688.F32.TF32 R48, R104, R228, R48 ;  /* 0x000000e46830723c */ /* 0x020fe20000081030 */
[----:B------:R-:W-:Y:S04]  /*3e890*/  LDS R104, [R0+UR12+0x380] ;  /* 0x0003800c00687984 */ /* 0x000fe80008000800 */
[----:B------:R-:W-:Y:S04]  /*3e8a0*/  LDS R106, [R0+UR12+0x2380] ;  /* 0x0023800c006a7984 */ /* 0x000fe80008000800 */
[----:B------:R-:W-:Y:S04]  /*3e8b0*/  LDS R105, [R3+UR12+0x380] ;  /* 0x0003800c03697984 */ /* 0x000fe80008000800 */
[----:B------:R-:W4:Y:S01]  /*3e8c0*/  LDS R107, [R3+UR12+0x2380] ;  /* 0x0023800c036b7984 */ /* 0x000f220008000800 */
[C---:B---3--:R-:W-:Y:S08]  /*3e8d0*/  HMMA.1688.F32.TF32 R184, R112.reuse, R20, R184 ;  /* 0x0000001470b8723c */ /* 0x048ff000000810b8 */
[C---:B------:R-:W-:Y:S08]  /*3e8e0*/  HMMA.1688.F32.TF32 R180, R112.reuse, R32, R180 ;  /* 0x0000002070b4723c */ /* 0x040ff000000810b4 */
[C---:B------:R-:W-:Y:S08]  /*3e8f0*/  HMMA.1688.F32.TF32 R176, R112.reuse, R24, R176 ;  /* 0x0000001870b0723c */ /* 0x040ff000000810b0 */
[C---:B------:R-:W-:Y:S08]  /*3e900*/  HMMA.1688.F32.TF32 R172, R112.reuse, R12, R172 ;  /* 0x0000000c70ac723c */ /* 0x040ff000000810ac */
[C---:B------:R-:W-:Y:S08]  /*3e910*/  HMMA.1688.F32.TF32 R168, R112.reuse, R8, R168 ;  /* 0x0000000870a8723c */ /* 0x040ff000000810a8 */
[C---:B------:R-:W-:Y:S01]  /*3e920*/  HMMA.1688.F32.TF32 R164, R112.reuse, R4, R164 ;  /* 0x0000000470a4723c */ /* 0x040fe200000810a4 */
[----:B------:R-:W-:Y:S07]  /*3e930*/  STL.64 [R1+0x350], R184 ;  /* 0x000350b801007387 */ /* 0x000fee0000100a00 */
[----:B------:R-:W-:Y:S01]  /*3e940*/  HMMA.1688.F32.TF32 R160, R112, R228, R160 ;  /* 0x000000e470a0723c */ /* 0x000fe200000810a0 */
[----:B------:R-:W-:Y:S07]  /*3e950*/  STL.64 [R1+0x358], R186 ;  /* 0x000358ba01007387 */ /* 0x000fee0000100a00 */
[C---:B------:R-:W-:Y:S01]  /*3e960*/  HMMA.1688.F32.TF32 R112, R116.reuse, R16, R156 ;  /* 0x000000107470723c */ /* 0x040fe2000008109c */
[----:B------:R-:W-:Y:S04]  /*3e970*/  STL.64 [R1+0x340], R180 ;  /* 0x000340b401007387 */ /* 0x000fe80000100a00 */
[----:B------:R-:W-:Y:S04]  /*3e980*/  STL.64 [R1+0x348], R182 ;  /* 0x000348b601007387 */ /* 0x000fe80000100a00 */
[----:B------:R-:W-:Y:S04]  /*3e990*/  STL.64 [R1+0x330], R176 ;  /* 0x000330b001007387 */ /* 0x000fe80000100a00 */
[----:B------:R-:W-:Y:S04]  /*3e9a0*/  STL.64 [R1+0x338], R178 ;  /* 0x000338b201007387 */ /* 0x000fe80000100a00 */
[----:B------:R-:W-:Y:S04]  /*3e9b0*/  STL.64 [R1+0x320], R172 ;  /* 0x000320ac01007387 */ /* 0x000fe80000100a00 */
[----:B------:R-:W-:Y:S04]  /*3e9c0*/  STL.64 [R1+0x328], R174 ;  /* 0x000328ae01007387 */ /* 0x000fe80000100a00 */
[----:B------:R-:W-:Y:S01]  /*3e9d0*/  STL.64 [R1+0x310], R168 ;  /* 0x000310a801007387 */ /* 0x000fe20000100a00 */
[C---:B------:R-:W-:Y:S03]  /*3e9e0*/  HMMA.1688.F32.TF32 R152, R116.reuse, R20, R152 ;  /* 0x000000147498723c */ /* 0x040fe60000081098 */
[----:B------:R-:W-:Y:S04]  /*3e9f0*/  STL.64 [R1+0x318], R170 ;  /* 0x000318aa01007387 */ /* 0x000fe80000100a00 */
[----:B------:R-:W-:Y:S01]  /*3ea00*/  STL.64 [R1+0x300], R164 ;  /* 0x000300a401007387 */ /* 0x000fe20000100a00 */
[C---:B------:R-:W-:Y:S03]  /*3ea10*/  HMMA.1688.F32.TF32 R148, R116.reuse, R32, R148 ;  /* 0x000000207494723c */ /* 0x040fe60000081094 */
[----:B------:R-:W-:Y:S04]  /*3ea20*/  STL.64 [R1+0x308], R166 ;  /* 0x000308a601007387 */ /* 0x000fe80000100a00 */
[----:B------:R-:W-:Y:S04]  /*3ea30*/  STL.64 [R1+0x270], R160 ;  /* 0x000270a001007387 */ /* 0x000fe80000100a00 */
[----:B------:R-:W-:Y:S04]  /*3ea40*/  STL.64 [R1+0x278], R162 ;  /* 0x000278a201007387 */ /* 0x000fe80000100a00 */
[----:B------:R-:W-:Y:S04]  /*3ea50*/  STL.64 [R1+0x260], R112 ;  /* 0x0002607001007387 */ /* 0x000fe80000100a00 */
[----:B------:R1:W-:Y:S01]  /*3ea60*/  STL.64 [R1+0x268], R114 ;  /* 0x0002687201007387 */ /* 0x0003e20000100a00 */
[C---:B------:R-:W-:Y:S03]  /*3ea70*/  HMMA.1688.F32.TF32 R132, R116.reuse, R12, R132 ;  /* 0x0000000c7484723c */ /* 0x040fe60000081084 */
[----:B------:R-:W-:Y:S04]  /*3ea80*/  LDS R168, [R0+UR12+0x700] ;  /* 0x0007000c00a87984 */ /* 0x000fe80008000800 */
[----:B------:R-:W-:Y:S01]  /*3ea90*/  LDS R170, [R0+UR12+0x2700] ;  /* 0x0027000c00aa7984 */ /* 0x000fe20008000800 */
[C---:B-1----:R-:W-:Y:S03]  /*3eaa0*/  HMMA.1688.F32.TF32 R112, R116.reuse, R24, R136 ;  /* 0x000000187470723c */ /* 0x042fe60000081088 */
[----:B------:R-:W-:Y:S04]  /*3eab0*/  STL.64 [R1+0x250], R152 ;  /* 0x0002509801007387 */ /* 0x000fe80000100a00 */
[----:B------:R-:W-:Y:S04]  /*3eac0*/  STL.64 [R1+0x258], R154 ;  /* 0x0002589a01007387 */ /* 0x000fe80000100a00 */
[----:B------:R-:W-:Y:S01]  /*3ead0*/  STL.64 [R1+0x240], R148 ;  /* 0x0002409401007387 */ /* 0x000fe20000100a00 */
[C---:B--2---:R-:W-:Y:S03]  /*3eae0*/  HMMA.1688.F32.TF32 R128, R116.reuse, R8, R128 ;  /* 0x000000087480723c */ /* 0x044fe60000081080 */
[----:B------:R-:W-:Y:S04]  /*3eaf0*/  STL.64 [R1+0x248], R150 ;  /* 0x0002489601007387 */ /* 0x000fe80000100a00 */
[----:B------:R-:W-:Y:S04]  /*3eb00*/  LDS R169, [R3+UR12+0x700] ;  /* 0x0007000c03a97984 */ /* 0x000fe80008000800 */
[----:B------:R-:W-:Y:S04]  /*3eb10*/  STL.64 [R1+0x230], R112 ;  /* 0x0002307001007387 */ /* 0x000fe80000100a00 */
[----:B------:R1:W-:Y:S01]  /*3eb20*/  STL.64 [R1+0x238], R114 ;  /* 0x0002387201007387 */ /* 0x0003e20000100a00 */
[C---:B------:R-:W-:Y:S03]  /*3eb30*/  HMMA.1688.F32.TF32 R120, R116.reuse, R228, R120 ;  /* 0x000000e47478723c */ /* 0x040fe60000081078 */
[----:B------:R-:W-:Y:S05]  /*3eb40*/  LDS R171, [R3+UR12+0x2700] ;  /* 0x0027000c03ab7984 */ /* 0x000fea0008000800 */
[----:B-1----:R-:W-:Y:S01]  /*3eb50*/  HMMA.1688.F32.TF32 R112, R116, R4, R124 ;  /* 0x000000047470723c */ /* 0x002fe2000008107c */
[----:B------:R-:W-:Y:S04]  /*3eb60*/  STL.64 [R1+0x220], R132 ;  /* 0x0002208401007387 */ /* 0x000fe80000100a00 */
[----:B------:R-:W-:Y:S04]  /*3eb70*/  STL.64 [R1+0x228], R134 ;  /* 0x0002288601007387 */ /* 0x000fe80000100a00 */
[----:B------:R-:W-:Y:S01]  /*3eb80*/  STL.64 [R1+0x210], R128 ;  /* 0x0002108001007387 */ /* 0x000fe20000100a00 */
[C---:B----4-:R-:W-:Y:S03]  /*3eb90*/  HMMA.1688.F32.TF32 R116, R104.reuse, R16, R108 ;  /* 0x000000106874723c */ /* 0x050fe6000008106c */
[----:B------:R-:W-:Y:S06]  /*3eba0*/  STL.64 [R1+0x218], R130 ;  /* 0x0002188201007387 */ /* 0x000fec0000100a00 */
[----:B------:R-:W-:Y:S04]  /*3ebb0*/  STL.64 [R1+0x200], R112 ;  /* 0x0002007001007387 */ /* 0x000fe80000100a00 */
[----:B------:R1:W-:Y:S01]  /*3ebc0*/  STL.64 [R1+0x208], R114 ;  /* 0x0002087201007387 */ /* 0x0003e20000100a00 */
[C---:B------:R-:W-:Y:S08]  /*3ebd0*/  HMMA.1688.F32.TF32 R108, R104.reuse, R32, R140 ;  /* 0x00000020686c723c */ /* 0x040ff0000008108c */
[C---:B-1----:R-:W-:Y:S08]  /*3ebe0*/  HMMA.1688.F32.TF32 R112, R104.reuse, R20, R36 ;  /* 0x000000146870723c */ /* 0x042ff00000081024 */
[C---:B------:R-:W-:Y:S01]  /*3ebf0*/  HMMA.1688.F32.TF32 R36, R104.reuse, R24, R144 ;  /* 0x000000186824723c */ /* 0x040fe20000081090 */
[----:B------:R1:W-:Y:S04]  /*3ec00*/  STL.64 [R1+0x1e0], R120 ;  /* 0x0001e07801007387 */ /* 0x0003e80000100a00 */
[----:B------:R2:W-:Y:S04]  /*3ec10*/  STL.64 [R1+0x1e8], R122 ;  /* 0x0001e87a01007387 */ /* 0x0005e80000100a00 */
[----:B------:R-:W-:Y:S04]  /*3ec20*/  STL.64 [R1+0x1d0], R116 ;  /* 0x0001d07401007387 */ /* 0x000fe80000100a00 */
[----:B------:R-:W-:Y:S04]  /*3ec30*/  STL.64 [R1+0x1d8], R118 ;  /* 0x0001d87601007387 */ /* 0x000fe80000100a00 */
[----:B------:R-:W-:Y:S04]  /*3ec40*/  STL.64 [R1+0x190], R112 ;  /* 0x0001907001007387 */ /* 0x000fe80000100a00 */
[----:B------:R-:W-:Y:S04]  /*3ec50*/  STL.64 [R1+0x198], R114 ;  /* 0x0001987201007387 */ /* 0x000fe80000100a00 */
[----:B------:R-:W3:Y:S04]  /*3ec60*/  LDL.LU.64 R136, [R1+0x3e0] ;  /* 0x0003e00001887983 */ /* 0x000ee80000300a00 */
[----:B------:R-:W-:Y:S04]  /*3ec70*/  STL.64 [R1+0x180], R108 ;  /* 0x0001806c01007387 */ /* 0x000fe80000100a00 */
[----:B------:R-:W-:Y:S04]  /*3ec80*/  STL.64 [R1+0x188], R110 ;  /* 0x0001886e01007387 */ /* 0x000fe80000100a00 */
        /* <DEDUP_REMOVED lines=11> */
[----:B----4-:R-:W4:Y:S04]  /*3ed40*/  LDL.LU.64 R36, [R1+0x910] ;  /* 0x0009100001247983 */ /* 0x010f280000300a00 */
[----:B------:R-:W4:Y:S04]  /*3ed50*/  LDL.LU.64 R38, [R1+0x918] ;  /* 0x0009180001267983 */ /* 0x000f280000300a00 */
[----:B------:R-:W-:Y:S04]  /*3ed60*/  LDS R108, [R0+UR12+0x400] ;  /* 0x0004000c006c7984 */ /* 0x000fe80008000800 */
[----:B------:R-:W-:Y:S04]  /*3ed70*/  LDS R110, [R0+UR12+0x2400] ;  /* 0x0024000c006e7984 */ /* 0x000fe80008000800 */
[----:B------:R-:W-:Y:S04]  /*3ed80*/  LDS R109, [R3+UR12+0x400] ;  /* 0x0004000c036d7984 */ /* 0x000fe80008000800 */
[----:B------:R-:W3:Y:S01]  /*3ed90*/  LDS R111, [R3+UR12+0x2400] ;  /* 0x0024000c036f7984 */ /* 0x000ee20008000800 */
[C---:B------:R-:W-:Y:S03]  /*3eda0*/  HMMA.1688.F32.TF32 R52, R104.reuse, R12, R52 ;  /* 0x0000000c6834723c */ /* 0x040fe60000081034 */
[----:B------:R-:W-:Y:S04]  /*3edb0*/  LDS R112, [R0+UR12+0x480] ;  /* 0x0004800c00707984 */ /* 0x000fe80008000800 */
[----:B------:R-:W-:Y:S01]  /*3edc0*/  LDS R114, [R0+UR12+0x2480] ;  /* 0x0024800c00727984 */ /* 0x000fe20008000800 */
[C---:B------:R-:W-:Y:S03]  /*3edd0*/  HMMA.1688.F32.TF32 R56, R104.reuse, R8, R56 ;  /* 0x000000086838723c */ /* 0x040fe60000081038 */
[----:B------:R-:W-:Y:S04]  /*3ede0*/  LDS R113, [R3+UR12+0x480] ;  /* 0x0004800c03717984 */ /* 0x000fe80008000800 */
[----:B------:R-:W1:Y:S01]  /*3edf0*/  LDS R115, [R3+UR12+0x2480] ;  /* 0x0024800c03737984 */ /* 0x000e620008000800 */
[C---:B------:R-:W-:Y:S03]  /*3ee00*/  HMMA.1688.F32.TF32 R60, R104.reuse, R4, R60 ;  /* 0x00000004683c723c */ /* 0x040fe6000008103c */
[----:B------:R-:W-:Y:S04]  /*3ee10*/  STL.64 [R1+0x4fb8], R54 ;  /* 0x004fb83601007387 */ /* 0x000fe80000100a00 */
[----:B------:R-:W-:Y:S01]  /*3ee20*/  STL.64 [R1+0x4fb0], R52 ;  /* 0x004fb03401007387 */ /* 0x000fe20000100a00 */
[----:B------:R-:W-:Y:S03]  /*3ee30*/  HMMA.1688.F32.TF32 R64, R104, R228, R64 ;  /* 0x000000e46840723c */ /* 0x000fe60000081040 */
[----:B------:R-:W-:Y:S04]  /*3ee40*/  STL.64 [R1+0x4fc8], R58 ;  /* 0x004fc83a01007387 */ /* 0x000fe80000100a00 */
[----:B------:R3:W-:Y:S04]  /*3ee50*/  STL.64 [R1+0x4fc0], R56 ;  /* 0x004fc03801007387 */ /* 0x0007e80000100a00 */
[----:B------:R-:W-:Y:S04]  /*3ee60*/  STL.64 [R1+0x4fd8], R62 ;  /* 0x004fd83e01007387 */ /* 0x000fe80000100a00 */
[----:B------:R1:W-:Y:S04]  /*3ee70*/  STL.64 [R1+0x4fd0], R60 ;  /* 0x004fd03c01007387 */ /* 0x0003e80000100a00 */
[----:B------:R-:W-:Y:S04]  /*3ee80*/  STL.64 [R1+0x4fe8], R66 ;  /* 0x004fe84201007387 */ /* 0x000fe80000100a00 */
[----:B------:R-:W-:Y:S04]  /*3ee90*/  STL.64 [R1+0x4fe0], R64 ;  /* 0x004fe04001007387 */ /* 0x000fe80000100a00 */
[----:B------:R-:W-:Y:S04]  /*3eea0*/  LDS R116, [R0+UR12+0x500] ;  /* 0x0005000c00747984 */ /* 0x000fe80008000800 */
[----:B------:R-:W-:Y:S04]  /*3eeb0*/  LDS R118, [R0+UR12+0x2500] ;  /* 0x0025000c00767984 */ /* 0x000fe80008000800 */
[----:B------:R-:W-:Y:S04]  /*3eec0*/  LDS R117, [R3+UR12+0x500] ;  /* 0x0005000c03757984 */ /* 0x000fe80008000800 */
[----:B------:R-:W1:Y:S04]  /*3eed0*/  LDS R119, [R3+UR12+0x2500] ;  /* 0x0025000c03777984 */ /* 0x000e680008000800 */
[----:B------:R-:W-:Y:S04]  /*3eee0*/  LDS R104, [R0+UR12+0x580] ;  /* 0x0005800c00687984 */ /* 0x000fe80008000800 */
[----:B------:R-:W-:Y:S04]  /*3eef0*/  LDS R106, [R0+UR12+0x2580] ;  /* 0x0025800c006a7984 */ /* 0x000fe80008000800 */
[----:B------:R-:W-:Y:S04]  /*3ef00*/  LDS R105, [R3+UR12+0x580] ;  /* 0x0005800c03697984 */ /* 0x000fe80008000800 */
[----:B------:R-:W1:Y:S01]  /*3ef10*/  LDS R107, [R3+UR12+0x2580] ;  /* 0x0025800c036b7984 */ /* 0x000e620008000800 */
[C---:B---3--:R-:W-:Y:S08]  /*3ef20*/  HMMA.1688.F32.TF32 R56, R108.reuse, R16, R136 ;  /* 0x000000106c38723c */ /* 0x048ff00000081088 */
[C---:B------:R-:W-:Y:S11]  /*3ef30*/  HMMA.1688.F32.TF32 R52, R108.reuse, R20, R132 ;  /* 0x000000146c34723c */ /* 0x040ff60000081084 */
[----:B------:R-:W-:Y:S04]  /*3ef40*/  STL.64 [R1+0x4d0], R56 ;  /* 0x0004d03801007387 */ /* 0x000fe80000100a00 */
[----:B------:R3:W-:Y:S01]  /*3ef50*/  STL.64 [R1+0x4d8], R58 ;  /* 0x0004d83a01007387 */ /* 0x0007e20000100a00 */
[C---:B-1----:R-:W-:Y:S08]  /*3ef60*/  HMMA.1688.F32.TF32 R60, R108.reuse, R32, R128 ;  /* 0x000000206c3c723c */ /* 0x042ff00000081080 */
[C---:B---3--:R-:W-:Y:S01]  /*3ef70*/  HMMA.1688.F32.TF32 R56, R108.reuse, R24, R124 ;  /* 0x000000186c38723c */ /* 0x048fe2000008107c */
[----:B------:R-:W-:Y:S04]  /*3ef80*/  STL.64 [R1+0x4c0], R52 ;  /* 0x0004c03401007387 */ /* 0x000fe80000100a00 */
[----:B------:R2:W-:Y:S03]  /*3ef90*/  STL.64 [R1+0x4c8], R54 ;  /* 0x0004c83601007387 */ /* 0x0005e60000100a00 */
[C---:B----4-:R-:W-:Y:S08]  /*3efa0*/  HMMA.1688.F32.TF32 R36, R108.reuse, R8, R36 ;  /* 0x000000086c24723c */ /* 0x050ff00000081024 */
[C---:B--2---:R-:W-:Y:S01]  /*3efb0*/  HMMA.1688.F32.TF32 R52, R108.reuse, R12, R120 ;  /* 0x0000000c6c34723c */ /* 0x044fe20000081078 */
[----:B------:R1:W-:Y:S04]  /*3efc0*/  STL.64 [R1+0x4b0], R60 ;  /* 0x0004b03c01007387 */ /* 0x0003e80000100a00 */
[----:B------:R2:W-:Y:S04]  /*3efd0*/  STL.64 [R1+0x4b8], R62 ;  /* 0x0004b83e01007387 */ /* 0x0005e80000100a00 */
[----:B------:R3:W-:Y:S04]  /*3efe0*/  STL.64 [R1+0x4a0], R56 ;  /* 0x0004a03801007387 */ /* 0x0007e80000100a00 */
[----:B------:R4:W-:Y:S04]  /*3eff0*/  STL.64 [R1+0x4a8], R58 ;  /* 0x0004a83a01007387 */ /* 0x0009e80000100a00 */
[----:B------:R-:W4:Y:S04]  /*3f000*/  LDL.LU.64 R164, [R1+0x900] ;  /* 0x0009000001a47983 */ /* 0x000f280000300a00 */
[----:B------:R1:W-:Y:S04]  /*3f010*/  STL.64 [R1+0x490], R52 ;  /* 0x0004903401007387 */ /* 0x0003e80000100a00 */
[----:B------:R1:W-:Y:S04]  /*3f020*/  STL.64 [R1+0x498], R54 ;  /* 0x0004983601007387 */ /* 0x0003e80000100a00 */
[----:B------:R-:W4:Y:S04]  /*3f030*/  LDL.LU.64 R166, [R1+0x908] ;  /* 0x0009080001a67983 */ /* 0x000f280000300a00 */
[----:B------:R1:W-:Y:S04]  /*3f040*/  STL.64 [R1+0x480], R36 ;  /* 0x0004802401007387 */ /* 0x0003e80000100a00 */
        /* <DEDUP_REMOVED lines=25> */
[----:B-1----:R-:W4:Y:S04]  /*3f1e0*/  LDL.LU.64 R60, [R1+0x2b0] ;  /* 0x0002b000013c7983 */ /* 0x002f280000300a00 */
[----:B--2---:R-:W2:Y:S04]  /*3f1f0*/  LDL.LU.64 R62, [R1+0x2b8] ;  /* 0x0002b800013e7983 */ /* 0x004ea80000300a00 */
[----:B---3--:R-:W3:Y:S04]  /*3f200*/  LDL.LU.64 R56, [R1+0x2a0] ;  /* 0x0002a00001387983 */ /* 0x008ee80000300a00 */
[----:B----4-:R-:W3:Y:S04]  /*3f210*/  LDL.LU.64 R58, [R1+0x2a8] ;  /* 0x0002a800013a7983 */ /* 0x010ee80000300a00 */
[----:B------:R-:W4:Y:S04]  /*3f220*/  LDL.LU.64 R52, [R1+0x290] ;  /* 0x0002900001347983 */ /* 0x000f280000300a00 */
[----:B------:R-:W4:Y:S04]  /*3f230*/  LDL.LU.64 R54, [R1+0x298] ;  /* 0x0002980001367983 */ /* 0x000f280000300a00 */
[----:B------:R-:W2:Y:S04]  /*3f240*/  LDL.LU.64 R36, [R1+0x280] ;  /* 0x0002800001247983 */ /* 0x000ea80000300a00 */
[----:B------:R-:W2:Y:S01]  /*3f250*/  LDL.LU.64 R38, [R1+0x288] ;  /* 0x0002880001267983 */ /* 0x000ea20000300a00 */
[C---:B------:R-:W-:Y:S08]  /*3f260*/  HMMA.1688.F32.TF32 R164, R108.reuse, R4, R164 ;  /* 0x000000046ca4723c */ /* 0x040ff000000810a4 */
[----:B------:R-:W-:Y:S08]  /*3f270*/  HMMA.1688.F32.TF32 R160, R108, R228, R160 ;  /* 0x000000e46ca0723c */ /* 0x000ff000000810a0 */
[C---:B------:R-:W-:Y:S03]  /*3f280*/  HMMA.1688.F32.TF32 R108, R112.reuse, R16, R156 ;  /* 0x00000010706c723c */ /* 0x040fe6000008109c */
        /* <DEDUP_REMOVED lines=14> */
[C---:B------:R-:W-:Y:S03]  /*3f370*/  HMMA.1688.F32.TF32 R136, R112.reuse, R8, R136 ;  /* 0x000000087088723c */ /* 0x040fe60000081088 */
[----:B------:R-:W-:Y:S04]  /*3f380*/  STL.64 [R1+0x3b0], R108 ;  /* 0x0003b06c01007387 */ /* 0x000fe80000100a00 */
[----:B------:R1:W-:Y:S02]  /*3f390*/  STL.64 [R1+0x3b8], R110 ;  /* 0x0003b86e01007387 */ /* 0x0003e40000100a00 */
[C---:B-1----:R-:W-:Y:S02]  /*3f3a0*/  HMMA.1688.F32.TF32 R108, R112.reuse, R4, R132 ;  /* 0x00000004706c723c */ /* 0x042fe40000081084 */
[----:B------:R-:W-:Y:S04]  /*3f3b0*/  STL.64 [R1+0x3a0], R140 ;  /* 0x0003a08c01007387 */ /* 0x000fe80000100a00 */
[----:B------:R-:W-:Y:S02]  /*3f3c0*/  STL.64 [R1+0x3a8], R142 ;  /* 0x0003a88e01007387 */ /* 0x000fe40000100a00 */
[----:B------:R-:W-:Y:S02]  /*3f3d0*/  HMMA.1688.F32.TF32 R128, R112, R228, R128 ;  /* 0x000000e47080723c */ /* 0x000fe40000081080 */
[----:B------:R-:W-:Y:S04]  /*3f3e0*/  STL.64 [R1+0x390], R136 ;  /* 0x0003908801007387 */ /* 0x000fe80000100a00 */
[----:B------:R-:W-:Y:S02]  /*3f3f0*/  STL.64 [R1+0x398], R138 ;  /* 0x0003988a01007387 */ /* 0x000fe40000100a00 */
[C---:B------:R-:W-:Y:S02]  /*3f400*/  HMMA.1688.F32.TF32 R112, R116.reuse, R16, R124 ;  /* 0x000000107470723c */ /* 0x040fe4000008107c */
[----:B------:R-:W-:Y:S04]  /*3f410*/  LDS R136, [R0+UR12+0x680] ;  /* 0x0006800c00887984 */ /* 0x000fe80008000800 */
[----:B------:R-:W-:Y:S04]  /*3f420*/  STL.64 [R1+0x380], R108 ;  /* 0x0003806c01007387 */ /* 0x000fe80000100a00 */
[----:B------:R1:W-:Y:S01]  /*3f430*/  STL.64 [R1+0x388], R110 ;  /* 0x0003886e01007387 */ /* 0x0003e20000100a00 */
[C---:B------:R-:W-:Y:S03]  /*3f440*/  HMMA.1688.F32.TF32 R64, R116.reuse, R32, R64 ;  /* 0x000000207440723c */ /* 0x040fe60000081040 */
[----:B------:R-:W-:Y:S04]  /*3f450*/  LDS R138, [R0+UR12+0x2680] ;  /* 0x0026800c008a7984 */ /* 0x000fe80008000800 */
[----:B------:R-:W-:Y:S01]  /*3f460*/  LDS R137, [R3+UR12+0x680] ;  /* 0x0006800c03897984 */ /* 0x000fe20008000800 */
[C---:B-1----:R-:W-:Y:S08]  /*3f470*/  HMMA.1688.F32.TF32 R108, R116.reuse, R20, R120 ;  /* 0x00000014746c723c */ /* 0x042ff00000081078 */
[C---:B--2---:R-:W-:Y:S08]  /*3f480*/  HMMA.1688.F32.TF32 R60, R116.reuse, R24, R60 ;  /* 0x00000018743c723c */ /* 0x044ff0000008103c */
[C---:B---3--:R-:W-:Y:S01]  /*3f490*/  HMMA.1688.F32.TF32 R56, R116.reuse, R12, R56 ;  /* 0x0000000c7438723c */ /* 0x048fe20000081038 */
[----:B------:R-:W-:Y:S07]  /*3f4a0*/  STL.64 [R1+0x2f0], R128 ;  /* 0x0002f08001007387 */ /* 0x000fee0000100a00 */
[C---:B----4-:R-:W-:Y:S01]  /*3f4b0*/  HMMA.1688.F32.TF32 R52, R116.reuse, R8, R52 ;  /* 0x000000087434723c */ /* 0x050fe20000081034 */
[----:B------:R-:W-:Y:S07]  /*3f4c0*/  STL.64 [R1+0x2f8], R130 ;  /* 0x0002f88201007387 */ /* 0x000fee0000100a00 */
[C---:B------:R-:W-:Y:S01]  /*3f4d0*/  HMMA.1688.F32.TF32 R36, R116.reuse, R4, R36 ;  /* 0x000000047424723c */ /* 0x040fe20000081024 */
[----:B------:R-:W-:Y:S04]  /*3f4e0*/  STL.64 [R1+0x2e0], R112 ;  /* 0x0002e07001007387 */ /* 0x000fe80000100a00 */
[----:B------:R-:W-:Y:S04]  /*3f4f0*/  STL.64 [R1+0x2e8], R114 ;  /* 0x0002e87201007387 */ /* 0x000fe80000100a00 */
[----:B------:R-:W-:Y:S04]  /*3f500*/  STL.64 [R1+0x2d0], R108 ;  /* 0x0002d06c01007387 */ /* 0x000fe80000100a00 */
[----:B------:R-:W-:Y:S04]  /*3f510*/  STL.64 [R1+0x2d8], R110 ;  /* 0x0002d86e01007387 */ /* 0x000fe80000100a00 */
[----:B------:R1:W-:Y:S04]  /*3f520*/  STL.64 [R1+0x2c0], R64 ;  /* 0x0002c04001007387 */ /* 0x0003e80000100a00 */
[----:B------:R2:W-:Y:S04]  /*3f530*/  STL.64 [R1+0x2c8], R66 ;  /* 0x0002c84201007387 */ /* 0x0005e80000100a00 */
[----:B------:R3:W-:Y:S04]  /*3f540*/  STL.64 [R1+0x2b0], R60 ;  /* 0x0002b03c01007387 */ /* 0x0007e80000100a00 */
[----:B------:R4:W-:Y:S04]  /*3f550*/  STL.64 [R1+0x2b8], R62 ;  /* 0x0002b83e01007387 */ /* 0x0009e80000100a00 */
[----:B------:R2:W-:Y:S04]  /*3f560*/  STL.64 [R1+0x2a0], R56 ;  /* 0x0002a03801007387 */ /* 0x0005e80000100a00 */
[----:B------:R2:W-:Y:S04]  /*3f570*/  STL.64 [R1+0x2a8], R58 ;  /* 0x0002a83a01007387 */ /* 0x0005e80000100a00 */
[----:B-1----:R-:W4:Y:S04]  /*3f580*/  LDL.LU.64 R64, [R1+0x6b0] ;  /* 0x0006b00001407983 */ /* 0x002f280000300a00 */
[----:B------:R1:W-:Y:S04]  /*3f590*/  STL.64 [R1+0x290], R52 ;  /* 0x0002903401007387 */ /* 0x0003e80000100a00 */
[----:B------:R1:W-:Y:S04]  /*3f5a0*/  STL.64 [R1+0x298], R54 ;  /* 0x0002983601007387 */ /* 0x0003e80000100a00 */
[----:B--2---:R-:W2:Y:S04]  /*3f5b0*/  LDL.LU.64 R66, [R1+0x6b8] ;  /* 0x0006b80001427983 */ /* 0x004ea80000300a00 */
[----:B------:R1:W-:Y:S04]  /*3f5c0*/  STL.64 [R1+0x280], R36 ;  /* 0x0002802401007387 */ /* 0x0003e80000100a00 */
[----:B------:R1:W-:Y:S04]  /*3f5d0*/  STL.64 [R1+0x288], R38 ;  /* 0x0002882601007387 */ /* 0x0003e80000100a00 */
[----:B---3--:R-:W3:Y:S04]  /*3f5e0*/  LDL.LU.64 R60, [R1+0x760] ;  /* 0x00076000013c7983 */ /* 0x008ee80000300a00 */
[----:B----4-:R-:W3:Y:S04]  /*3f5f0*/  LDL.LU.64 R62, [R1+0x768] ;  /* 0x00076800013e7983 */ /* 0x010ee80000300a00 */
[----:B------:R-:W4:Y:S04]  /*3f600*/  LDL.LU.64 R56, [R1+0x820] ;  /* 0x0008200001387983 */ /* 0x000f280000300a00 */
[----:B------:R-:W4:Y:S04]  /*3f610*/  LDL.LU.64 R58, [R1+0x828] ;  /* 0x00082800013a7983 */ /* 0x000f280000300a00 */
[----:B-1----:R-:W4:Y:S04]  /*3f620*/  LDL.LU.64 R52, [R1+0x8f0] ;  /* 0x0008f00001347983 */ /* 0x002f280000300a00 */
[----:B------:R-:W4:Y:S04]  /*3f630*/  LDL.LU.64 R54, [R1+0x8f8] ;  /* 0x0008f80001367983 */ /* 0x000f280000300a00 */
[----:B------:R-:W4:Y:S04]  /*3f640*/  LDL.LU.64 R36, [R1+0x8d0] ;  /* 0x0008d00001247983 */ /* 0x000f280000300a00 */
[----:B------:R-:W4:Y:S01]  /*3f650*/  LDL.LU.64 R38, [R1+0x8d8] ;  /* 0x0008d80001267983 */ /* 0x000f220000300a00 */
[----:B------:R-:W-:Y:S03]  /*3f660*/  HMMA.1688.F32.TF32 R68, R116, R228, R68 ;  /* 0x000000e47444723c */ /* 0x000fe60000081044 */
[----:B------:R-:W-:Y:S04]  /*3f670*/  LDS R116, [R0+UR12+0x600] ;  /* 0x0006000c00747984 */ /* 0x000fe80008000800 */
[----:B------:R-:W-:Y:S04]  /*3f680*/  LDS R118, [R0+UR12+0x2600] ;  /* 0x0026000c00767984 */ /* 0x000fe80008000800 */
[----:B------:R-:W-:Y:S04]  /*3f690*/  LDS R117, [R3+UR12+0x600] ;  /* 0x0006000c03757984 */ /* 0x000fe80008000800 */
[----:B------:R-:W2:Y:S01]  /*3f6a0*/  LDS R119, [R3+UR12+0x2600] ;  /* 0x0026000c03777984 */ /* 0x000ea20008000800 */
[C---:B------:R-:W-:Y:S08]  /*3f6b0*/  HMMA.1688.F32.TF32 R72, R104.reuse, R16, R72 ;  /* 0x000000106848723c */ /* 0x040ff00000081048 */
[C---:B------:R-:W-:Y:S08]  /*3f6c0*/  HMMA.1688.F32.TF32 R76, R104.reuse, R20, R76 ;  /* 0x00000014684c723c */ /* 0x040ff0000008104c */
[C---:B------:R-:W-:Y:S08]  /*3f6d0*/  HMMA.1688.F32.TF32 R80, R104.reuse, R32, R80 ;  /* 0x000000206850723c */ /* 0x040ff00000081050 */
[C---:B------:R-:W-:Y:S08]  /*3f6e0*/  HMMA.1688.F32.TF32 R84, R104.reuse, R24, R84 ;  /* 0x000000186854723c */ /* 0x040ff00000081054 */
[C---:B------:R-:W-:Y:S01]  /*3f6f0*/  HMMA.1688.F32.TF32 R88, R104.reuse, R12, R88 ;  /* 0x0000000c6858723c */ /* 0x040fe20000081058 */
[----:B------:R-:W-:Y:S07]  /*3f700*/  STL.64 [R1+0x4ee8], R70 ;  /* 0x004ee84601007387 */ /* 0x000fee0000100a00 */
[C---:B------:R-:W-:Y:S01]  /*3f710*/  HMMA.1688.F32.TF32 R92, R104.reuse, R8, R92 ;  /* 0x00000008685c723c */ /* 0x040fe2000008105c */
[----:B------:R-:W-:Y:S07]  /*3f720*/  STL.64 [R1+0x4ee0], R68 ;  /* 0x004ee04401007387 */ /* 0x000fee0000100a00 */
[C---:B------:R-:W-:Y:S01]  /*3f730*/  HMMA.1688.F32.TF32 R96, R104.reuse, R4, R96 ;  /* 0x000000046860723c */ /* 0x040fe20000081060 */
[----:B------:R-:W-:Y:S07]  /*3f740*/  STL.64 [R1+0x4ef8], R74 ;  /* 0x004ef84a01007387 */ /* 0x000fee0000100a00 */
[----:B------:R-:W-:Y:S01]  /*3f750*/  HMMA.1688.F32.TF32 R100, R104, R228, R100 ;  /* 0x000000e46864723c */ /* 0x000fe20000081064 */
[----:B------:R-:W-:Y:S04]  /*3f760*/  STL.64 [R1+0x4ef0], R72 ;  /* 0x004ef04801007387 */ /* 0x000fe80000100a00 */
        /* <DEDUP_REMOVED lines=13> */
[----:B------:R-:W-:Y:S01]  /*3f840*/  STL.64 [R1+0x4f60], R100 ;  /* 0x004f606401007387 */ /* 0x000fe20000100a00 */
[----:B------:R-:W-:Y:S03]  /*3f850*/  HMMA.1688.F32.TF32 R212, R208, R32, R212 ;  /* 0x00000020d0d4723c */ /* 0x000fe600000810d4 */
[----:B------:R-:W1:Y:S05]  /*3f860*/  LDS R139, [R3+UR12+0x2680] ;  /* 0x0026800c038b7984 */ /* 0x000e6a0008000800 */
[C---:B--2---:R-:W-:Y:S08]  /*3f870*/  HMMA.1688.F32.TF32 R204, R116.reuse, R16, R64 ;  /* 0x0000001074cc723c */ /* 0x044ff00000081040 */
[C---:B---3--:R-:W-:Y:S08]  /*3f880*/  HMMA.1688.F32.TF32 R104, R116.reuse, R20, R60 ;  /* 0x000000147468723c */ /* 0x048ff0000008103c */
[C---:B----4-:R-:W-:Y:S08]  /*3f890*/  HMMA.1688.F32.TF32 R180, R116.reuse, R32, R56 ;  /* 0x0000002074b4723c */ /* 0x050ff00000081038 */
[C---:B------:R-:W-:Y:S01]  /*3f8a0*/  HMMA.1688.F32.TF32 R108, R116.reuse, R24, R52 ;  /* 0x00000018746c723c */ /* 0x040fe20000081034 */
[----:B------:R-:W-:Y:S04]  /*3f8b0*/  STL.64 [R1+0x4f78], R206 ;  /* 0x004f78ce01007387 */ /* 0x000fe80000100a00 */
[----:B------:R-:W-:Y:S04]  /*3f8c0*/  STL.64 [R1+0x4f70], R204 ;  /* 0x004f70cc01007387 */ /* 0x000fe80000100a00 */
[----:B------:R-:W-:Y:S04]  /*3f8d0*/  STL.64 [R1+0x4f88], R106 ;  /* 0x004f886a01007387 */ /* 0x000fe80000100a00 */
[----:B------:R-:W-:Y:S04]  /*3f8e0*/  STL.64 [R1+0x4f80], R104 ;  /* 0x004f806801007387 */ /* 0x000fe80000100a00 */
[----:B------:R-:W-:Y:S04]  /*3f8f0*/  STL.64 [R1+0x4f98], R182 ;  /* 0x004f98b601007387 */ /* 0x000fe80000100a00 */
[----:B------:R-:W-:Y:S04]  /*3f900*/  STL.64 [R1+0x4f90], R180 ;  /* 0x004f90b401007387 */ /* 0x000fe80000100a00 */
[----:B------:R-:W-:Y:S04]  /*3f910*/  STL.64 [R1+0x4fa8], R110 ;  /* 0x004fa86e01007387 */ /* 0x000fe80000100a00 */
[----:B------:R2:W-:Y:S04]  /*3f920*/  STL.64 [R1+0x4fa0], R108 ;  /* 0x004fa06c01007387 */ /* 0x0005e80000100a00 */
[----:B------:R-:W3:Y:S04]  /*3f930*/  LDL.LU.64 R112, [R1+0x8c0] ;  /* 0x0008c00001707983 */ /* 0x000ee80000300a00 */
[----:B------:R-:W3:Y:S04]  /*3f940*/  LDL.LU.64 R114, [R1+0x8c8] ;  /* 0x0008c80001727983 */ /* 0x000ee80000300a00 */
[----:B------:R-:W4:Y:S04]  /*3f950*/  LDL.LU.64 R132, [R1+0x8b0] ;  /* 0x0008b00001847983 */ /* 0x000f280000300a00 */
[----:B------:R-:W4:Y:S04]  /*3f960*/  LDL.LU.64 R134, [R1+0x8b8] ;  /* 0x0008b80001867983 */ /* 0x000f280000300a00 */
[----:B------:R-:W4:Y:S04]  /*3f970*/  LDL.LU.64 R128, [R1+0x750] ;  /* 0x0007500001807983 */ /* 0x000f280000300a00 */
[----:B------:R-:W4:Y:S04]  /*3f980*/  LDL.LU.64 R130, [R1+0x758] ;  /* 0x0007580001827983 */ /* 0x000f280000300a00 */
[----:B------:R-:W1:Y:S04]  /*3f990*/  LDL.LU.64 R124, [R1+0x660] ;  /* 0x00066000017c7983 */ /* 0x000e680000300a00 */
[----:B------:R-:W1:Y:S04]  /*3f9a0*/  LDL.LU.64 R126, [R1+0x668] ;  /* 0x00066800017e7983 */ /* 0x000e680000300a00 */
[----:B------:R-:W4:Y:S04]  /*3f9b0*/  LDL.LU.64 R120, [R1+0x740] ;  /* 0x0007400001787983 */ /* 0x000f280000300a00 */
[----:B------:R-:W4:Y:S04]  /*3f9c0*/  LDL.LU.64 R122, [R1+0x748] ;  /* 0x00074800017a7983 */ /* 0x000f280000300a00 */
[----:B--2---:R-:W2:Y:S04]  /*3f9d0*/  LDL.LU.64 R108, [R1+0x730] ;  /* 0x00073000016c7983 */ /* 0x004ea80000300a00 */
        /* <DEDUP_REMOVED lines=25> */
[----:B------:R-:W-:Y:S03]  /*3fb70*/  HMMA.1688.F32.TF32 R188, R116, R12, R36 ;  /* 0x0000000c74bc723c */ /* 0x000fe60000081024 */
[----:B------:R-:W2:Y:S04]  /*3fb80*/  LDL.LU.64 R56, [R1+0x500] ;  /* 0x0005000001387983 */ /* 0x000ea80000300a00 */
[----:B------:R-:W2:Y:S04]  /*3fb90*/  LDL.LU.64 R58, [R1+0x508] ;  /* 0x00050800013a7983 */ /* 0x000ea80000300a00 */
[----:B------:R-:W2:Y:S04]  /*3fba0*/  LDL.LU.64 R52, [R1+0x4f0] ;  /* 0x0004f00001347983 */ /* 0x000ea80000300a00 */
[----:B------:R-:W2:Y:S04]  /*3fbb0*/  LDL.LU.64 R54, [R1+0x4f8] ;  /* 0x0004f80001367983 */ /* 0x000ea80000300a00 */
[----:B------:R-:W2:Y:S04]  /*3fbc0*/  LDL.LU.64 R36, [R1+0x4e0] ;  /* 0x0004e00001247983 */ /* 0x000ea80000300a00 */
[----:B------:R-:W2:Y:S01]  /*3fbd0*/  LDL.LU.64 R38, [R1+0x4e8] ;  /* 0x0004e80001267983 */ /* 0x000ea20000300a00 */
[C---:B------:R-:W-:Y:S08]  /*3fbe0*/  HMMA.1688.F32.TF32 R216, R208.reuse, R24, R216 ;  /* 0x00000018d0d8723c */ /* 0x040ff000000810d8 */
[C---:B------:R-:W-:Y:S08]  /*3fbf0*/  HMMA.1688.F32.TF32 R220, R208.reuse, R12, R220 ;  /* 0x0000000cd0dc723c */ /* 0x040ff000000810dc */
[C---:B------:R-:W-:Y:S08]  /*3fc00*/  HMMA.1688.F32.TF32 R224, R208.reuse, R8, R224 ;  /* 0x00000008d0e0723c */ /* 0x040ff000000810e0 */
[----:B------:R-:W-:Y:S01]  /*3fc10*/  HMMA.1688.F32.TF32 R28, R208, R4, R28 ;  /* 0x00000004d01c723c */ /* 0x000fe2000008101c */
[----:B------:R-:W-:Y:S04]  /*3fc20*/  STL.64 [R1+0x4ff8], R190 ;  /* 0x004ff8be01007387 */ /* 0x000fe80000100a00 */
[----:B------:R-:W-:Y:S03]  /*3fc30*/  STL.64 [R1+0x4ff0], R188 ;  /* 0x004ff0bc01007387 */ /* 0x000fe60000100a00 */
[C---:B---3--:R-:W-:Y:S08]  /*3fc40*/  HMMA.1688.F32.TF32 R112, R116.reuse, R8, R112 ;  /* 0x000000087470723c */ /* 0x048ff00000081070 */
[C---:B----4-:R-:W-:Y:S08]  /*3fc50*/  HMMA.1688.F32.TF32 R192, R116.reuse, R4, R132 ;  /* 0x0000000474c0723c */ /* 0x050ff00000081084 */
[----:B------:R-:W-:Y:S08]  /*3fc60*/  HMMA.1688.F32.TF32 R116, R116, R228, R128 ;  /* 0x000000e47474723c */ /* 0x000ff00000081080 */
[C---:B-1----:R-:W-:Y:S01]  /*3fc70*/  HMMA.1688.F32.TF32 R196, R136.reuse, R16, R124 ;  /* 0x0000001088c4723c */ /* 0x042fe2000008107c */
        /* <DEDUP_REMOVED lines=8> */
[----:B------:R-:W-:Y:S04]  /*3fd00*/  STL [R1+0x4ed8], R214 ;  /* 0x004ed8d601007387 */ /* 0x000fe80000100800 */
[----:B------:R-:W-:Y:S01]  /*3fd10*/  STL [R1+0x4ed4], R215 ;  /* 0x004ed4d701007387 */ /* 0x000fe20000100800 */
[C---:B--2---:R-:W-:Y:S08]  /*3fd20*/  HMMA.1688.F32.TF32 R128, R136.reuse, R8, R96 ;  /* 0x000000088880723c */ /* 0x044ff00000081060 */
[----:B------:R-:W-:Y:S08]  /*3fd30*/  HMMA.1688.F32.TF32 R132, R136, R4, R92 ;  /* 0x000000048884723c */ /* 0x000ff0000008105c */
[C---:B------:R-:W-:Y:S08]  /*3fd40*/  HMMA.1688.F32.TF32 R172, R208.reuse, R16, R52 ;  /* 0x00000010d0ac723c */ /* 0x040ff00000081034 */
[C---:B------:R-:W-:Y:S08]  /*3fd50*/  HMMA.1688.F32.TF32 R176, R208.reuse, R20, R36 ;  /* 0x00000014d0b0723c */ /* 0x040ff00000081024 */
[----:B------:R-:W-:Y:S01]  /*3fd60*/  HMMA.1688.F32.TF32 R208, R208, R228, R232 ;  /* 0x000000e4d0d0723c */ /* 0x000fe200000810e8 */
[----:B------:R-:W-:Y:S04]  /*3fd70*/  LDS R232, [R0+UR12+0x4000] ;  /* 0x0040000c00e87984 */ /* 0x000fe80008000800 */
[----:B------:R-:W-:Y:S04]  /*3fd80*/  LDS R234, [R0+UR12+0x6000] ;  /* 0x0060000c00ea7984 */ /* 0x000fe80008000800 */
[----:B------:R-:W-:Y:S04]  /*3fd90*/  LDS R233, [R3+UR12+0x4000] ;  /* 0x0040000c03e97984 */ /* 0x000fe80008000800 */
[----:B------:R-:W1:Y:S01]  /*3fda0*/  LDS R235, [R3+UR12+0x6000] ;  /* 0x0060000c03eb7984 */ /* 0x000e620008000800 */
[----:B------:R-:W-:Y:S01]  /*3fdb0*/  IMAD.MOV.U32 R52, RZ, RZ, R247 ;  /* 0x000000ffff347224 */ /* 0x000fe200078e00f7 */
[----:B------:R-:W-:Y:S01]  /*3fdc0*/  MOV R54, R245 ;  /* 0x000000f500367202 */ /* 0x000fe20000000f00 */
[----:B------:R-:W-:-:S02]  /*3fdd0*/  IMAD.MOV.U32 R53, RZ, RZ, R246 ;  /* 0x000000ffff357224 */ /* 0x000fc400078e00f6 */
[----:B------:R-:W-:Y:S01]  /*3fde0*/  IMAD.MOV.U32 R55, RZ, RZ, R244 ;  /* 0x000000ffff377224 */ /* 0x000fe200078e00f4 */
[C---:B------:R-:W-:Y:S08]  /*3fdf0*/  HMMA.1688.F32.TF32 R160, R168.reuse, R8, R64 ;  /* 0x00000008a8a0723c */ /* 0x040ff00000081040 */
[----:B------:R-:W-:Y:S01]  /*3fe00*/  HMMA.1688.F32.TF32 R164, R168, R4, R60 ;  /* 0x00000004a8a4723c */ /* 0x000fe2000008103c */
[----:B------:R-:W-:-:S07]  /*3fe10*/  IMAD.MOV.U32 R60, RZ, RZ, R6 ;  /* 0x000000ffff3c7224 */ /* 0x000fce00078e0006 */
[C---:B------:R-:W-:Y:S08]  /*3fe20*/  HMMA.1688.F32.TF32 R156, R168.reuse, R12, R68 ;  /* 0x0000000ca89c723c */ /* 0x040ff00000081044 */
[C---:B------:R-:W-:Y:S08]  /*3fe30*/  HMMA.1688.F32.TF32 R148, R168.reuse, R32, R76 ;  /* 0x00000020a894723c */ /* 0x040ff0000008104c */
[----:B------:R-:W-:Y:S01]  /*3fe40*/  HMMA.1688.F32.TF32 R144, R168, R20, R80 ;  /* 0x00000014a890723c */ /* 0x000fe20000081050 */
[----:B------:R-:W-:Y:S01]  /*3fe50*/  IMAD.MOV.U32 R36, RZ, RZ, R243 ;  /* 0x000000ffff247224 */ /* 0x000fe200078e00f3 */
[----:B------:R-:W-:Y:S01]  /*3fe60*/  MOV R37, R242 ;  /* 0x000000f200257202 */ /* 0x000fe20000000f00 */
[----:B------:R-:W-:Y:S01]  /*3fe70*/  IMAD.MOV.U32 R38, RZ, RZ, R241 ;  /* 0x000000ffff267224 */ /* 0x000fe200078e00f1 */
[----:B------:R-:W-:Y:S01]  /*3fe80*/  MOV R248, R239 ;  /* 0x000000ef00f87202 */ /* 0x000fe20000000f00 */
[----:B------:R-:W-:Y:S01]  /*3fe90*/  IMAD.MOV.U32 R39, RZ, RZ, R240 ;  /* 0x000000ffff277224 */ /* 0x000fe200078e00f0 */
[----:B------:R-:W-:Y:S01]  /*3fea0*/  MOV R251, R236 ;  /* 0x000000ec00fb7202 */ /* 0x000fe20000000f00 */
[----:B------:R-:W-:Y:S01]  /*3feb0*/  IMAD.MOV.U32 R249, RZ, RZ, R238 ;  /* 0x000000fffff97224 */ /* 0x000fe200078e00ee */
[----:B-1----:R-:W-:Y:S01]  /*3fec0*/  HMMA.1688.F32.TF32 R52, R232, R18, R52 ;  /* 0x00000012e834723c */ /* 0x002fe20000081034 */
[----:B------:R-:W-:Y:S01]  /*3fed0*/  MOV R61, R7 ;  /* 0x00000007003d7202 */ /* 0x000fe20000000f00 */
[----:B------:R-:W-:Y:S01]  /*3fee0*/  IMAD.MOV.U32 R62, RZ, RZ, R230 ;  /* 0x000000ffff3e7224 */ /* 0x000fe200078e00e6 */
[----:B------:R-:W-:Y:S01]  /*3fef0*/  LDS R236, [R0+UR12+0x4080] ;  /* 0x0040800c00ec7984 */ /* 0x000fe20008000800 */
[----:B------:R-:W-:-:S02]  /*3ff00*/  IMAD.MOV.U32 R63, RZ, RZ, R231 ;  /* 0x000000ffff3f7224 */ /* 0x000fc400078e00e7 */
[----:B------:R-:W-:Y:S01]  /*3ff10*/  IMAD.MOV.U32 R250, RZ, RZ, R237 ;  /* 0x000000fffffa7224 */ /* 0x000fe200078e00ed */
[----:B------:R-:W-:Y:S01]  /*3ff20*/  LDS R238, [R0+UR12+0x6080] ;  /* 0x0060800c00ee7984 */ /* 0x000fe20008000800 */
[----:B------:R-:W-:Y:S03]  /*3ff30*/  HMMA.1688.F32.TF32 R36, R232, R22, R36 ;  /* 0x00000016e824723c */ /* 0x000fe60000081024 */
[----:B------:R-:W-:Y:S04]  /*3ff40*/  LDS R237, [R3+UR12+0x4080] ;  /* 0x0040800c03ed7984 */ /* 0x000fe80008000800 */
[----:B------:R-:W1:Y:S04]  /*3ff50*/  LDS R239, [R3+UR12+0x6080] ;  /* 0x0060800c03ef7984 */ /* 0x000e680008000800 */
[----:B------:R-:W-:Y:S01]  /*3ff60*/  IMAD.MOV.U32 R9, RZ, RZ, R52 ;  /* 0x000000ffff097224 */ /* 0x000fe200078e0034 */
[----:B------:R-:W-:Y:S01]  /*3ff70*/  MOV R5, R54 ;  /* 0x0000003600057202 */ /* 0x000fe20000000f00 */
[----:B------:R-:W-:Y:S01]  /*3ff80*/  IMAD.MOV.U32 R8, RZ, RZ, R53 ;  /* 0x000000ffff087224 */ /* 0x000fe200078e0035 */
[----:B------:R-:W-:Y:S01]  /*3ff90*/  HMMA.1688.F32.TF32 R140, R168, R16, R84 ;  /* 0x00000010a88c723c */ /* 0x000fe20000081054 */
[----:B------:R-:W-:Y:S01]  /*3ffa0*/  IMAD.MOV.U32 R52, RZ, RZ, R26 ;  /* 0x000000ffff347224 */ /* 0x000fe200078e001a */
[----:B------:R-:W-:Y:S01]  /*3ffb0*/  MOV R54, R14 ;  /* 0x0000000e00367202 */ /* 0x000fe20000000f00 */
[----:B------:R-:W2:Y:S01]  /*3ffc0*/  LDL.LU R26, [R1+0x50d4] ;  /* 0x0050d400011a7983 */ /* 0x000ea20000300800 */
[----:B------:R-:W-:-:S02]  /*3ffd0*/  IMAD.MOV.U32 R53, RZ, RZ, R27 ;  /* 0x000000ffff357224 */ /* 0x000fc400078e001b */
[----:B------:R-:W-:Y:S01]  /*3ffe0*/  IMAD.MOV.U32 R4, RZ, RZ, R55 ;  /* 0x000000ffff047224 */ /* 0x000fe200078e0037 */
[----:B------:R-:W3:Y:S01]  /*3fff0*/  LDL.LU R27, [R1+0x50d0] ;  /* 0x0050d000011b7983 */ /* 0x000ee20000300800 */
[----:B------:R-:W-:-:S03]  /*40000*/  IMAD.MOV.U32 R55, RZ, RZ, R10 ;  /* 0x000000ffff377224 */ /* 0x000fc600078e000a */
[----:B------:R-:W4:Y:S04]  /*40010*/  LDL.LU R14, [R1+0x50cc] ;  /* 0x0050cc00010e7983 */ /* 0x000f280000300800 */
[----:B------:R-:W4:Y:S04]  /*40020*/  LDL.LU R10, [R1+0x50c8] ;  /* 0x0050c800010a7983 */ /* 0x000f280000300800 */
[----:B------:R-:W4:Y:S04]  /*40030*/  LDL.LU R6, [R1+0x50c4] ;  /* 0x0050c40001067983 */ /* 0x000f280000300800 */
[----:B------:R-:W4:Y:S04]  /*40040*/  LDL.LU R7, [R1+0x50c0] ;  /* 0x0050c00001077983 */ /* 0x000f280000300800 */
[----:B------:R-:W4:Y:S04]  /*40050*/  LDL.LU R230, [R1+0x50bc] ;  /* 0x0050bc0001e67983 */ /* 0x000f280000300800 */
[----:B------:R-:W4:Y:S01]  /*40060*/  LDL.LU R231, [R1+0x50b8] ;  /* 0x0050b80001e77983 */ /* 0x000f220000300800 */
[C---:B------:R-:W-:Y:S03]  /*40070*/  HMMA.1688.F32.TF32 R184, R136.reuse, R12, R100 ;  /* 0x0000000c88b8723c */ /* 0x040fe60000081064 */
[----:B------:R-:W-:Y:S04]  /*40080*/  LDS R240, [R0+UR12+0x4100] ;  /* 0x0041000c00f07984 */ /* 0x000fe80008000800 */
[----:B------:R-:W-:Y:S01]  /*40090*/  LDS R242, [R0+UR12+0x6100] ;  /* 0x0061000c00f27984 */ /* 0x000fe20008000800 */
[C---:B------:R-:W-:Y:S03]  /*400a0*/  HMMA.1688.F32.TF32 R124, R136.reuse, R24, R104 ;  /* 0x00000018887c723c */ /* 0x040fe60000081068 */
[----:B------:R-:W-:Y:S04]  /*400b0*/  LDS R241, [R3+UR12+0x4100] ;  /* 0x0041000c03f17984 */ /* 0x000fe80008000800 */
[----:B------:R-:W1:Y:S01]  /*400c0*/  LDS R243, [R3+UR12+0x6100] ;  /* 0x0061000c03f37984 */ /* 0x000e620008000800 */
[----:B------:R-:W-:Y:S03]  /*400d0*/  HMMA.1688.F32.TF32 R200, R136, R32, R108 ;  /* 0x0000002088c8723c */ /* 0x000fe6000008106c */
[----:B------:R-:W-:Y:S04]  /*400e0*/  LDS R244, [R0+UR12+0x4180] ;  /* 0x0041800c00f47984 */ /* 0x000fe80008000800 */
[----:B------:R-:W-:Y:S01]  /*400f0*/  LDS R246, [R0+UR12+0x6180] ;  /* 0x0061800c00f67984 */ /* 0x000fe20008000800 */
[----:B------:R-:W-:Y:S03]  /*40100*/  HMMA.1688.F32.TF32 R152, R168, R24, R72 ;  /* 0x00000018a898723c */ /* 0x000fe60000081048 */
[----:B------:R-:W-:Y:S04]  /*40110*/  LDS R245, [R3+UR12+0x4180] ;  /* 0x0041800c03f57984 */ /* 0x000fe80008000800 */
[----:B------:R-:W1:Y:S01]  /*40120*/  LDS R247, [R3+UR12+0x6180] ;  /* 0x0061800c03f77984 */ /* 0x000e620008000800 */
[----:B--2---:R-:W-:Y:S01]  /*40130*/  MOV R67, R26 ;  /* 0x0000001a00437202 */ /* 0x004fe20000000f00 */
[----:B---3--:R-:W-:Y:S01]  /*40140*/  IMAD.MOV.U32 R66, RZ, RZ, R27 ;  /* 0x000000ffff427224 */ /* 0x008fe200078e001b */
[----:B----4-:R-:W-:-:S02]  /*40150*/  MOV R64, R14 ;  /* 0x0000000e00407202 */ /* 0x010fc40000000f00 */
[----:B------:R-:W2:Y:S01]  /*40160*/  LDL.LU R14, [R1+0x50b4] ;  /* 0x0050b400010e7983 */ /* 0x000ea20000300800 */
[----:B------:R-:W-:-:S03]  /*40170*/  IMAD.MOV.U32 R65, RZ, RZ, R10 ;  /* 0x000000ffff417224 */ /* 0x000fc600078e000a */
[----:B------:R-:W3:Y:S04]  /*40180*/  LDL.LU R10, [R1+0x50b0] ;  /* 0x0050b000010a7983 */ /* 0x000ee80000300800 */
[----:B------:R-:W4:Y:S01]  /*40190*/  LDL.LU R27, [R1+0x50ac] ;  /* 0x0050ac00011b7983 */ /* 0x000f220000300800 */
[----:B------:R-:W-:Y:S01]  /*401a0*/  IMAD.MOV.U32 R71, RZ, RZ, R6 ;  /* 0x000000ffff477224 */ /* 0x000fe200078e0006 */
[----:B------:R-:W-:Y:S02]  /*401b0*/  MOV R70, R7 ;  /* 0x0000000700467202 */ /* 0x000fe40000000f00 */
[----:B------:R-:W2:Y:S01]  /*401c0*/  LDL.LU R26, [R1+0x50a8] ;  /* 0x0050a800011a7983 */ /* 0x000ea20000300800 */
[----:B------:R-:W-:-:S03]  /*401d0*/  IMAD.MOV.U32 R68, RZ, RZ, R230 ;  /* 0x000000ffff447224 */ /* 0x000fc600078e00e6 */
[----:B------:R-:W2:Y:S01]  /*401e0*/  LDL.LU R230, [R1+0x50a4] ;  /* 0x0050a40001e67983 */ /* 0x000ea20000300800 */
[----:B------:R-:W-:-:S03]  /*401f0*/  IMAD.MOV.U32 R69, RZ, RZ, R231 ;  /* 0x000000ffff457224 */ /* 0x000fc600078e00e7 */
[----:B------:R-:W3:Y:S04]  /*40200*/  LDL.LU R231, [R1+0x50a0] ;  /* 0x0050a00001e77983 */ /* 0x000ee80000300800 */
[----:B------:R-:W4:Y:S04]  /*40210*/  LDL.LU R7, [R1+0x509c] ;  /* 0x00509c0001077983 */ /* 0x000f280000300800 */
[----:B------:R-:W4:Y:S04]  /*40220*/  LDL.LU R6, [R1+0x5098] ;  /* 0x0050980001067983 */ /* 0x000f280000300800 */
[----:B------:R-:W4:Y:S04]  /*40230*/  LDL.LU R76, [R1+0x60] ;  /* 0x00006000014c7983 */ /* 0x000f280000300800 */
[----:B------:R-:W4:Y:S04]  /*40240*/  LDL.LU R77, [R1+0x64] ;  /* 0x00006400014d7983 */ /* 0x000f280000300800 */
[----:B------:R-:W4:Y:S04]  /*40250*/  LDL.LU R78, [R1+0x68] ;  /* 0x00006800014e7983 */ /* 0x000f280000300800 */
[----:B------:R-:W4:Y:S01]  /*40260*/  LDL.LU R79, [R1+0x6c] ;  /* 0x00006c00014f7983 */ /* 0x000f220000300800 */
[----:B------:R-:W-:Y:S01]  /*40270*/  IMAD.MOV.U32 R17, RZ, RZ, R36 ;  /* 0x000000ffff117224 */ /* 0x000fe200078e0024 */
[----:B------:R-:W-:Y:S01]  /*40280*/  MOV R16, R37 ;  /* 0x0000002500107202 */ /* 0x000fe20000000f00 */
[----:B------:R-:W-:-:S02]  /*40290*/  IMAD.MOV.U32 R13, RZ, RZ, R38 ;  /* 0x000000ffff0d7224 */ /* 0x000fc400078e0026 */
[----:B------:R-:W-:Y:S02]  /*402a0*/  IMAD.MOV.U32 R12, RZ, RZ, R39 ;  /* 0x000000ffff0c7224 */ /* 0x000fe400078e0027 */
[----:B------:R-:W-:Y:S01]  /*402b0*/  HMMA.1688.F32.TF32 R36, R232, R34, R248 ;  /* 0x00000022e824723c */ /* 0x000fe200000810f8 */
[----:B--2---:R-:W-:Y:S02]  /*402c0*/  IMAD.MOV.U32 R83, RZ, RZ, R230 ;  /* 0x000000ffff537224 */ /* 0x004fe400078e00e6 */
[----:B---3--:R-:W-:Y:S02]  /*402d0*/  IMAD.MOV.U32 R82, RZ, RZ, R231 ;  /* 0x000000ffff527224 */ /* 0x008fe400078e00e7 */
[----:B----4-:R-:W-:Y:S02]  /*402e0*/  IMAD.MOV.U32 R80, RZ, RZ, R7 ;  /* 0x000000ffff507224 */ /* 0x010fe400078e0007 */
[----:B------:R-:W2:Y:S01]  /*402f0*/  LDL.LU R7, [R1+0x5094] ;  /* 0x0050940001077983 */ /* 0x000ea20000300800 */
[----:B------:R-:W-:-:S03]  /*40300*/  MOV R81, R6 ;  /* 0x0000000600517202 */ /* 0x000fc60000000f00 */
[----:B------:R-:W3:Y:S04]  /*40310*/  LDL.LU R6, [R1+0x5090] ;  /* 0x0050900001067983 */ /* 0x000ee80000300800 */
[----:B------:R-:W4:Y:S04]  /*40320*/  LDL.LU R231, [R1+0x508c] ;  /* 0x00508c0001e77983 */ /* 0x000f280000300800 */
        /* <DEDUP_REMOVED lines=25> */
[----:B------:R-:W1:Y:S04]  /*404c0*/  LDL.LU R108, [R1+0x100] ;  /* 0x00010000016c7983 */ /* 0x000e680000300800 */
[----:B------:R-:W1:Y:S04]  /*404d0*/  LDL.LU R109, [R1+0x104] ;  /* 0x00010400016d7983 */ /* 0x000e680000300800 */
[----:B------:R-:W1:Y:S04]  /*404e0*/  LDL.LU R110, [R1+0x108] ;  /* 0x00010800016e7983 */ /* 0x000e680000300800 */
[----:B------:R-:W1:Y:S04]  /*404f0*/  LDL.LU R111, [R1+0x10c] ;  /* 0x00010c00016f7983 */ /* 0x000e680000300800 */
[----:B------:R-:W4:Y:S04]  /*40500*/  LDL.LU R112, [R1+0x120] ;  /* 0x0001200001707983 */ /* 0x000f280000300800 */
[----:B------:R-:W4:Y:S04]  /*40510*/  LDL.LU R113, [R1+0x124] ;  /* 0x0001240001717983 */ /* 0x000f280000300800 */
[----:B------:R-:W4:Y:S04]  /*40520*/  LDL.LU R114, [R1+0x128] ;  /* 0x0001280001727983 */ /* 0x000f280000300800 */
[----:B------:R-:W4:Y:S01]  /*40530*/  LDL.LU R115, [R1+0x12c] ;  /* 0x00012c0001737983 */ /* 0x000f220000300800 */
[----:B------:R-:W-:-:S03]  /*40540*/  MOV R25, R36 ;  /* 0x0000002400197202 */ /* 0x000fc60000000f00 */
[----:B------:R-:W4:Y:S01]  /*40550*/  LDL.LU R192, [R1+0x130] ;  /* 0x0001300001c07983 */ /* 0x000f220000300800 */
[----:B------:R-:W-:Y:S03]  /*40560*/  HMMA.1688.F32.TF32 R120, R136, R20, R120 ;  /* 0x000000148878723c */ /* 0x000fe60000081078 */
[----:B------:R-:W4:Y:S01]  /*40570*/  LDL.LU R193, [R1+0x134] ;  /* 0x0001340001c17983 */ /* 0x000f220000300800 */
[----:B------:R-:W-:-:S03]  /*40580*/  IMAD.MOV.U32 R24, RZ, RZ, R37 ;  /* 0x000000ffff187224 */ /* 0x000fc600078e0025 */
[----:B------:R-:W4:Y:S01]  /*40590*/  LDL.LU R194, [R1+0x138] ;  /* 0x0001380001c27983 */ /* 0x000f220000300800 */
[----:B------:R-:W-:-:S03]  /*405a0*/  IMAD.MOV.U32 R21, RZ, RZ, R38 ;  /* 0x000000ffff157224 */ /* 0x000fc600078e0026 */
[----:B------:R-:W4:Y:S01]  /*405b0*/  LDL.LU R195, [R1+0x13c] ;  /* 0x00013c0001c37983 */ /* 0x000f220000300800 */
[----:B------:R-:W-:-:S03]  /*405c0*/  MOV R20, R39 ;  /* 0x0000002700147202 */ /* 0x000fc60000000f00 */
        /* <DEDUP_REMOVED lines=18> */
[----:B------:R-:W4:Y:S01]  /*406f0*/  LDL.LU R190, [R1+0x118] ;  /* 0x0001180001be7983 */ /* 0x000f220000300800 */
[-C--:B------:R-:W-:Y:S03]  /*40700*/  HMMA.1688.F32.TF32 R136, R136, R228.reuse, R88 ;  /* 0x000000e48888723c */ /* 0x080fe60000081058 */
[----:B------:R-:W4:Y:S04]  /*40710*/  LDL.LU R191, [R1+0x11c] ;  /* 0x00011c0001bf7983 */ /* 0x000f280000300800 */
[----:B------:R-:W4:Y:S04]  /*40720*/  LDL.LU R204, [R1+0xd0] ;  /* 0x0000d00001cc7983 */ /* 0x000f280000300800 */
[----:B------:R-:W4:Y:S04]  /*40730*/  LDL.LU R205, [R1+0xd4] ;  /* 0x0000d40001cd7983 */ /* 0x000f280000300800 */
[----:B------:R-:W4:Y:S04]  /*40740*/  LDL.LU R206, [R1+0xd8] ;  /* 0x0000d80001ce7983 */ /* 0x000f280000300800 */
[----:B------:R-:W4:Y:S01]  /*40750*/  LDL.LU R207, [R1+0xdc] ;  /* 0x0000dc0001cf7983 */ /* 0x000f220000300800 */
[----:B------:R-:W-:Y:S01]  /*40760*/  IMAD.MOV.U32 R72, RZ, RZ, R26 ;  /* 0x000000ffff487224 */ /* 0x000fe200078e001a */
[----:B------:R-:W-:Y:S01]  /*40770*/  MOV R74, R10 ;  /* 0x0000000a004a7202 */ /* 0x000fe20000000f00 */
[----:B------:R-:W-:Y:S01]  /*40780*/  IMAD.MOV.U32 R73, RZ, RZ, R27 ;  /* 0x000000ffff497224 */ /* 0x000fe200078e001b */
[----:B------:R-:W-:Y:S01]  /*40790*/  HMMA.1688.F32.TF32 R168, R168, R228, R56 ;  /* 0x000000e4a8a8723c */ /* 0x000fe20000081038 */
[----:B------:R-:W-:-:S02]  /*407a0*/  IMAD.MOV.U32 R75, RZ, RZ, R14 ;  /* 0x000000ffff4b7224 */ /* 0x000fc400078e000e */
[----:B------:R-:W-:Y:S01]  /*407b0*/  IMAD.MOV.U32 R56, RZ, RZ, R15 ;  /* 0x000000ffff387224 */ /* 0x000fe200078e000f */
[----:B--2---:R-:W-:Y:S01]  /*407c0*/  MOV R91, R7 ;  /* 0x00000007005b7202 */ /* 0x004fe20000000f00 */
[----:B---3--:R-:W-:Y:S02]  /*407d0*/  IMAD.MOV.U32 R90, RZ, RZ, R6 ;  /* 0x000000ffff5a7224 */ /* 0x008fe400078e0006 */
[----:B----4-:R-:W-:Y:S01]  /*407e0*/  IMAD.MOV.U32 R89, RZ, RZ, R231 ;  /* 0x000000ffff597224 */ /* 0x010fe200078e00e7 */
[----:B------:R-:W-:Y:S02]  /*407f0*/  MOV R88, R230 ;  /* 0x000000e600587202 */ /* 0x000fe40000000f00 */
[----:B------:R-:W2:Y:S04]  /*40800*/  LDL.LU R230, [R1+0x5084] ;  /* 0x0050840001e67983 */ /* 0x000ea80000300800 */
[----:B------:R-:W2:Y:S04]  /*40810*/  LDL.LU R231, [R1+0x5080] ;  /* 0x0050800001e77983 */ /* 0x000ea80000300800 */
[----:B------:R-:W3:Y:S04]  /*40820*/  LDL.LU R6, [R1+0x507c] ;  /* 0x00507c0001067983 */ /* 0x000ee80000300800 */
[----:B------:R-:W3:Y:S04]  /*40830*/  LDL.LU R7, [R1+0x5078] ;  /* 0x0050780001077983 */ /* 0x000ee80000300800 */
[----:B------:R-:W4:Y:S04]  /*40840*/  LDL.LU R26, [R1+0x5074] ;  /* 0x00507400011a7983 */ /* 0x000f280000300800 */
[----:B------:R-:W4:Y:S04]  /*40850*/  LDL.LU R27, [R1+0x5070] ;  /* 0x00507000011b7983 */ /* 0x000f280000300800 */
[----:B------:R-:W2:Y:S04]  /*40860*/  LDL.LU R10, [R1+0x506c] ;  /* 0x00506c00010a7983 */ /* 0x000ea80000300800 */
[----:B------:R-:W2:Y:S04]  /*40870*/  LDL.LU R14, [R1+0x5068] ;  /* 0x00506800010e7983 */ /* 0x000ea80000300800 */
[----:B------:R-:W2:Y:S01]  /*40880*/  LDL.LU R15, [R1+0x5064] ;  /* 0x00506400010f7983 */ /* 0x000ea20000300800 */
[----:B------:R-:W-:-:S03]  /*40890*/  MOV R57, R11 ;  /* 0x0000000b00397202 */ /* 0x000fc60000000f00 */
[----:B------:R-:W3:Y:S01]  /*408a0*/  LDL.LU R11, [R1+0x5060] ;  /* 0x00506000010b7983 */ /* 0x000ee20000300800 */
[----:B------:R-:W-:Y:S02]  /*408b0*/  IMAD.MOV.U32 R58, RZ, RZ, R252 ;  /* 0x000000ffff3a7224 */ /* 0x000fe400078e00fc */
[----:B------:R-:W-:Y:S01]  /*408c0*/  IMAD.MOV.U32 R59, RZ, RZ, R2 ;  /* 0x000000ffff3b7224 */ /* 0x000fe200078e0002 */
[C---:B----4-:R-:W-:Y:S08]  /*408d0*/  HMMA.1688.F32.TF32 R36, R232.reuse, R26, R36 ;  /* 0x0000001ae824723c */ /* 0x050ff00000081024 */
[----:B--2---:R-:W-:Y:S11]  /*408e0*/  HMMA.1688.F32.TF32 R248, R232, R14, R248 ;  /* 0x0000000ee8f8723c */ /* 0x004ff600000810f8 */
[----:B------:R-:W-:Y:S01]  /*408f0*/  IMAD.MOV.U32 R33, RZ, RZ, R38 ;  /* 0x000000ffff217224 */ /* 0x000fe200078e0026 */
[----:B------:R-:W-:Y:S01]  /*40900*/  MOV R32, R39 ;  /* 0x0000002700207202 */ /* 0x000fe20000000f00 */
[----:B------:R-:W-:Y:S01]  /*40910*/  IMAD.MOV.U32 R228, RZ, RZ, R37 ;  /* 0x000000ffffe47224 */ /* 0x000fe200078e0025 */
[----:B------:R-:W-:Y:S01]  /*40920*/  MOV R229, R36 ;  /* 0x0000002400e57202 */ /* 0x000fe20000000f00 */
[----:B------:R-:W2:Y:S04]  /*40930*/  LDL.LU.64 R38, [R1+0x5058] ;  /* 0x0050580001267983 */ /* 0x000ea80000300a00 */
[----:B------:R-:W2:Y:S01]  /*40940*/  LDL.LU.64 R36, [R1+0x5050] ;  /* 0x0050500001247983 */ /* 0x000ea20000300a00 */
[----:B------:R-:W-:Y:S01]  /*40950*/  MOV R2, R250 ;  /* 0x000000fa00027202 */ /* 0x000fe20000000f00 */
[----:B------:R-:W-:-:S02]  /*40960*/  IMAD.MOV.U32 R252, RZ, RZ, R251 ;  /* 0x000000fffffc7224 */ /* 0x000fc400078e00fb */
[----:B------:R-:W-:Y:S01]  /*40970*/  IMAD.MOV.U32 R214, RZ, RZ, R248 ;  /* 0x000000ffffd67224 */ /* 0x000fe200078e00f8 */
[----:B------:R-:W4:Y:S01]  /*40980*/  LDL.LU.64 R250, [R1+0x5048] ;  /* 0x0050480001fa7983 */ /* 0x000f220000300a00 */
[----:B------:R-:W-:-:S03]  /*40990*/  IMAD.MOV.U32 R215, RZ, RZ, R249 ;  /* 0x000000ffffd77224 */ /* 0x000fc600078e00f9 */
[----:B------:R-:W4:Y:S01]  /*409a0*/  LDL.LU.64 R248, [R1+0x5040] ;  /* 0x0050400001f87983 */ /* 0x000f220000300a00 */
[C---:B---3--:R-:W-:Y:S08]  /*409b0*/  HMMA.1688.F32.TF32 R196, R232.reuse, R10, R196 ;  /* 0x0000000ae8c4723c */ /* 0x048ff000000810c4 */
[----:B------:R-:W-:Y:S11]  /*409c0*/  HMMA.1688.F32.TF32 R192, R232, R230, R192 ;  /* 0x000000e6e8c0723c */ /* 0x000ff600000810c0 */
[----:B------:R-:W-:Y:S04]  /*409d0*/  STL.64 [R1+0x8e0], R196 ;  /* 0x0008e0c401007387 */ /* 0x000fe80000100a00 */
[----:B------:R3:W-:Y:S01]  /*409e0*/  STL.64 [R1+0x8e8], R198 ;  /* 0x0008e8c601007387 */ /* 0x0007e20000100a00 */
[----:B-1----:R-:W-:Y:S08]  /*409f0*/  HMMA.1688.F32.TF32 R108, R236, R34, R108 ;  /* 0x00000022ec6c723c */ /* 0x002ff0000008106c */
[----:B---3--:R-:W-:Y:S01]  /*40a00*/  HMMA.1688.F32.TF32 R196, R232, R6, R116 ;  /* 0x00000006e8c4723c */ /* 0x008fe20000081074 */
[----:B------:R-:W-:Y:S04]  /*40a10*/  LDS R232, [R0+UR12+0x4380] ;  /* 0x0043800c00e87984 */ /* 0x000fe80008000800 */
[----:B------:R-:W-:Y:S03]  /*40a20*/  LDS R234, [R0+UR12+0x6380] ;  /* 0x0063800c00ea7984 */ /* 0x000fe60008000800 */
[C---:B------:R-:W-:Y:S01]  /*40a30*/  HMMA.1688.F32.TF32 R116, R236.reuse, R18, R112 ;  /* 0x00000012ec74723c */ /* 0x040fe20000081070 */
[----:B------:R-:W-:Y:S04]  /*40a40*/  LDS R233, [R3+UR12+0x4380] ;  /* 0x0043800c03e97984 */ /* 0x000fe80008000800 */
[----:B------:R-:W-:Y:S03]  /*40a50*/  LDS R235, [R3+UR12+0x6380] ;  /* 0x0063800c03eb7984 */ /* 0x000fe60008000800 */
[C---:B------:R-:W-:Y:S03]  /*40a60*/  HMMA.1688.F32.TF32 R112, R236.reuse, R22, R188 ;  /* 0x00000016ec70723c */ /* 0x040fe600000810bc */
[----:B------:R-:W-:Y:S04]  /*40a70*/  STL.64 [R1+0x8d0], R196 ;  /* 0x0008d0c401007387 */ /* 0x000fe80000100a00 */
[----:B------:R-:W-:Y:S04]  /*40a80*/  STL.64 [R1+0x8d8], R198 ;  /* 0x0008d8c601007387 */ /* 0x000fe80000100a00 */
[----:B------:R-:W-:Y:S04]  /*40a90*/  STL.64 [R1+0x770], R192 ;  /* 0x000770c001007387 */ /* 0x000fe80000100a00 */
[----:B------:R-:W-:Y:S04]  /*40aa0*/  STL.64 [R1+0x778], R194 ;  /* 0x000778c201007387 */ /* 0x000fe80000100a00 */
[----:B------:R-:W-:Y:S04]  /*40ab0*/  STL.64 [R1+0x760], R116 ;  /* 0x0007607401007387 */ /* 0x000fe80000100a00 */
[----:B------:R1:W-:Y:S04]  /*40ac0*/  STL.64 [R1+0x768], R118 ;  /* 0x0007687601007387 */ /* 0x0003e80000100a00 */
[----:B------:R-:W-:Y:S04]  /*40ad0*/  STL.64 [R1+0x750], R112 ;  /* 0x0007507001007387 */ /* 0x000fe80000100a00 */
[----:B------:R3:W-:Y:S01]  /*40ae0*/  STL.64 [R1+0x758], R114 ;  /* 0x0007587201007387 */ /* 0x0007e20000100a00 */
[C---:B-1----:R-:W-:Y:S03]  /*40af0*/  HMMA.1688.F32.TF32 R116, R236.reuse, R26, R180 ;  /* 0x0000001aec74723c */ /* 0x042fe600000810b4 */
[----:B------:R-:W-:Y:S04]  /*40b00*/  STL.64 [R1+0x740], R108 ;  /* 0x0007406c01007387 */ /* 0x000fe80000100a00 */
[----:B------:R1:W-:Y:S01]  /*40b10*/  STL.64 [R1+0x748], R110 ;  /* 0x0007486e01007387 */ /* 0x0003e20000100a00 */
[C---:B---3--:R-:W-:Y:S08]  /*40b20*/  HMMA.1688.F32.TF32 R112, R236.reuse, R14, R104 ;  /* 0x0000000eec70723c */ /* 0x048ff00000081068 */
[C---:B-1----:R-:W-:Y:S08]  /*40b30*/  HMMA.1688.F32.TF32 R108, R236.reuse, R10, R204 ;  /* 0x0000000aec6c723c */ /* 0x042ff000000810cc */
[C---:B------:R-:W-:Y:S08]  /*40b40*/  HMMA.1688.F32.TF32 R104, R236.reuse, R6, R100 ;  /* 0x00000006ec68723c */ /* 0x040ff00000081064 */
[----:B------:R-:W-:Y:S08]  /*40b50*/  HMMA.1688.F32.TF32 R100, R236, R230, R96 ;  /* 0x000000e6ec64723c */ /* 0x000ff00000081060 */
[C---:B------:R-:W-:Y:S01]  /*40b60*/  HMMA.1688.F32.TF32 R96, R240.reuse, R18, R92 ;  /* 0x00000012f060723c */ /* 0x040fe2000008105c */
[----:B------:R-:W-:Y:S07]  /*40b70*/  STL.64 [R1+0x730], R116 ;  /* 0x0007307401007387 */ /* 0x000fee0000100a00 */
        /* <DEDUP_REMOVED lines=9> */
[----:B------:R-:W-:Y:S04]  /*40c10*/  STL.64 [R1+0x718], R110 ;  /* 0x0007186e01007387 */ /* 0x000fe80000100a00 */
[----:B------:R-:W-:Y:S03]  /*40c20*/  STL.64 [R1+0x700], R104 ;  /* 0x0007006801007387 */ /* 0x000fe60000100a00 */
[C---:B------:R-:W-:Y:S01]  /*40c30*/  HMMA.1688.F32.TF32 R72, R240.reuse, R6, R68 ;  /* 0x00000006f048723c */ /* 0x040fe20000081044 */
[----:B------:R-:W-:Y:S04]  /*40c40*/  STL.64 [R1+0x708], R106 ;  /* 0x0007086a01007387 */ /* 0x000fe80000100a00 */
[----:B------:R-:W-:Y:S03]  /*40c50*/  STL.64 [R1+0x620], R100 ;  /* 0x0006206401007387 */ /* 0x000fe60000100a00 */
[----:B------:R-:W-:Y:S01]  /*40c60*/  HMMA.1688.F32.TF32 R68, R240, R230, R64 ;  /* 0x000000e6f044723c */ /* 0x000fe20000081040 */
[----:B------:R-:W-:Y:S04]  /*40c70*/  STL.64 [R1+0x628], R102 ;  /* 0x0006286601007387 */ /* 0x000fe80000100a00 */
[----:B------:R-:W-:Y:S03]  /*40c80*/  STL.64 [R1+0x610], R96 ;  /* 0x0006106001007387 */ /* 0x000fe60000100a00 */
[C---:B------:R-:W-:Y:S01]  /*40c90*/  HMMA.1688.F32.TF32 R64, R244.reuse, R18, R60 ;  /* 0x00000012f440723c */ /* 0x040fe2000008103c */
[----:B------:R-:W-:Y:S04]  /*40ca0*/  STL.64 [R1+0x618], R98 ;  /* 0x0006186201007387 */ /* 0x000fe80000100a00 */
[----:B------:R-:W-:Y:S03]  /*40cb0*/  STL.64 [R1+0x600], R92 ;  /* 0x0006005c01007387 */ /* 0x000fe60000100a00 */
[C---:B------:R-:W-:Y:S01]  /*40cc0*/  HMMA.1688.F32.TF32 R60, R244.reuse, R22, R56 ;  /* 0x00000016f43c723c */ /* 0x040fe20000081038 */
[----:B------:R-:W-:Y:S04]  /*40cd0*/  STL.64 [R1+0x608], R94 ;  /* 0x0006085e01007387 */ /* 0x000fe80000100a00 */
[----:B------:R-:W-:Y:S03]  /*40ce0*/  STL.64 [R1+0x5f0], R88 ;  /* 0x0005f05801007387 */ /* 0x000fe60000100a00 */
        /* <DEDUP_REMOVED lines=17> */
[----:B------:R1:W-:Y:S01]  /*40e00*/  STL.64 [R1+0x1f8], R54 ;  /* 0x0001f83601007387 */ /* 0x0003e20000100a00 */
[C---:B--2---:R-:W-:Y:S08]  /*40e10*/  HMMA.1688.F32.TF32 R36, R244.reuse, R14, R36 ;  /* 0x0000000ef424723c */ /* 0x044ff00000081024 */
[C---:B----4-:R-:W-:Y:S08]  /*40e20*/  HMMA.1688.F32.TF32 R56, R244.reuse, R26, R248 ;  /* 0x0000001af438723c */ /* 0x050ff000000810f8 */
[C---:B-1----:R-:W-:Y:S08]  /*40e30*/  HMMA.1688.F32.TF32 R52, R244.reuse, R10, R40 ;  /* 0x0000000af434723c */ /* 0x042ff00000081028 */
[C---:B------:R-:W-:Y:S01]  /*40e40*/  HMMA.1688.F32.TF32 R40, R244.reuse, R6, R44 ;  /* 0x00000006f428723c */ /* 0x040fe2000008102c */
[----:B------:R-:W-:Y:S04]  /*40e50*/  LDS R44, [R0+UR12+0x4300] ;  /* 0x0043000c002c7984 */ /* 0x000fe80008000800 */
[----:B------:R-:W-:Y:S04]  /*40e60*/  STL.64 [R1+0x1c0], R56 ;  /* 0x0001c03801007387 */ /* 0x000fe80000100a00 */
[----:B------:R-:W-:Y:S04]  /*40e70*/  STL.64 [R1+0x1c8], R58 ;  /* 0x0001c83a01007387 */ /* 0x000fe80000100a00 */
[----:B------:R-:W-:Y:S04]  /*40e80*/  STL.64 [R1+0x1b0], R36 ;  /* 0x0001b02401007387 */ /* 0x000fe80000100a00 */
[----:B------:R1:W-:Y:S04]  /*40e90*/  STL.64 [R1+0x1b8], R38 ;  /* 0x0001b82601007387 */ /* 0x0003e80000100a00 */
[----:B------:R-:W-:Y:S04]  /*40ea0*/  LDS R46, [R0+UR12+0x6300] ;  /* 0x0063000c002e7984 */ /* 0x000fe80008000800 */
[----:B------:R-:W-:Y:S01]  /*40eb0*/  LDS R45, [R3+UR12+0x4300] ;  /* 0x0043000c032d7984 */ /* 0x000fe20008000800 */
[----:B-1----:R-:W-:Y:S03]  /*40ec0*/  HMMA.1688.F32.TF32 R36, R244, R230, R48 ;  /* 0x000000e6f424723c */ /* 0x002fe60000081030 */
[----:B------:R1:W-:Y:S04]  /*40ed0*/  STL.64 [R1+0x1a0], R52 ;  /* 0x0001a03401007387 */ /* 0x0003e80000100a00 */
[----:B------:R2:W-:Y:S04]  /*40ee0*/  STL.64 [R1+0x1a8], R54 ;  /* 0x0001a83601007387 */ /* 0x0005e80000100a00 */
[----:B------:R-:W3:Y:S04]  /*40ef0*/  LDL.LU R68, [R1+0x170] ;  /* 0x0001700001447983 */ /* 0x000ee80000300800 */
[----:B------:R-:W-:Y:S04]  /*40f00*/  STL.64 [R1+0x160], R40 ;  /* 0x0001602801007387 */ /* 0x000fe80000100a00 */
[----:B------:R-:W-:Y:S04]  /*40f10*/  STL.64 [R1+0x168], R42 ;  /* 0x0001682a01007387 */ /* 0x000fe80000100a00 */
[----:B------:R-:W-:Y:S04]  /*40f20*/  STL.64 [R1+0x70], R36 ;  /* 0x0000702401007387 */ /* 0x000fe80000100a00 */
[----:B------:R-:W-:Y:S04]  /*40f30*/  STL.64 [R1+0x78], R38 ;  /* 0x0000782601007387 */ /* 0x000fe80000100a00 */
[----:B------:R-:W3:Y:S04]  /*40f40*/  LDL.LU R69, [R1+0x174] ;  /* 0x0001740001457983 */ /* 0x000ee80000300800 */
[----:B------:R-:W3:Y:S04]  /*40f50*/  LDL.LU R70, [R1+0x178] ;  /* 0x0001780001467983 */ /* 0x000ee80000300800 */
[----:B------:R-:W3:Y:S04]  /*40f60*/  LDL.LU R71, [R1+0x17c] ;  /* 0x00017c0001477983 */ /* 0x000ee80000300800 */
[----:B------:R-:W4:Y:S04]  /*40f70*/  LDL.LU R72, [R1+0x180] ;  /* 0x0001800001487983 */ /* 0x000f280000300800 */
[----:B------:R-:W4:Y:S04]  /*40f80*/  LDL.LU R73, [R1+0x184] ;  /* 0x0001840001497983 */ /* 0x000f280000300800 */
[----:B------:R-:W4:Y:S04]  /*40f90*/  LDL.LU R74, [R1+0x188] ;  /* 0x00018800014a7983 */ /* 0x000f280000300800 */
[----:B------:R-:W4:Y:S04]  /*40fa0*/  LDL.LU R75, [R1+0x18c] ;  /* 0x00018c00014b7983 */ /* 0x000f280000300800 */
[----:B------:R-:W2:Y:S04]  /*40fb0*/  LDL.LU R76, [R1+0x190] ;  /* 0x00019000014c7983 */ /* 0x000ea80000300800 */
        /* <DEDUP_REMOVED lines=19> */
[----:B------:R-:W3:Y:S04]  /*410f0*/  LDL.LU R96, [R1+0x220] ;  /* 0x0002200001607983 */ /* 0x000ee80000300800 */
        /* <DEDUP_REMOVED lines=71> */
[----:B-1----:R-:W4:Y:S04]  /*41570*/  LDL.LU R52, [R1+0x360] ;  /* 0x0003600001347983 */ /* 0x002f280000300800 */
[----:B------:R-:W4:Y:S04]  /*41580*/  LDL.LU R53, [R1+0x364] ;  /* 0x0003640001357983 */ /* 0x000f280000300800 */
[----:B--2---:R-:W2:Y:S04]  /*41590*/  LDL.LU R54, [R1+0x368] ;  /* 0x0003680001367983 */ /* 0x004ea80000300800 */
[----:B------:R-:W2:Y:S04]  /*415a0*/  LDL.LU R55, [R1+0x36c] ;  /* 0x00036c0001377983 */ /* 0x000ea80000300800 */
[----:B------:R-:W-:Y:S04]  /*415b0*/  LDS R36, [R0+UR12+0x4200] ;  /* 0x0042000c00247984 */ /* 0x000fe80008000800 */
[----:B------:R-:W-:Y:S04]  /*415c0*/  LDS R38, [R0+UR12+0x6200] ;  /* 0x0062000c00267984 */ /* 0x000fe80008000800 */
[----:B------:R-:W-:Y:S04]  /*415d0*/  LDS R37, [R3+UR12+0x4200] ;  /* 0x0042000c03257984 */ /* 0x000fe80008000800 */
[----:B------:R-:W3:Y:S04]  /*415e0*/  LDS R39, [R3+UR12+0x6200] ;  /* 0x0062000c03277984 */ /* 0x000ee80008000800 */
[----:B------:R-:W2:Y:S04]  /*415f0*/  LDL.LU R236, [R1+0x300] ;  /* 0x0003000001ec7983 */ /* 0x000ea80000300800 */
[----:B------:R-:W2:Y:S04]  /*41600*/  LDL.LU R237, [R1+0x304] ;  /* 0x0003040001ed7983 */ /* 0x000ea80000300800 */
[----:B------:R-:W2:Y:S04]  /*41610*/  LDL.LU R238, [R1+0x308] ;  /* 0x0003080001ee7983 */ /* 0x000ea80000300800 */
[----:B------:R-:W2:Y:S04]  /*41620*/  LDL.LU R239, [R1+0x30c] ;  /* 0x00030c0001ef7983 */ /* 0x000ea80000300800 */
[----:B------:R-:W-:Y:S04]  /*41630*/  LDS R40, [R0+UR12+0x4280] ;  /* 0x0042800c00287984 */ /* 0x000fe80008000800 */
[----:B------:R-:W-:Y:S04]  /*41640*/  LDS R42, [R0+UR12+0x6280] ;  /* 0x0062800c002a7984 */ /* 0x000fe80008000800 */
[----:B------:R-:W-:Y:S04]  /*41650*/  LDS R41, [R3+UR12+0x4280] ;  /* 0x0042800c03297984 */ /* 0x000fe80008000800 */
[----:B------:R-:W2:Y:S04]  /*41660*/  LDS R43, [R3+UR12+0x6280] ;  /* 0x0062800c032b7984 */ /* 0x000ea80008000800 */
[----:B------:R-:W1:Y:S01]  /*41670*/  LDS R47, [R3+UR12+0x6300] ;  /* 0x0063000c032f7984 */ /* 0x000e620008000800 */
[C---:B---3--:R-:W-:Y:S08]  /*41680*/  HMMA.1688.F32.TF32 R64, R36.reuse, R10, R64 ;  /* 0x0000000a2440723c */ /* 0x048ff00000081040 */
[C---:B----4-:R-:W-:Y:S08]  /*41690*/  HMMA.1688.F32.TF32 R188, R36.reuse, R14, R188 ;  /* 0x0000000e24bc723c */ /* 0x050ff000000810bc */
[C---:B------:R-:W-:Y:S08]  /*416a0*/  HMMA.1688.F32.TF32 R112, R36.reuse, R26, R112 ;  /* 0x0000001a2470723c */ /* 0x040ff00000081070 */
[C---:B------:R-:W-:Y:S08]  /*416b0*/  HMMA.1688.F32.TF32 R116, R36.reuse, R22, R116 ;  /* 0x000000162474723c */ /* 0x040ff00000081074 */
[C---:B------:R-:W-:Y:S08]  /*416c0*/  HMMA.1688.F32.TF32 R196, R36.reuse, R18, R196 ;  /* 0x0000001224c4723c */ /* 0x040ff000000810c4 */
[C---:B------:R-:W-:Y:S11]  /*416d0*/  HMMA.1688.F32.TF32 R192, R36.reuse, R34, R192 ;  /* 0x0000002224c0723c */ /* 0x040ff600000810c0 */
[----:B------:R-:W-:Y:S04]  /*416e0*/  STL.64 [R1+0x8c0], R196 ;  /* 0x0008c0c401007387 */ /* 0x000fe80000100a00 */
[----:B------:R3:W-:Y:S01]  /*416f0*/  STL.64 [R1+0x8c8], R198 ;  /* 0x0008c8c601007387 */ /* 0x0007e20000100a00 */
[C---:B------:R-:W-:Y:S03]  /*41700*/  HMMA.1688.F32.TF32 R60, R36.reuse, R6, R60 ;  /* 0x00000006243c723c */ /* 0x040fe6000008103c */
[----:B---3--:R-:W3:Y:S04]  /*41710*/  LDL.LU.64 R198, [R1+0x5038] ;  /* 0x0050380001c67983 */ /* 0x008ee80000300a00 */
[----:B------:R-:W3:Y:S04]  /*41720*/  LDL.LU.64 R196, [R1+0x5030] ;  /* 0x0050300001c47983 */ /* 0x000ee80000300a00 */
[----:B------:R-:W-:Y:S04]  /*41730*/  STL.64 [R1+0x8b0], R116 ;  /* 0x0008b07401007387 */ /* 0x000fe80000100a00 */
[----:B------:R4:W-:Y:S01]  /*41740*/  STL.64 [R1+0x8b8], R118 ;  /* 0x0008b87601007387 */ /* 0x0009e20000100a00 */
[----:B------:R-:W-:Y:S03]  /*41750*/  HMMA.1688.F32.TF32 R36, R36, R230, R56 ;  /* 0x000000e62424723c */ /* 0x000fe60000081038 */
[----:B----4-:R-:W4:Y:S04]  /*41760*/  LDL.LU.64 R118, [R1+0x5028] ;  /* 0x0050280001767983 */ /* 0x010f280000300a00 */
[----:B------:R-:W4:Y:S04]  /*41770*/  LDL.LU.64 R116, [R1+0x5020] ;  /* 0x0050200001747983 */ /* 0x000f280000300a00 */
[----:B------:R-:W-:Y:S04]  /*41780*/  STL.64 [R1+0x8a0], R192 ;  /* 0x0008a0c001007387 */ /* 0x000fe80000100a00 */
[----:B------:R1:W-:Y:S04]  /*41790*/  STL.64 [R1+0x8a8], R194 ;  /* 0x0008a8c201007387 */ /* 0x0003e80000100a00 */
[----:B-1----:R-:W3:Y:S04]  /*417a0*/  LDL.LU.64 R194, [R1+0x5018] ;  /* 0x0050180001c27983 */ /* 0x002ee80000300a00 */
[----:B------:R-:W3:Y:S04]  /*417b0*/  LDL.LU.64 R192, [R1+0x5010] ;  /* 0x0050100001c07983 */ /* 0x000ee80000300a00 */
        /* <DEDUP_REMOVED lines=16> */
[----:B------:R-:W3:Y:S04]  /*418c0*/  LDL.LU.64 R58, [R1+0x4fc8] ;  /* 0x004fc800013a7983 */ /* 0x000ee80000300a00 */
[----:B------:R-:W3:Y:S04]  /*418d0*/  LDL.LU.64 R56, [R1+0x4fc0] ;  /* 0x004fc00001387983 */ /* 0x000ee80000300a00 */
[----:B------:R1:W-:Y:S04]  /*418e0*/  STL.64 [R1+0x6f0], R36 ;  /* 0x0006f02401007387 */ /* 0x0003e80000100a00 */
[----:B------:R2:W-:Y:S04]  /*418f0*/  STL.64 [R1+0x6f8], R38 ;  /* 0x0006f82601007387 */ /* 0x0005e80000100a00 */
[----:B-1----:R-:W3:Y:S04]  /*41900*/  LDL.LU R36, [R1+0x350] ;  /* 0x0003500001247983 */ /* 0x002ee80000300800 */
[----:B------:R-:W3:Y:S04]  /*41910*/  LDL.LU R37, [R1+0x354] ;  /* 0x0003540001257983 */ /* 0x000ee80000300800 */
[----:B--2---:R-:W3:Y:S04]  /*41920*/  LDL.LU R38, [R1+0x358] ;  /* 0x0003580001267983 */ /* 0x004ee80000300800 */
[----:B------:R-:W3:Y:S01]  /*41930*/  LDL.LU R39, [R1+0x35c] ;  /* 0x00035c0001277983 */ /* 0x000ee20000300800 */
[----:B------:R-:W-:-:S15]  /*41940*/  HMMA.1688.F32.TF32 R52, R40, R18, R52 ;  /* 0x000000122834723c */ /* 0x000fde0000081034 */
[----:B------:R-:W-:-:S04]  /*41950*/  NOP ;  /* 0x0000000000007918 */ /* 0x000fc80000000000 */
[----:B------:R-:W-:Y:S04]  /*41960*/  STL.64 [R1+0x6e0], R52 ;  /* 0x0006e03401007387 */ /* 0x000fe80000100a00 */
[----:B------:R1:W-:Y:S04]  /*41970*/  STL.64 [R1+0x6e8], R54 ;  /* 0x0006e83601007387 */ /* 0x0003e80000100a00 */
[----:B-1----:R-:W2:Y:S04]  /*41980*/  LDL.LU.64 R54, [R1+0x4fb8] ;  /* 0x004fb80001367983 */ /* 0x002ea80000300a00 */
[----:B------:R-:W2:Y:S01]  /*41990*/  LDL.LU.64 R52, [R1+0x4fb0] ;  /* 0x004fb00001347983 */ /* 0x000ea20000300a00 */
[C---:B------:R-:W-:Y:S08]  /*419a0*/  HMMA.1688.F32.TF32 R48, R40.reuse, R26, R48 ;  /* 0x0000001a2830723c */ /* 0x040ff00000081030 */
[----:B---3--:R-:W-:-:S15]  /*419b0*/  HMMA.1688.F32.TF32 R36, R40, R22, R36 ;  /* 0x000000162824723c */ /* 0x008fde0000081024 */
[----:B------:R-:W-:-:S04]  /*419c0*/  NOP ;  /* 0x0000000000007918 */ /* 0x000fc80000000000 */
[----:B------:R-:W-:Y:S04]  /*419d0*/  STL.64 [R1+0x460], R36 ;  /* 0x0004602401007387 */ /* 0x000fe80000100a00 */
[----:B------:R1:W-:Y:S02]  /*419e0*/  STL.64 [R1+0x468], R38 ;  /* 0x0004682601007387 */ /* 0x0003e40000100a00 */
[C---:B-1----:R-:W-:Y:S08]  /*419f0*/  HMMA.1688.F32.TF32 R36, R40.reuse, R34, R244 ;  /* 0x000000222824723c */ /* 0x042ff000000810f4 */
[C---:B------:R-:W-:Y:S11]  /*41a00*/  HMMA.1688.F32.TF32 R244, R40.reuse, R14, R248 ;  /* 0x0000000e28f4723c */ /* 0x040ff600000810f8 */
[----:B------:R-:W-:Y:S04]  /*41a10*/  STL.64 [R1+0x450], R36 ;  /* 0x0004502401007387 */ /* 0x000fe80000100a00 */
[----:B------:R1:W-:Y:S02]  /*41a20*/  STL.64 [R1+0x458], R38 ;  /* 0x0004582601007387 */ /* 0x0003e40000100a00 */
[C---:B-1----:R-:W-:Y:S02]  /*41a30*/  HMMA.1688.F32.TF32 R36, R40.reuse, R10, R240 ;  /* 0x0000000a2824723c */ /* 0x042fe400000810f0 */
[----:B------:R-:W-:Y:S04]  /*41a40*/  STL.64 [R1+0x440], R48 ;  /* 0x0004403001007387 */ /* 0x000fe80000100a00 */
[----:B------:R1:W-:Y:S04]  /*41a50*/  STL.64 [R1+0x448], R50 ;  /* 0x0004483201007387 */ /* 0x0003e80000100a00 */
[----:B------:R-:W-:Y:S04]  /*41a60*/  STL.64 [R1+0x430], R244 ;  /* 0x000430f401007387 */ /* 0x000fe80000100a00 */
[----:B------:R-:W-:Y:S01]  /*41a70*/  STL.64 [R1+0x438], R246 ;  /* 0x000438f601007387 */ /* 0x000fe20000100a00 */
[C---:B-1----:R-:W-:Y:S04]  /*41a80*/  HMMA.1688.F32.TF32 R48, R40.reuse, R6, R236 ;  /* 0x000000062830723c */ /* 0x042fe800000810ec */
[----:B------:R-:W-:Y:S04]  /*41a90*/  STL.64 [R1+0x420], R36 ;  /* 0x0004202401007387 */ /* 0x000fe80000100a00 */
[----:B------:R1:W-:Y:S01]  /*41aa0*/  STL.64 [R1+0x428], R38 ;  /* 0x0004282601007387 */ /* 0x0003e20000100a00 */
[----:B------:R-:W-:Y:S08]  /*41ab0*/  HMMA.1688.F32.TF32 R40, R40, R230, R108 ;  /* 0x000000e62828723c */ /* 0x000ff0000008106c */
[C---:B-1----:R-:W-:Y:S02]  /*41ac0*/  HMMA.1688.F32.TF32 R36, R44.reuse, R18, R180 ;  /* 0x000000122c24723c */ /* 0x042fe400000810b4 */
[----:B------:R-:W-:Y:S04]  /*41ad0*/  STL.64 [R1+0x410], R48 ;  /* 0x0004103001007387 */ /* 0x000fe80000100a00 */
[----:B------:R1:W-:Y:S05]  /*41ae0*/  STL.64 [R1+0x418], R50 ;  /* 0x0004183201007387 */ /* 0x0003ea0000100a00 */
[----:B------:R-:W-:Y:S04]  /*41af0*/  STL.64 [R1+0x320], R40 ;  /* 0x0003202801007387 */ /* 0x000fe80000100a00 */
[----:B------:R3:W-:Y:S01]  /*41b00*/  STL.64 [R1+0x328], R42 ;  /* 0x0003282a01007387 */ /* 0x0007e20000100a00 */
[C---:B-1----:R-:W-:Y:S03]  /*41b10*/  HMMA.1688.F32.TF32 R48, R44.reuse, R22, R104 ;  /* 0x000000162c30723c */ /* 0x042fe60000081068 */
[----:B------:R-:W-:Y:S04]  /*41b20*/  STL.64 [R1+0x310], R36 ;  /* 0x0003102401007387 */ /* 0x000fe80000100a00 */
[----:B------:R1:W-:Y:S01]  /*41b30*/  STL.64 [R1+0x318], R38 ;  /* 0x0003182601007387 */ /* 0x0003e20000100a00 */
[C---:B---3--:R-:W-:Y:S08]  /*41b40*/  HMMA.1688.F32.TF32 R40, R44.reuse, R34, R204 ;  /* 0x000000222c28723c */ /* 0x048ff000000810cc */
[C---:B-1----:R-:W-:Y:S03]  /*41b50*/  HMMA.1688.F32.TF32 R36, R44.reuse, R26, R100 ;  /* 0x0000001a2c24723c */ /* 0x042fe60000081064 */
        /* <DEDUP_REMOVED lines=10> */
[----:B------:R-:W-:Y:S01]  /*41c00*/  STL.64 [R1+0x258], R50 ;  /* 0x0002583201007387 */ /* 0x000fe20000100a00 */
[----:B------:R-:W-:Y:S03]  /*41c10*/  HMMA.1688.F32.TF32 R44, R44, R230, R84 ;  /* 0x000000e62c2c723c */ /* 0x000fe60000081054 */
[----:B------:R-:W-:Y:S04]  /*41c20*/  STL.64 [R1+0x230], R40 ;  /* 0x0002302801007387 */ /* 0x000fe80000100a00 */
[----:B------:R1:W-:Y:S01]  /*41c30*/  STL.64 [R1+0x238], R42 ;  /* 0x0002382a01007387 */ /* 0x0003e20000100a00 */
[C---:B------:R-:W-:Y:S03]  /*41c40*/  HMMA.1688.F32.TF32 R244, R232.reuse, R10, R56 ;  /* 0x0000000ae8f4723c */ /* 0x040fe60000081038 */
[----:B------:R-:W-:Y:S04]  /*41c50*/  LDS R48, [R0+UR12+0x4500] ;  /* 0x0045000c00307984 */ /* 0x000fe80008000800 */
[----:B------:R-:W-:Y:S01]  /*41c60*/  STL.64 [R1+0x220], R36 ;  /* 0x0002202401007387 */ /* 0x000fe20000100a00 */
[C---:B-1----:R-:W-:Y:S03]  /*41c70*/  HMMA.1688.F32.TF32 R40, R232.reuse, R18, R80 ;  /* 0x00000012e828723c */ /* 0x042fe60000081050 */
[----:B------:R1:W-:Y:S04]  /*41c80*/  STL.64 [R1+0x228], R38 ;  /* 0x0002282601007387 */ /* 0x0003e80000100a00 */
[----:B------:R-:W-:Y:S01]  /*41c90*/  LDS R50, [R0+UR12+0x6500] ;  /* 0x0065000c00327984 */ /* 0x000fe20008000800 */
[C---:B------:R-:W-:Y:S03]  /*41ca0*/  HMMA.1688.F32.TF32 R240, R232.reuse, R6, R60 ;  /* 0x00000006e8f0723c */ /* 0x040fe6000008103c */
[----:B------:R-:W-:Y:S04]  /*41cb0*/  LDS R49, [R3+UR12+0x4500] ;  /* 0x0045000c03317984 */ /* 0x000fe80008000800 */
[----:B------:R-:W-:Y:S01]  /*41cc0*/  LDS R51, [R3+UR12+0x6500] ;  /* 0x0065000c03337984 */ /* 0x000fe20008000800 */
        /* <DEDUP_REMOVED lines=9> */
[C---:B--2---:R-:W-:Y:S03]  /*41d60*/  HMMA.1688.F32.TF32 R36, R232.reuse, R14, R52 ;  /* 0x0000000ee824723c */ /* 0x044fe60000081034 */
[----:B------:R-:W-:Y:S04]  /*41d70*/  STL.64 [R1+0x90], R44 ;  /* 0x0000902c01007387 */ /* 0x000fe80000100a00 */
[----:B------:R-:W-:Y:S04]  /*41d80*/  STL.64 [R1+0x98], R46 ;  /* 0x0000982e01007387 */ /* 0x000fe80000100a00 */
[----:B------:R-:W2:Y:S04]  /*41d90*/  LDL.LU R68, [R1+0x4d0] ;  /* 0x0004d00001447983 */ /* 0x000ea80000300800 */
[----:B------:R-:W-:Y:S04]  /*41da0*/  STL.64 [R1+0x80], R40 ;  /* 0x0000802801007387 */ /* 0x000fe80000100a00 */
[----:B------:R-:W-:Y:S04]  /*41db0*/  STL.64 [R1+0x88], R42 ;  /* 0x0000882a01007387 */ /* 0x000fe80000100a00 */
[----:B------:R-:W-:Y:S04]  /*41dc0*/  STL.64 [R1+0x60], R36 ;  /* 0x0000602401007387 */ /* 0x000fe80000100a00 */
[----:B------:R-:W-:Y:S04]  /*41dd0*/  STL.64 [R1+0x68], R38 ;  /* 0x0000682601007387 */ /* 0x000fe80000100a00 */
[----:B------:R-:W2:Y:S04]  /*41de0*/  LDL.LU R69, [R1+0x4d4] ;  /* 0x0004d40001457983 */ /* 0x000ea80000300800 */
[----:B------:R-:W2:Y:S04]  /*41df0*/  LDL.LU R70, [R1+0x4d8] ;  /* 0x0004d80001467983 */ /* 0x000ea80000300800 */
[----:B------:R-:W2:Y:S04]  /*41e00*/  LDL.LU R71, [R1+0x4dc] ;  /* 0x0004dc0001477983 */ /* 0x000ea80000300800 */
[----:B------:R-:W-:Y:S04]  /*41e10*/  LDS R40, [R0+UR12+0x4400] ;  /* 0x0044000c00287984 */ /* 0x000fe80008000800 */
[----:B------:R-:W-:Y:S04]  /*41e20*/  LDS R42, [R0+UR12+0x6400] ;  /* 0x0064000c002a7984 */ /* 0x000fe80008000800 */
[----:B------:R-:W-:Y:S04]  /*41e30*/  LDS R41, [R3+UR12+0x4400] ;  /* 0x0044000c03297984 */ /* 0x000fe80008000800 */
[----:B------:R-:W2:Y:S01]  /*41e40*/  LDS R43, [R3+UR12+0x6400] ;  /* 0x0064000c032b7984 */ /* 0x000ea20008000800 */
[----:B------:R-:W-:Y:S03]  /*41e50*/  HMMA.1688.F32.TF32 R232, R232, R230, R64 ;  /* 0x000000e6e8e8723c */ /* 0x000fe60000081040 */
        /* <DEDUP_REMOVED lines=12> */
[----:B------:R-:W3:Y:S04]  /*41f20*/  LDL.LU R236, [R1+0x280] ;  /* 0x0002800001ec7983 */ /* 0x000ee80000300800 */
        /* <DEDUP_REMOVED lines=8> */
[----:B--2---:R-:W-:-:S15]  /*41fb0*/  HMMA.1688.F32.TF32 R52, R40, R18, R68 ;  /* 0x000000122834723c */ /* 0x004fde0000081044 */
[----:B------:R-:W-:-:S04]  /*41fc0*/  NOP ;  /* 0x0000000000007918 */ /* 0x000fc80000000000 */
[----:B------:R2:W-:Y:S04]  /*41fd0*/  STL.64 [R1+0x850], R52 ;  /* 0x0008503401007387 */ /* 0x0005e80000100a00 */
[----:B------:R1:W-:Y:S04]  /*41fe0*/  STL.64 [R1+0x858], R54 ;  /* 0x0008583601007387 */ /* 0x0003e80000100a00 */
[----:B------:R-:W3:Y:S04]  /*41ff0*/  LDL.LU R237, [R1+0x284] ;  /* 0x0002840001ed7983 */ /* 0x000ee80000300800 */
[----:B------:R-:W3:Y:S04]  /*42000*/  LDL.LU R238, [R1+0x288] ;  /* 0x0002880001ee7983 */ /* 0x000ee80000300800 */
[----:B------:R-:W3:Y:S04]  /*42010*/  LDL.LU R239, [R1+0x28c] ;  /* 0x00028c0001ef7983 */ /* 0x000ee80000300800 */
[----:B------:R-:W3:Y:S04]  /*42020*/  LDL.LU R248, [R1+0x290] ;  /* 0x0002900001f87983 */ /* 0x000ee80000300800 */
[----:B------:R-:W3:Y:S04]  /*42030*/  LDL.LU R249, [R1+0x294] ;  /* 0x0002940001f97983 */ /* 0x000ee80000300800 */
[----:B------:R-:W3:Y:S04]  /*42040*/  LDL.LU R250, [R1+0x298] ;  /* 0x0002980001fa7983 */ /* 0x000ee80000300800 */
[----:B------:R-:W3:Y:S04]  /*42050*/  LDL.LU R251, [R1+0x29c] ;  /* 0x00029c0001fb7983 */ /* 0x000ee80000300800 */
[----:B--2---:R-:W2:Y:S04]  /*42060*/  LDL.LU R52, [R1+0x2a0] ;  /* 0x0002a00001347983 */ /* 0x004ea80000300800 */
[----:B------:R-:W2:Y:S04]  /*42070*/  LDL.LU R53, [R1+0x2a4] ;  /* 0x0002a40001357983 */ /* 0x000ea80000300800 */
[----:B-1----:R-:W2:Y:S04]  /*42080*/  LDL.LU R54, [R1+0x2a8] ;  /* 0x0002a80001367983 */ /* 0x002ea80000300800 */
        /* <DEDUP_REMOVED lines=73> */
[C---:B--2---:R-:W-:Y:S08]  /*42520*/  HMMA.1688.F32.TF32 R72, R44.reuse, R6, R72 ;  /* 0x000000062c48723c */ /* 0x044ff00000081048 */
[----:B---3--:R-:W-:Y:S08]  /*42530*/  HMMA.1688.F32.TF32 R76, R44, R10, R76 ;  /* 0x0000000a2c4c723c */ /* 0x008ff0000008104c */
[----:B----4-:R-:W-:-:S15]  /*42540*/  HMMA.1688.F32.TF32 R232, R40, R22, R244 ;  /* 0x0000001628e8723c */ /* 0x010fde00000810f4 */
[----:B------:R-:W-:-:S04]  /*42550*/  NOP ;  /* 0x0000000000007918 */ /* 0x000fc80000000000 */
[----:B------:R-:W-:Y:S01]  /*42560*/  IMAD.MOV.U32 R244, RZ, RZ, R232 ;  /* 0x000000fffff47224 */ /* 0x000fe200078e00e8 */
[----:B------:R-:W-:Y:S01]  /*42570*/  MOV R245, R233 ;  /* 0x000000e900f57202 */ /* 0x000fe20000000f00 */
[----:B------:R-:W-:Y:S02]  /*42580*/  IMAD.MOV.U32 R246, RZ, RZ, R234 ;  /* 0x000000fffff67224 */ /* 0x000fe400078e00ea */
[----:B------:R-:W-:Y:S02]  /*42590*/  IMAD.MOV.U32 R247, RZ, RZ, R235 ;  /* 0x000000fffff77224 */ /* 0x000fe400078e00eb */
[C---:B------:R-:W-:Y:S08]  /*425a0*/  HMMA.1688.F32.TF32 R232, R40.reuse, R34, R240 ;  /* 0x0000002228e8723c */ /* 0x040ff000000810f0 */
[C---:B------:R-:W-:Y:S08]  /*425b0*/  HMMA.1688.F32.TF32 R104, R40.reuse, R10, R104 ;  /* 0x0000000a2868723c */ /* 0x040ff00000081068 */
[----:B------:R-:W-:Y:S03]  /*425c0*/  HMMA.1688.F32.TF32 R108, R40, R26, R108 ;  /* 0x0000001a286c723c */ /* 0x000fe6000008106c */
[----:B------:R-:W-:-:S05]  /*425d0*/  IMAD.MOV.U32 R242, RZ, RZ, R234 ;  /* 0x000000fffff27224 */ /* 0x000fca00078e00ea */
[C---:B------:R-:W-:Y:S08]  /*425e0*/  HMMA.1688.F32.TF32 R204, R40.reuse, R6, R204 ;  /* 0x0000000628cc723c */ /* 0x040ff000000810cc */
[----:B------:R-:W-:Y:S01]  /*425f0*/  HMMA.1688.F32.TF32 R180, R40, R14, R180 ;  /* 0x0000000e28b4723c */ /* 0x000fe200000810b4 */
[----:B------:R-:W-:Y:S01]  /*42600*/  MOV R243, R235 ;  /* 0x000000eb00f37202 */ /* 0x000fe20000000f00 */
[----:B------:R-:W-:Y:S01]  /*42610*/  IMAD.MOV.U32 R241, RZ, RZ, R233 ;  /* 0x000000fffff17224 */ /* 0x000fe200078e00e9 */
[----:B------:R-:W-:Y:S01]  /*42620*/  MOV R240, R232 ;  /* 0x000000e800f07202 */ /* 0x000fe20000000f00 */
[----:B------:R-:W-:Y:S01]  /*42630*/  IMAD.MOV.U32 R235, RZ, RZ, R111 ;  /* 0x000000ffffeb7224 */ /* 0x000fe200078e006f */
[----:B------:R-:W-:Y:S01]  /*42640*/  MOV R234, R110 ;  /* 0x0000006e00ea7202 */ /* 0x000fe20000000f00 */
[----:B------:R-:W-:Y:S01]  /*42650*/  IMAD.MOV.U32 R232, RZ, RZ, R108 ;  /* 0x000000ffffe87224 */ /* 0x000fe200078e006c */
[----:B------:R-:W2:Y:S01]  /*42660*/  LDL.LU.64 R110, [R1+0x4fa8] ;  /* 0x004fa800016e7983 */ /* 0x000ea20000300a00 */
[----:B------:R-:W-:-:S03]  /*42670*/  IMAD.MOV.U32 R233, RZ, RZ, R109 ;  /* 0x000000ffffe97224 */ /* 0x000fc600078e006d */
[----:B------:R-:W2:Y:S01]  /*42680*/  LDL.LU.64 R108, [R1+0x4fa0] ;  /* 0x004fa000016c7983 */ /* 0x000ea20000300a00 */
[----:B------:R-:W-:Y:S07]  /*42690*/  HMMA.1688.F32.TF32 R40, R40, R230, R100 ;  /* 0x000000e62828723c */ /* 0x000fee0000081064 */
[----:B------:R-:W-:Y:S04]  /*426a0*/  STL.64 [R1+0x810], R180 ;  /* 0x000810b401007387 */ /* 0x000fe80000100a00 */
[----:B------:R1:W-:Y:S04]  /*426b0*/  STL.64 [R1+0x818], R182 ;  /* 0x000818b601007387 */ /* 0x0003e80000100a00 */
[----:B-1----:R-:W3:Y:S04]  /*426c0*/  LDL.LU.64 R182, [R1+0x4f98] ;  /* 0x004f980001b67983 */ /* 0x002ee80000300a00 */
[----:B------:R-:W3:Y:S04]  /*426d0*/  LDL.LU.64 R180, [R1+0x4f90] ;  /* 0x004f900001b47983 */ /* 0x000ee80000300a00 */
[----:B------:R-:W-:Y:S04]  /*426e0*/  STL.64 [R1+0x800], R104 ;  /* 0x0008006801007387 */ /* 0x000fe80000100a00 */
[----:B------:R1:W-:Y:S01]  /*426f0*/  STL.64 [R1+0x808], R106 ;  /* 0x0008086a01007387 */ /* 0x0003e20000100a00 */
[C---:B------:R-:W-:Y:S03]  /*42700*/  HMMA.1688.F32.TF32 R96, R44.reuse, R18, R96 ;  /* 0x000000122c60723c */ /* 0x040fe60000081060 */
[----:B-1----:R-:W4:Y:S04]  /*42710*/  LDL.LU.64 R106, [R1+0x4f88] ;  /* 0x004f8800016a7983 */ /* 0x002f280000300a00 */
[----:B------:R-:W4:Y:S04]  /*42720*/  LDL.LU.64 R104, [R1+0x4f80] ;  /* 0x004f800001687983 */ /* 0x000f280000300a00 */
[----:B------:R-:W-:Y:S04]  /*42730*/  STL.64 [R1+0x7f0], R204 ;  /* 0x0007f0cc01007387 */ /* 0x000fe80000100a00 */
[----:B------:R1:W-:Y:S01]  /*42740*/  STL.64 [R1+0x7f8], R206 ;  /* 0x0007f8ce01007387 */ /* 0x0003e20000100a00 */
[C---:B------:R-:W-:Y:S03]  /*42750*/  HMMA.1688.F32.TF32 R92, R44.reuse, R22, R92 ;  /* 0x000000162c5c723c */ /* 0x040fe6000008105c */
[----:B-1----:R-:W2:Y:S04]  /*42760*/  LDL.LU.64 R206, [R1+0x4f78] ;  /* 0x004f780001ce7983 */ /* 0x002ea80000300a00 */
[----:B------:R-:W2:Y:S04]  /*42770*/  LDL.LU.64 R204, [R1+0x4f70] ;  /* 0x004f700001cc7983 */ /* 0x000ea80000300a00 */
[----:B------:R-:W2:Y:S04]  /*42780*/  LDL.LU.64 R102, [R1+0x4f68] ;  /* 0x004f680001667983 */ /* 0x000ea80000300a00 */
[----:B------:R-:W2:Y:S04]  /*42790*/  LDL.LU.64 R100, [R1+0x4f60] ;  /* 0x004f600001647983 */ /* 0x000ea80000300a00 */
[----:B------:R1:W-:Y:S04]  /*427a0*/  STL.64 [R1+0x370], R40 ;  /* 0x0003702801007387 */ /* 0x0003e80000100a00 */
[----:B------:R1:W-:Y:S04]  /*427b0*/  STL.64 [R1+0x378], R42 ;  /* 0x0003782a01007387 */ /* 0x0003e80000100a00 */
[----:B-1----:R-:W2:Y:S04]  /*427c0*/  LDL.LU R40, [R1+0x2e0] ;  /* 0x0002e00001287983 */ /* 0x002ea80000300800 */
[----:B------:R-:W2:Y:S04]  /*427d0*/  LDL.LU R41, [R1+0x2e4] ;  /* 0x0002e40001297983 */ /* 0x000ea80000300800 */
[----:B------:R-:W2:Y:S04]  /*427e0*/  LDL.LU R42, [R1+0x2e8] ;  /* 0x0002e800012a7983 */ /* 0x000ea80000300800 */
[----:B------:R-:W2:Y:S01]  /*427f0*/  LDL.LU R43, [R1+0x2ec] ;  /* 0x0002ec00012b7983 */ /* 0x000ea20000300800 */
[C---:B------:R-:W-:Y:S08]  /*42800*/  HMMA.1688.F32.TF32 R88, R44.reuse, R34, R88 ;  /* 0x000000222c58723c */ /* 0x040ff00000081058 */
[C---:B------:R-:W-:Y:S01]  /*42810*/  HMMA.1688.F32.TF32 R84, R44.reuse, R26, R84 ;  /* 0x0000001a2c54723c */ /* 0x040fe20000081054 */
[----:B------:R-:W-:Y:S07]  /*42820*/  STL.64 [R1+0x360], R96 ;  /* 0x0003606001007387 */ /* 0x000fee0000100a00 */
[C---:B------:R-:W-:Y:S01]  /*42830*/  HMMA.1688.F32.TF32 R80, R44.reuse, R14, R80 ;  /* 0x0000000e2c50723c */ /* 0x040fe20000081050 */
        /* <DEDUP_REMOVED lines=16> */
[----:B------:R1:W-:Y:S01]  /*42940*/  STL.64 [R1+0x6d8], R82 ;  /* 0x0006d85201007387 */ /* 0x0003e20000100a00 */
[----:B------:R-:W-:Y:S03]  /*42950*/  HMMA.1688.F32.TF32 R44, R44, R230, R68 ;  /* 0x000000e62c2c723c */ /* 0x000fe60000081044 */
        /* <DEDUP_REMOVED lines=12> */
[----:B------:R-:W-:Y:S04]  /*42a20*/  STL.64 [R1+0x240], R44 ;  /* 0x0002402c01007387 */ /* 0x000fe80000100a00 */
[----:B------:R2:W-:Y:S01]  /*42a30*/  STL.64 [R1+0x248], R46 ;  /* 0x0002482e01007387 */ /* 0x0005e20000100a00 */
[C---:B------:R-:W-:Y:S08]  /*42a40*/  HMMA.1688.F32.TF32 R56, R48.reuse, R26, R56 ;  /* 0x0000001a3038723c */ /* 0x040ff00000081038 */
[C---:B--2---:R-:W-:Y:S08]  /*42a50*/  HMMA.1688.F32.TF32 R44, R48.reuse, R18, R40 ;  /* 0x00000012302c723c */ /* 0x044ff00000081028 */
[C---:B------:R-:W-:Y:S11]  /*42a60*/  HMMA.1688.F32.TF32 R40, R48.reuse, R22, R64 ;  /* 0x000000163028723c */ /* 0x040ff60000081040 */
[----:B------:R-:W-:Y:S04]  /*42a70*/  STL.64 [R1+0x210], R44 ;  /* 0x0002102c01007387 */ /* 0x000fe80000100a00 */
[----:B------:R1:W-:Y:S04]  /*42a80*/  STL.64 [R1+0x218], R46 ;  /* 0x0002182e01007387 */ /* 0x0003e80000100a00 */
[----:B------:R-:W-:Y:S04]  /*42a90*/  STL.64 [R1+0x200], R40 ;  /* 0x0002002801007387 */ /* 0x000fe80000100a00 */
[----:B------:R2:W-:Y:S01]  /*42aa0*/  STL.64 [R1+0x208], R42 ;  /* 0x0002082a01007387 */ /* 0x0005e20000100a00 */
[C---:B-1----:R-:W-:Y:S08]  /*42ab0*/  HMMA.1688.F32.TF32 R44, R48.reuse, R34, R60 ;  /* 0x00000022302c723c */ /* 0x042ff0000008103c */
[C---:B--2---:R-:W-:Y:S11]  /*42ac0*/  HMMA.1688.F32.TF32 R40, R48.reuse, R14, R52 ;  /* 0x0000000e3028723c */ /* 0x044ff60000081034 */
[----:B------:R-:W-:Y:S01]  /*42ad0*/  STL.64 [R1+0x1e0], R44 ;  /* 0x0001e02c01007387 */ /* 0x000fe20000100a00 */
[C---:B------:R-:W-:Y:S03]  /*42ae0*/  HMMA.1688.F32.TF32 R52, R48.reuse, R6, R236 ;  /* 0x000000063034723c */ /* 0x040fe600000810ec */
[----:B------:R1:W-:Y:S04]  /*42af0*/  STL.64 [R1+0x1e8], R46 ;  /* 0x0001e82e01007387 */ /* 0x0003e80000100a00 */
[----:B------:R-:W-:Y:S04]  /*42b00*/  STL.64 [R1+0x1d0], R56 ;  /* 0x0001d03801007387 */ /* 0x000fe80000100a00 */
[----:B------:R-:W-:Y:S01]  /*42b10*/  STL.64 [R1+0x1d8], R58 ;  /* 0x0001d83a01007387 */ /* 0x000fe20000100a00 */
[----:B-1----:R-:W-:Y:S03]  /*42b20*/  HMMA.1688.F32.TF32 R44, R48, R10, R248 ;  /* 0x0000000a302c723c */ /* 0x002fe600000810f8 */
[----:B------:R-:W-:Y:S04]  /*42b30*/  STL.64 [R1+0x190], R40 ;  /* 0x0001902801007387 */ /* 0x000fe80000100a00 */
[----:B------:R3:W-:-:S12]  /*42b40*/  STL.64 [R1+0x198], R42 ;  /* 0x0001982a01007387 */ /* 0x0007d80000100a00 */
[----:B------:R-:W-:Y:S04]  /*42b50*/  STL.64 [R1+0x180], R44 ;  /* 0x0001802c01007387 */ /* 0x000fe80000100a00 */
[----:B------:R1:W-:Y:S04]  /*42b60*/  STL.64 [R1+0x188], R46 ;  /* 0x0001882e01007387 */ /* 0x0003e80000100a00 */
[----:B------:R-:W-:Y:S04]  /*42b70*/  STL.64 [R1+0x170], R52 ;  /* 0x0001703401007387 */ /* 0x000fe80000100a00 */
[----:B------:R-:W-:Y:S01]  /*42b80*/  STL.64 [R1+0x178], R54 ;  /* 0x0001783601007387 */ /* 0x000fe20000100a00 */
[----:B---3--:R-:W-:Y:S01]  /*42b90*/  HMMA.1688.F32.TF32 R40, R48, R230, R68 ;  /* 0x000000e63028723c */ /* 0x008fe20000081044 */
[----:B------:R-:W-:Y:S01]  /*42ba0*/  IMAD.MOV.U32 R248, RZ, RZ, R214 ;  /* 0x000000fffff87224 */ /* 0x000fe200078e00d6 */
[----:B------:R-:W-:Y:S01]  /*42bb0*/  MOV R249, R215 ;  /* 0x000000d700f97202 */ /* 0x000fe20000000f00 */
[----:B------:R-:W-:Y:S01]  /*42bc0*/  IMAD.MOV.U32 R250, RZ, RZ, R2 ;  /* 0x000000fffffa7224 */ /* 0x000fe200078e0002 */
[----:B------:R-:W-:Y:S01]  /*42bd0*/  MOV R64, R9 ;  /* 0x0000000900407202 */ /* 0x000fe20000000f00 */
[----:B------:R-:W-:-:S02]  /*42be0*/  IMAD.MOV.U32 R251, RZ, RZ, R252 ;  /* 0x000000fffffb7224 */ /* 0x000fc400078e00fc */
[----:B------:R-:W-:Y:S01]  /*42bf0*/  IMAD.MOV.U32 R65, RZ, RZ, R8 ;  /* 0x000000ffff417224 */ /* 0x000fe200078e0008 */
[C---:B-1----:R-:W-:Y:S01]  /*42c00*/  HMMA.1688.F32.TF32 R44, R36.reuse, R18, R72 ;  /* 0x00000012242c723c */ /* 0x042fe20000081048 */
[----:B------:R-:W-:Y:S01]  /*42c10*/  IMAD.MOV.U32 R66, RZ, RZ, R5 ;  /* 0x000000ffff427224 */ /* 0x000fe200078e0005 */
[----:B------:R-:W-:Y:S01]  /*42c20*/  MOV R67, R4 ;  /* 0x0000000400437202 */ /* 0x000fe20000000f00 */
[----:B------:R-:W-:Y:S04]  /*42c30*/  LDS R68, [R0+UR12+0x8080] ;  /* 0x0080800c00447984 */ /* 0x000fe80008000800 */
[----:B------:R-:W-:Y:S01]  /*42c40*/  LDS R70, [R0+UR12+0xa080] ;  /* 0x00a0800c00467984 */ /* 0x000fe20008000800 */
[C---:B------:R-:W-:Y:S03]  /*42c50*/  HMMA.1688.F32.TF32 R48, R36.reuse, R22, R76 ;  /* 0x000000162430723c */ /* 0x040fe6000008104c */
[----:B------:R-:W-:Y:S04]  /*42c60*/  STL.64 [R1+0x130], R40 ;  /* 0x0001302801007387 */ /* 0x000fe80000100a00 */
[----:B------:R1:W-:Y:S04]  /*42c70*/  STL.64 [R1+0x138], R42 ;  /* 0x0001382a01007387 */ /* 0x0003e80000100a00 */
        /* <DEDUP_REMOVED lines=10> */
[C---:B--2---:R-:W-:Y:S08]  /*42d20*/  HMMA.1688.F32.TF32 R48, R36.reuse, R14, R88 ;  /* 0x0000000e2430723c */ /* 0x044ff00000081058 */
[C---:B-1----:R-:W-:Y:S03]  /*42d30*/  HMMA.1688.F32.TF32 R40, R36.reuse, R10, R92 ;  /* 0x0000000a2428723c */ /* 0x042fe6000008105c */
[----:B------:R-:W-:Y:S04]  /*42d40*/  STL.64 [R1+0xf0], R44 ;  /* 0x0000f02c01007387 */ /* 0x000fe80000100a00 */
[----:B------:R1:W-:Y:S04]  /*42d50*/  STL.64 [R1+0xf8], R46 ;  /* 0x0000f82e01007387 */ /* 0x0003e80000100a00 */
[----:B------:R-:W-:Y:S04]  /*42d60*/  STL.64 [R1+0xe0], R48 ;  /* 0x0000e03001007387 */ /* 0x000fe80000100a00 */
[----:B------:R-:W-:Y:S01]  /*42d70*/  STL.64 [R1+0xe8], R50 ;  /* 0x0000e83201007387 */ /* 0x000fe20000100a00 */
[C---:B-1----:R-:W-:Y:S03]  /*42d80*/  HMMA.1688.F32.TF32 R44, R36.reuse, R6, R96 ;  /* 0x00000006242c723c */ /* 0x042fe60000081060 */
[----:B------:R-:W-:Y:S04]  /*42d90*/  LDS R48, [R0+UR12+0x4700] ;  /* 0x0047000c00307984 */ /* 0x000fe80008000800 */
[----:B------:R-:W-:Y:S04]  /*42da0*/  STL.64 [R1+0xd0], R40 ;  /* 0x0000d02801007387 */ /* 0x000fe80000100a00 */
[----:B------:R-:W-:Y:S04]  /*42db0*/  STL.64 [R1+0xd8], R42 ;  /* 0x0000d82a01007387 */ /* 0x000fe80000100a00 */
[----:B------:R-:W-:Y:S04]  /*42dc0*/  LDS R40, [R0+UR12+0x4600] ;  /* 0x0046000c00287984 */ /* 0x000fe80008000800 */
[----:B------:R-:W-:Y:S04]  /*42dd0*/  LDS R42, [R0+UR12+0x6600] ;  /* 0x0066000c002a7984 */ /* 0x000fe80008000800 */
[----:B------:R-:W-:Y:S04]  /*42de0*/  LDS R41, [R3+UR12+0x4600] ;  /* 0x0046000c03297984 */ /* 0x000fe80008000800 */
[----:B------:R-:W1:Y:S01]  /*42df0*/  LDS R43, [R3+UR12+0x6600] ;  /* 0x0066000c032b7984 */ /* 0x000e620008000800 */
[----:B------:R-:W-:Y:S03]  /*42e00*/  HMMA.1688.F32.TF32 R36, R36, R230, R100 ;  /* 0x000000e62424723c */ /* 0x000fe60000081064 */
[----:B------:R-:W-:Y:S04]  /*42e10*/  STL.64 [R1+0xc0], R44 ;  /* 0x0000c02c01007387 */ /* 0x000fe80000100a00 */
[----:B------:R-:W-:Y:S04]  /*42e20*/  STL.64 [R1+0xc8], R46 ;  /* 0x0000c82e01007387 */ /* 0x000fe80000100a00 */
[----:B------:R-:W-:Y:S04]  /*42e30*/  LDS R44, [R0+UR12+0x4680] ;  /* 0x0046800c002c7984 */ /* 0x000fe80008000800 */
[----:B------:R-:W-:Y:S04]  /*42e40*/  LDS R46, [R0+UR12+0x6680] ;  /* 0x0066800c002e7984 */ /* 0x000fe80008000800 */
[----:B------:R-:W-:Y:S04]  /*42e50*/  STL.64 [R1+0xb0], R36 ;  /* 0x0000b02401007387 */ /* 0x000fe80000100a00 */
[----:B------:R-:W-:Y:S04]  /*42e60*/  LDS R50, [R0+UR12+0x6700] ;  /* 0x0067000c00327984 */ /* 0x000fe80008000800 */
[----:B------:R-:W-:Y:S04]  /*42e70*/  LDS R49, [R3+UR12+0x4700] ;  /* 0x0047000c03317984 */ /* 0x000fe80008000800 */
[----:B------:R-:W-:Y:S01]  /*42e80*/  LDS R51, [R3+UR12+0x6700] ;  /* 0x0067000c03337984 */ /* 0x000fe20008000800 */
[C---:B-1----:R-:W-:Y:S03]  /*42e90*/  HMMA.1688.F32.TF32 R52, R40.reuse, R18, R204 ;  /* 0x000000122834723c */ /* 0x042fe600000810cc */
[----:B------:R-:W-:Y:S04]  /*42ea0*/  STL.64 [R1+0xb8], R38 ;  /* 0x0000b82601007387 */ /* 0x000fe80000100a00 */
[----:B------:R-:W-:Y:S01]  /*42eb0*/  LDS R45, [R3+UR12+0x4680] ;  /* 0x0046800c032d7984 */ /* 0x000fe20008000800 */
[C---:B----4-:R-:W-:Y:S03]  /*42ec0*/  HMMA.1688.F32.TF32 R60, R40.reuse, R22, R104 ;  /* 0x00000016283c723c */ /* 0x050fe60000081068 */
[----:B------:R-:W1:Y:S04]  /*42ed0*/  LDS R47, [R3+UR12+0x6680] ;  /* 0x0066800c032f7984 */ /* 0x000e680008000800 */
[----:B------:R-:W-:Y:S01]  /*42ee0*/  LDS R36, [R0+UR12+0x4780] ;  /* 0x0047800c00247984 */ /* 0x000fe20008000800 */
[C---:B------:R-:W-:Y:S03]  /*42ef0*/  HMMA.1688.F32.TF32 R56, R40.reuse, R34, R180 ;  /* 0x000000222838723c */ /* 0x040fe600000810b4 */
[----:B------:R-:W-:Y:S04]  /*42f00*/  LDS R38, [R0+UR12+0x6780] ;  /* 0x0067800c00267984 */ /* 0x000fe80008000800 */
[----:B------:R-:W-:Y:S04]  /*42f10*/  STL.64 [R1+0x7e0], R52 ;  /* 0x0007e03401007387 */ /* 0x000fe80000100a00 */
[----:B------:R2:W-:Y:S04]  /*42f20*/  STL.64 [R1+0x7e8], R54 ;  /* 0x0007e83601007387 */ /* 0x0005e80000100a00 */
[----:B------:R-:W-:Y:S04]  /*42f30*/  LDS R37, [R3+UR12+0x4780] ;  /* 0x0047800c03257984 */ /* 0x000fe80008000800 */
[----:B------:R-:W3:Y:S01]  /*42f40*/  LDS R39, [R3+UR12+0x6780] ;  /* 0x0067800c03277984 */ /* 0x000ee20008000800 */
[C---:B--2---:R-:W-:Y:S03]  /*42f50*/  HMMA.1688.F32.TF32 R52, R40.reuse, R26, R108 ;  /* 0x0000001a2834723c */ /* 0x044fe6000008106c */
[----:B------:R-:W-:Y:S04]  /*42f60*/  STL.64 [R1+0x7d0], R60 ;  /* 0x0007d03c01007387 */ /* 0x000fe80000100a00 */
[----:B------:R2:W-:Y:S04]  /*42f70*/  STL.64 [R1+0x7d8], R62 ;  /* 0x0007d83e01007387 */ /* 0x0005e80000100a00 */
[----:B------:R-:W-:Y:S04]  /*42f80*/  STL.64 [R1+0x7c0], R56 ;  /* 0x0007c03801007387 */ /* 0x000fe80000100a00 */
[----:B------:R4:W-:Y:S01]  /*42f90*/  STL.64 [R1+0x7c8], R58 ;  /* 0x0007c83a01007387 */ /* 0x0009e20000100a00 */
[C---:B--2---:R-:W-:Y:S03]  /*42fa0*/  HMMA.1688.F32.TF32 R60, R40.reuse, R14, R188 ;  /* 0x0000000e283c723c */ /* 0x044fe600000810bc */
[----:B------:R-:W-:Y:S04]  /*42fb0*/  LDS R100, [R0+UR12+0x8100] ;  /* 0x0081000c00647984 */ /* 0x000fe80008000800 */
[----:B------:R-:W-:Y:S01]  /*42fc0*/  STL.64 [R1+0x7b0], R52 ;  /* 0x0007b03401007387 */ /* 0x000fe20000100a00 */
[C---:B----4-:R-:W-:Y:S03]  /*42fd0*/  HMMA.1688.F32.TF32 R56, R40.reuse, R10, R112 ;  /* 0x0000000a2838723c */ /* 0x050fe60000081070 */
[----:B------:R2:W-:Y:S04]  /*42fe0*/  STL.64 [R1+0x7b8], R54 ;  /* 0x0007b83601007387 */ /* 0x0005e80000100a00 */
[----:B------:R-:W-:Y:S04]  /*42ff0*/  LDS R102, [R0+UR12+0xa100] ;  /* 0x00a1000c00667984 */ /* 0x000fe80008000800 */
[----:B------:R-:W-:Y:S01]  /*43000*/  LDS R101, [R3+UR12+0x8100] ;  /* 0x0081000c03657984 */ /* 0x000fe20008000800 */
[C---:B--2---:R-:W-:Y:S03]  /*43010*/  HMMA.1688.F32.TF32 R52, R40.reuse, R6, R192 ;  /* 0x000000062834723c */ /* 0x044fe600000810c0 */
[----:B------:R-:W-:Y:S05]  /*43020*/  LDS R103, [R3+UR12+0xa100] ;  /* 0x00a1000c03677984 */ /* 0x000fea0008000800 */
[----:B------:R-:W-:Y:S01]  /*43030*/  HMMA.1688.F32.TF32 R40, R40, R230, R116 ;  /* 0x000000e62828723c */ /* 0x000fe20000081074 */
[----:B------:R-:W-:Y:S04]  /*43040*/  STL.64 [R1+0x7a0], R60 ;  /* 0x0007a03c01007387 */ /* 0x000fe80000100a00 */
[----:B------:R-:W-:Y:S04]  /*43050*/  STL.64 [R1+0x7a8], R62 ;  /* 0x0007a83e01007387 */ /* 0x000fe80000100a00 */
[----:B------:R-:W-:Y:S04]  /*43060*/  STL.64 [R1+0x790], R56 ;  /* 0x0007903801007387 */ /* 0x000fe80000100a00 */
[----:B------:R1:W-:Y:S04]  /*43070*/  STL.64 [R1+0x798], R58 ;  /* 0x0007983a01007387 */ /* 0x0003e80000100a00 */
[----:B------:R-:W-:Y:S04]  /*43080*/  STL.64 [R1+0x780], R52 ;  /* 0x0007803401007387 */ /* 0x000fe80000100a00 */
[----:B------:R-:W-:Y:S04]  /*43090*/  STL.64 [R1+0x788], R54 ;  /* 0x0007883601007387 */ /* 0x000fe80000100a00 */
[----:B------:R-:W-:Y:S04]  /*430a0*/  STL.64 [R1+0x6a0], R40 ;  /* 0x0006a02801007387 */ /* 0x000fe80000100a00 */
[----:B------:R2:W-:Y:S01]  /*430b0*/  STL.64 [R1+0x6a8], R42 ;  /* 0x0006a82a01007387 */ /* 0x0005e20000100a00 */
[C---:B-1----:R-:W-:Y:S08]  /*430c0*/  HMMA.1688.F32.TF32 R56, R44.reuse, R18, R196 ;  /* 0x000000122c38723c */ /* 0x042ff000000810c4 */
[C---:B--2---:R-:W-:Y:S08]  /*430d0*/  HMMA.1688.F32.TF32 R40, R44.reuse, R34, R200 ;  /* 0x000000222c28723c */ /* 0x044ff000000810c8 */
[----:B------:R-:W-:Y:S03]  /*430e0*/  HMMA.1688.F32.TF32 R52, R44, R22, R120 ;  /* 0x000000162c34723c */ /* 0x000fe60000081078 */
[----:B------:R-:W-:Y:S08]  /*430f0*/  STL.64 [R1+0x690], R56 ;  /* 0x0006903801007387 */ /* 0x000ff00000100a00 */
[----:B------:R-:W-:Y:S01]  /*43100*/  IMAD.MOV.U32 R207, RZ, RZ, R40 ;  /* 0x000000ffffcf7224 */ /* 0x000fe200078e0028 */
[----:B------:R-:W-:Y:S01]  /*43110*/  MOV R206, R41 ;  /* 0x0000002900ce7202 */ /* 0x000fe20000000f00 */
[----:B------:R-:W-:-:S02]  /*43120*/  IMAD.MOV.U32 R205, RZ, RZ, R42 ;  /* 0x000000ffffcd7224 */ /* 0x000fc400078e002a */
[----:B------:R-:W-:Y:S02]  /*43130*/  IMAD.MOV.U32 R204, RZ, RZ, R43 ;  /* 0x000000ffffcc7224 */ /* 0x000fe400078e002b */
[C---:B------:R-:W-:Y:S01]  /*43140*/  HMMA.1688.F32.TF32 R40, R44.reuse, R14, R184 ;  /* 0x0000000e2c28723c */ /* 0x040fe200000810b8 */
[----:B------:R-:W-:Y:S04]  /*43150*/  STL.64 [R1+0x698], R58 ;  /* 0x0006983a01007387 */ /* 0x000fe80000100a00 */
[----:B------:R-:W-:Y:S04]  /*43160*/  STL.64 [R1+0x680], R52 ;  /* 0x0006803401007387 */ /* 0x000fe80000100a00 */
[----:B------:R1:W-:Y:S04]  /*43170*/  STL.64 [R1+0x688], R54 ;  /* 0x0006883601007387 */ /* 0x0003e80000100a00 */
[----:B------:R2:W-:Y:S01]  /*43180*/  STL [R1+0x4e44], R204 ;  /* 0x004e44cc01007387 */ /* 0x0005e20000100800 */
[----:B-1----:R-:W-:Y:S03]  /*43190*/  HMMA.1688.F32.TF32 R52, R44, R26, R124 ;  /* 0x0000001a2c34723c */ /* 0x002fe6000008107c */
[----:B------:R1:W-:Y:S02]  /*431a0*/  STL [R1+0x4e40], R205 ;  /* 0x004e40cd01007387 */ /* 0x0003e40000100800 */
[----:B--2---:R-:W-:-:S02]  /*431b0*/  MOV R204, R40 ;  /* 0x0000002800cc7202 */ /* 0x004fc40000000f00 */
[----:B------:R2:W-:Y:S04]  /*431c0*/  STL [R1+0x4e3c], R206 ;  /* 0x004e3cce01007387 */ /* 0x0005e80000100800 */
[----:B------:R4:W-:Y:S01]  /*431d0*/  STL [R1+0x4e38], R207 ;  /* 0x004e38cf01007387 */ /* 0x0009e20000100800 */
[----:B-1----:R-:W-:Y:S02]  /*431e0*/  IMAD.MOV.U32 R205, RZ, RZ, R41 ;  /* 0x000000ffffcd7224 */ /* 0x002fe400078e0029 */
[----:B--2---:R-:W-:Y:S01]  /*431f0*/  IMAD.MOV.U32 R206, RZ, RZ, R42 ;  /* 0x000000ffffce7224 */ /* 0x004fe200078e002a */
[----:B----4-:R-:W-:Y:S02]  /*43200*/  MOV R207, R43 ;  /* 0x0000002b00cf7202 */ /* 0x010fe40000000f00 */
[----:B------:R-:W-:Y:S02]  /*43210*/  HMMA.1688.F32.TF32 R40, R44, R6, R132 ;  /* 0x000000062c28723c */ /* 0x000fe40000081084 */
[----:B------:R-:W-:Y:S04]  /*43220*/  STL.64 [R1+0x660], R52 ;  /* 0x0006603401007387 */ /* 0x000fe80000100a00 */
[----:B------:R1:W-:Y:S04]  /*43230*/  STL.64 [R1+0x668], R54 ;  /* 0x0006683601007387 */ /* 0x0003e80000100a00 */
[----:B------:R2:W-:Y:S01]  /*43240*/  STL [R1+0x4e54], R207 ;  /* 0x004e54cf01007387 */ /* 0x0005e20000100800 */
[----:B------:R-:W-:Y:S01]  /*43250*/  IMAD.MOV.U32 R60, RZ, RZ, R17 ;  /* 0x000000ffff3c7224 */ /* 0x000fe200078e0011 */
[----:B------:R-:W-:Y:S01]  /*43260*/  MOV R61, R16 ;  /* 0x00000010003d7202 */ /* 0x000fe20000000f00 */
[----:B------:R-:W-:-:S02]  /*43270*/  IMAD.MOV.U32 R62, RZ, RZ, R13 ;  /* 0x000000ffff3e7224 */ /* 0x000fc400078e000d */
[----:B------:R-:W-:Y:S01]  /*43280*/  IMAD.MOV.U32 R63, RZ, RZ, R12 ;  /* 0x000000ffff3f7224 */ /* 0x000fe200078e000c */
[----:B------:R-:W-:Y:S01]  /*43290*/  MOV R58, R21 ;  /* 0x00000015003a7202 */ /* 0x000fe20000000f00 */
[----:B------:R-:W-:Y:S01]  /*432a0*/  IMAD.MOV.U32 R56, RZ, RZ, R25 ;  /* 0x000000ffff387224 */ /* 0x000fe200078e0019 */
[----:B-1----:R-:W-:Y:S01]  /*432b0*/  HMMA.1688.F32.TF32 R52, R44, R10, R128 ;  /* 0x0000000a2c34723c */ /* 0x002fe20000081080 */
[----:B------:R1:W-:Y:S01]  /*432c0*/  STL [R1+0x4e50], R206 ;  /* 0x004e50ce01007387 */ /* 0x0003e20000100800 */
[----:B--2---:R-:W-:-:S03]  /*432d0*/  IMAD.MOV.U32 R207, RZ, RZ, R40 ;  /* 0x000000ffffcf7224 */ /* 0x004fc600078e0028 */
[----:B------:R2:W-:Y:S03]  /*432e0*/  STL [R1+0x4e4c], R204 ;  /* 0x004e4ccc01007387 */ /* 0x0005e60000100800 */
[----:B------:R-:W-:Y:S01]  /*432f0*/  HMMA.1688.F32.TF32 R44, R44, R230, R136 ;  /* 0x000000e62c2c723c */ /* 0x000fe20000081088 */
[----:B------:R4:W-:Y:S01]  /*43300*/  STL [R1+0x4e48], R205 ;  /* 0x004e48cd01007387 */ /* 0x0009e20000100800 */
[----:B-1----:R-:W-:Y:S02]  /*43310*/  IMAD.MOV.U32 R206, RZ, RZ, R41 ;  /* 0x000000ffffce7224 */ /* 0x002fe400078e0029 */
[----:B------:R-:W-:Y:S01]  /*43320*/  IMAD.MOV.U32 R57, RZ, RZ, R24 ;  /* 0x000000ffff397224 */ /* 0x000fe200078e0018 */
[----:B------:R-:W-:Y:S01]  /*43330*/  LDS R132, [R0+UR12+0x8180] ;  /* 0x0081800c00847984 */ /* 0x000fe20008000800 */
[----:B--2---:R-:W-:Y:S01]  /*43340*/  MOV R204, R42 ;  /* 0x0000002a00cc7202 */ /* 0x004fe20000000f00 */
[----:B------:R-:W-:-:S02]  /*43350*/  IMAD.MOV.U32 R59, RZ, RZ, R20 ;  /* 0x000000ffff3b7224 */ /* 0x000fc400078e0014 */
[----:B------:R-:W-:Y:S01]  /*43360*/  LDS R134, [R0+UR12+0xa180] ;  /* 0x00a1800c00867984 */ /* 0x000fe20008000800 */
[----:B----4-:R-:W-:Y:S02]  /*43370*/  IMAD.MOV.U32 R205, RZ, RZ, R43 ;  /* 0x000000ffffcd7224 */ /* 0x010fe400078e002b */
[----:B------:R-:W-:Y:S01]  /*43380*/  HMMA.1688.F32.TF32 R40, R48, R18, R140 ;  /* 0x000000123028723c */ /* 0x000fe2000008108c */
[----:B------:R-:W-:Y:S04]  /*43390*/  STL.64 [R1+0x640], R52 ;  /* 0x0006403401007387 */ /* 0x000fe80000100a00 */
[----:B------:R-:W-:Y:S04]  /*433a0*/  STL.64 [R1+0x648], R54 ;  /* 0x0006483601007387 */ /* 0x000fe80000100a00 */
[----:B------:R1:W-:Y:S04]  /*433b0*/  STL [R1+0x4e64], R205 ;  /* 0x004e64cd01007387 */ /* 0x0003e80000100800 */
[----:B------:R2:W-:Y:S04]  /*433c0*/  STL [R1+0x4e60], R204 ;  /* 0x004e60cc01007387 */ /* 0x0005e80000100800 */
[----:B------:R4:W-:Y:S04]  /*433d0*/  STL [R1+0x4e5c], R207 ;  /* 0x004e5ccf01007387 */ /* 0x0009e80000100800 */
[----:B------:R3:W-:Y:S04]  /*433e0*/  STL [R1+0x4e58], R206 ;  /* 0x004e58ce01007387 */ /* 0x0007e80000100800 */
[----:B------:R-:W-:Y:S01]  /*433f0*/  STL.64 [R1+0x5a0], R44 ;  /* 0x0005a02c01007387 */ /* 0x000fe20000100a00 */
[----:B-1----:R-:W-:-:S03]  /*43400*/  IMAD.MOV.U32 R205, RZ, RZ, R40 ;  /* 0x000000ffffcd7224 */ /* 0x002fc600078e0028 */
[----:B------:R1:W-:Y:S01]  /*43410*/  STL.64 [R1+0x5a8], R46 ;  /* 0x0005a82e01007387 */ /* 0x0003e20000100a00 */
[----:B--2---:R-:W-:Y:S01]  /*43420*/  MOV R204, R41 ;  /* 0x0000002900cc7202 */ /* 0x004fe20000000f00 */
[----:B----4-:R-:W-:Y:S02]  /*43430*/  IMAD.MOV.U32 R207, RZ, RZ, R42 ;  /* 0x000000ffffcf7224 */ /* 0x010fe400078e002a */
[----:B---3--:R-:W-:Y:S01]  /*43440*/  IMAD.MOV.U32 R206, RZ, RZ, R43 ;  /* 0x000000ffffce7224 */ /* 0x008fe200078e002b */
[----:B------:R-:W-:Y:S01]  /*43450*/  LDS R133, [R3+UR12+0x8180] ;  /* 0x0081800c03857984 */ /* 0x000fe20008000800 */
[C---:B------:R-:W-:Y:S03]  /*43460*/  HMMA.1688.F32.TF32 R40, R48.reuse, R34, R148 ;  /* 0x000000223028723c */ /* 0x040fe60000081094 */
[----:B------:R-:W-:Y:S04]  /*43470*/  LDS R135, [R3+UR12+0xa180] ;  /* 0x00a1800c03877984 */ /* 0x000fe80008000800 */
[----:B------:R-:W-:Y:S01]  /*43480*/  LDS R136, [R0+UR12+0x8200] ;  /* 0x0082000c00887984 */ /* 0x000fe20008000800 */
[C---:B-1----:R-:W-:Y:S03]  /*43490*/  HMMA.1688.F32.TF32 R44, R48.reuse, R22, R144 ;  /* 0x00000016302c723c */ /* 0x042fe60000081090 */
[----:B------:R1:W-:Y:S04]  /*434a0*/  STL [R1+0x4e74], R206 ;  /* 0x004e74ce01007387 */ /* 0x0003e80000100800 */
[----:B------:R2:W-:Y:S01]  /*434b0*/  STL [R1+0x4e70], R207 ;  /* 0x004e70cf01007387 */ /* 0x0005e20000100800 */
[----:B------:R-:W-:Y:S03]  /*434c0*/  HMMA.1688.F32.TF32 R52, R48, R26, R152 ;  /* 0x0000001a3034723c */ /* 0x000fe60000081098 */
[----:B------:R3:W-:Y:S04]  /*434d0*/  STL [R1+0x4e6c], R205 ;  /* 0x004e6ccd01007387 */ /* 0x0007e80000100800 */
[----:B------:R4:W-:Y:S01]  /*434e0*/  STL [R1+0x4e68], R204 ;  /* 0x004e68cc01007387 */ /* 0x0009e20000100800 */
[----:B-1----:R-:W-:-:S03]  /*434f0*/  MOV R206, R40 ;  /* 0x0000002800ce7202 */ /* 0x002fc60000000f00 */
[----:B------:R-:W-:Y:S01]  /*43500*/  STL.64 [R1+0x580], R44 ;  /* 0x0005802c01007387 */ /* 0x000fe20000100a00 */
[----:B--2---:R-:W-:-:S03]  /*43510*/  IMAD.MOV.U32 R207, RZ, RZ, R41 ;  /* 0x000000ffffcf7224 */ /* 0x004fc600078e0029 */
[----:B------:R1:W-:Y:S01]  /*43520*/  STL.64 [R1+0x588], R46 ;  /* 0x0005882e01007387 */ /* 0x0003e20000100a00 */
[----:B---3--:R-:W-:Y:S01]  /*43530*/  IMAD.MOV.U32 R205, RZ, RZ, R42 ;  /* 0x000000ffffcd7224 */ /* 0x008fe200078e002a */
[----:B----4-:R-:W-:Y:S02]  /*43540*/  MOV R204, R43 ;  /* 0x0000002b00cc7202 */ /* 0x010fe40000000f00 */
[C---:B------:R-:W-:Y:S01]  /*43550*/  HMMA.1688.F32.TF32 R40, R48.reuse, R10, R160 ;  /* 0x0000000a3028723c */ /* 0x040fe200000810a0 */
[----:B------:R-:W-:Y:S04]  /*43560*/  LDS R138, [R0+UR12+0xa200] ;  /* 0x00a2000c008a7984 */ /* 0x000fe80008000800 */
[----:B------:R-:W-:Y:S03]  /*43570*/  LDS R137, [R3+UR12+0x8200] ;  /* 0x0082000c03897984 */ /* 0x000fe60008000800 */
[----:B-1----:R-:W-:Y:S01]  /*43580*/  HMMA.1688.F32.TF32 R44, R48, R14, R156 ;  /* 0x0000000e302c723c */ /* 0x002fe2000008109c */
[----:B------:R-:W-:Y:S04]  /*43590*/  STL [R1+0x4e84], R206 ;  /* 0x004e84ce01007387 */ /* 0x000fe80000100800 */
[----:B------:R-:W-:Y:S04]  /*435a0*/  STL [R1+0x4e80], R207 ;  /* 0x004e80cf01007387 */ /* 0x000fe80000100800 */
[----:B------:R1:W-:Y:S04]  /*435b0*/  STL [R1+0x4e7c], R205 ;  /* 0x004e7ccd01007387 */ /* 0x0003e80000100800 */
[----:B------:R2:W-:Y:S04]  /*435c0*/  STL [R1+0x4e78], R204 ;  /* 0x004e78cc01007387 */ /* 0x0005e80000100800 */
[----:B------:R-:W-:Y:S04]  /*435d0*/  STL.64 [R1+0x560], R52 ;  /* 0x0005603401007387 */ /* 0x000fe80000100a00 */
[----:B------:R-:W-:Y:S01]  /*435e0*/  STL.64 [R1+0x568], R54 ;  /* 0x0005683601007387 */ /* 0x000fe20000100a00 */
[----:B-1----:R-:W-:-:S03]  /*435f0*/  IMAD.MOV.U32 R205, RZ, RZ, R40 ;  /* 0x000000ffffcd7224 */ /* 0x002fc600078e0028 */
[----:B------:R-:W-:Y:S01]  /*43600*/  STL.64 [R1+0x550], R44 ;  /* 0x0005502c01007387 */ /* 0x000fe20000100a00 */
[----:B--2---:R-:W-:-:S03]  /*43610*/  IMAD.MOV.U32 R204, RZ, RZ, R41 ;  /* 0x000000ffffcc7224 */ /* 0x004fc600078e0029 */
[----:B------:R-:W-:Y:S04]  /*43620*/  STL.64 [R1+0x558], R46 ;  /* 0x0005582e01007387 */ /* 0x000fe80000100a00 */
[----:B------:R1:W-:Y:S04]  /*43630*/  STL.64 [R1+0x548], R42 ;  /* 0x0005482a01007387 */ /* 0x0003e80000100a00 */
[----:B------:R-:W-:Y:S04]  /*43640*/  LDS R139, [R3+UR12+0xa200] ;  /* 0x00a2000c038b7984 */ /* 0x000fe80008000800 */
[----:B------:R-:W-:Y:S01]  /*43650*/  LDS R140, [R0+UR12+0x8280] ;  /* 0x0082800c008c7984 */ /* 0x000fe20008000800 */
[----:B-1----:R-:W-:Y:S03]  /*43660*/  HMMA.1688.F32.TF32 R40, R48, R6, R164 ;  /* 0x000000063028723c */ /* 0x002fe600000810a4 */
[----:B------:R-:W-:Y:S04]  /*43670*/  STL [R1+0x4e8c], R205 ;  /* 0x004e8ccd01007387 */ /* 0x000fe80000100800 */
[----:B------:R-:W-:Y:S04]  /*43680*/  STL [R1+0x4e88], R204 ;  /* 0x004e88cc01007387 */ /* 0x000fe80000100800 */
[----:B------:R-:W-:Y:S04]  /*43690*/  LDS R142, [R0+UR12+0xa280] ;  /* 0x00a2800c008e7984 */ /* 0x000fe80008000800 */
[----:B------:R-:W-:Y:S04]  /*436a0*/  LDS R141, [R3+UR12+0x8280] ;  /* 0x0082800c038d7984 */ /* 0x000fe80008000800 */
[----:B------:R-:W-:Y:S01]  /*436b0*/  LDS R143, [R3+UR12+0xa280] ;  /* 0x00a2800c038f7984 */ /* 0x000fe20008000800 */
[----:B------:R-:W-:Y:S01]  /*436c0*/  MOV R206, R42 ;  /* 0x0000002a00ce7202 */ /* 0x000fe20000000f00 */
[----:B------:R-:W-:-:S02]  /*436d0*/  IMAD.MOV.U32 R207, RZ, RZ, R43 ;  /* 0x000000ffffcf7224 */ /* 0x000fc400078e002b */
        /* <DEDUP_REMOVED lines=9> */
[----:B------:R-:W-:Y:S01]  /*43770*/  IMAD.MOV.U32 R205, RZ, RZ, R42 ;  /* 0x000000ffffcd7224 */ /* 0x000fe200078e002a */
[----:B------:R-:W-:-:S02]  /*43780*/  MOV R204, R43 ;  /* 0x0000002b00cc7202 */ /* 0x000fc40000000f00 */
[----:B------:R1:W-:Y:S04]  /*43790*/  STL.64 [R1+0x500], R40 ;  /* 0x0005002801007387 */ /* 0x0003e80000100a00 */
[----:B------:R-:W-:Y:S04]  /*437a0*/  LDS R150, [R0+UR12+0xa380] ;  /* 0x00a3800c00967984 */ /* 0x000fe80008000800 */
[----:B------:R-:W-:Y:S01]  /*437b0*/  LDS R149, [R3+UR12+0x8380] ;  /* 0x0083800c03957984 */ /* 0x000fe20008000800 */
[----:B-1----:R-:W-:Y:S03]  /*437c0*/  HMMA.1688.F32.TF32 R40, R36, R18, R172 ;  /* 0x000000122428723c */ /* 0x002fe600000810ac */
[----:B------:R-:W-:Y:S04]  /*437d0*/  STL [R1+0x4e9c], R204 ;  /* 0x004e9ccc01007387 */ /* 0x000fe80000100800 */
[----:B------:R-:W-:Y:S04]  /*437e0*/  STL [R1+0x4e98], R205 ;  /* 0x004e98cd01007387 */ /* 0x000fe80000100800 */
[----:B------:R-:W-:Y:S08]  /*437f0*/  LDS R151, [R3+UR12+0xa380] ;  /* 0x00a3800c03977984 */ /* 0x000ff00008000800 */
[----:B------:R-:W-:Y:S01]  /*43800*/  IMAD.MOV.U32 R207, RZ, RZ, R42 ;  /* 0x000000ffffcf7224 */ /* 0x000fe200078e002a */
[----:B------:R1:W-:Y:S01]  /*43810*/  STL.64 [R1+0x4f0], R40 ;  /* 0x0004f02801007387 */ /* 0x0003e20000100a00 */
[----:B------:R-:W-:-:S02]  /*43820*/  IMAD.MOV.U32 R206, RZ, RZ, R43 ;  /* 0x000000ffffce7224 */ /* 0x000fc400078e002b */
[----:B-1----:R-:W-:-:S15]  /*43830*/  HMMA.1688.F32.TF32 R40, R36, R22, R176 ;  /* 0x000000162428723c */ /* 0x002fde00000810b0 */
[----:B------:R-:W-:-:S04]  /*43840*/  NOP ;  /* 0x0000000000007918 */ /* 0x000fc80000000000 */
[----:B------:R-:W-:Y:S04]  /*43850*/  STL.64 [R1+0x400], R40 ;  /* 0x0004002801007387 */ /* 0x000fe80000100a00 */
[----:B------:R-:W2:Y:S04]  /*43860*/  LDL.LU R214, [R1+0x4ed8] ;  /* 0x004ed80001d67983 */ /* 0x000ea80000300800 */
[----:B------:R-:W2:Y:S04]  /*43870*/  LDL.LU R215, [R1+0x4ed4] ;  /* 0x004ed40001d77983 */ /* 0x000ea80000300800 */
[----:B------:R-:W3:Y:S01]  /*43880*/  LDL.LU R2, [R1+0x4ed0] ;  /* 0x004ed00001027983 */ /* 0x000ee20000300800 */
[----:B------:R-:W-:Y:S01]  /*43890*/  MOV R52, R229 ;  /* 0x000000e500347202 */ /* 0x000fe20000000f00 */
[----:B------:R-:W-:-:S02]  /*438a0*/  IMAD.MOV.U32 R53, RZ, RZ, R228 ;  /* 0x000000ffff357224 */ /* 0x000fc400078e00e4 */
[----:B------:R-:W-:Y:S01]  /*438b0*/  HMMA.1688.F32.TF32 R228, R36, R230, R208 ;  /* 0x000000e624e4723c */ /* 0x000fe200000810d0 */
[----:B------:R-:W-:Y:S01]  /*438c0*/  MOV R204, R42 ;  /* 0x0000002a00cc7202 */ /* 0x000fe20000000f00 */
[----:B------:R-:W-:Y:S01]  /*438d0*/  IMAD.MOV.U32 R205, RZ, RZ, R43 ;  /* 0x000000ffffcd7224 */ /* 0x000fe200078e002b */
[----:B------:R-:W-:Y:S01]  /*438e0*/  MOV R55, R32 ;  /* 0x0000002000377202 */ /* 0x000fe20000000f00 */
[----:B------:R-:W-:-:S04]  /*438f0*/  IMAD.MOV.U32 R54, RZ, RZ, R33 ;  /* 0x000000ffff367224 */ /* 0x000fc800078e0021 */
[----:B--2---:R-:W-:Y:S01]  /*43900*/  HMMA.1688.F32.TF32 R236, R36, R34, R212 ;  /* 0x0000002224ec723c */ /* 0x004fe200000810d4 */
[----:B---3--:R-:W-:-:S07]  /*43910*/  LOP3.LUT R252, R2, 0x40, RZ, 0x3c, !PT ;  /* 0x0000004002fc7812 */ /* 0x008fce00078e3cff */
[C---:B------:R-:W-:Y:S01]  /*43920*/  HMMA.1688.F32.TF32 R212, R36.reuse, R26, R216 ;  /* 0x0000001a24d4723c */ /* 0x040fe200000810d8 */
[----:B------:R-:W-:Y:S04]  /*43930*/  LDSM.16.M88.4 R32, [R252+UR13+0x82000] ;  /* 0x0820000dfc20783b */ /* 0x000fe80008000200 */
[----:B------:R-:W-:Y:S03]  /*43940*/  LDSM.16.M88.4 R24, [R252+UR13+0x84000] ;  /* 0x0840000dfc18783b */ /* 0x000fe60008000200 */
[C---:B------:R-:W-:Y:S01]  /*43950*/  HMMA.1688.F32.TF32 R216, R36.reuse, R14, R220 ;  /* 0x0000000e24d8723c */ /* 0x040fe200000810dc */
[----:B------:R-:W-:Y:S04]  /*43960*/  LDSM.16.M88.4 R20, [R252+UR13+0x85000] ;  /* 0x0850000dfc14783b */ /* 0x000fe80008000200 */
[----:B------:R-:W-:Y:S03]  /*43970*/  STL [R1+0x4cd4], R236 ;  /* 0x004cd4ec01007387 */ /* 0x000fe60000100800 */
[C---:B------:R-:W-:Y:S01]  /*43980*/  HMMA.1688.F32.TF32 R220, R36.reuse, R10, R224 ;  /* 0x0000000a24dc723c */ /* 0x040fe200000810e0 */
[----:B------:R-:W-:Y:S04]  /*43990*/  LDSM.16.M88.4 R8, [R252+UR13+0x80000] ;  /* 0x0800000dfc08783b */ /* 0x000fe80008000200 */
[----:B------:R-:W-:Y:S03]  /*439a0*/  LDSM.16.M88.4 R16, [R252+UR13+0x86000] ;  /* 0x0860000dfc10783b */ /* 0x000fe60008000200 */
[----:B------:R-:W-:Y:S01]  /*439b0*/  HMMA.1688.F32.TF32 R224, R36, R6, R28 ;  /* 0x0000000624e0723c */ /* 0x000fe2000008101c */
[----:B------:R-:W-:Y:S04]  /*439c0*/  LDS R36, [R0+UR12+0x8000] ;  /* 0x0080000c00247984 */ /* 0x000fe80008000800 */
[----:B------:R-:W-:Y:S04]  /*439d0*/  LDS R38, [R0+UR12+0xa000] ;  /* 0x00a0000c00267984 */ /* 0x000fe80008000800 */
[----:B------:R-:W-:Y:S04]  /*439e0*/  LDS R37, [R3+UR12+0x8000] ;  /* 0x0080000c03257984 */ /* 0x000fe80008000800 */
[----:B------:R-:W1:Y:S04]  /*439f0*/  LDS R39, [R3+UR12+0xa000] ;  /* 0x00a0000c03277984 */ /* 0x000e680008000800 */
[----:B------:R-:W2:Y:S04]  /*43a00*/  LDSM.16.M88.4 R4, [R252+UR13+0x81000] ;  /* 0x0810000dfc04783b */ /* 0x000ea80008000200 */
        /* <DEDUP_REMOVED lines=8> */
[----:B-1----:R-:W-:Y:S03]  /*43a90*/  HMMA.1688.F32.TF32 R40, R36, R8, R64 ;  /* 0x000000082428723c */ /* 0x002fe60000081040 */
        /* <DEDUP_REMOVED lines=11> */
[----:B------:R-:W-:Y:S04]  /*43b50*/  STL.64 [R1+0x4d10], R230 ;  /* 0x004d10e601007387 */ /* 0x000fe80000100a00 */
[----:B------:R-:W-:Y:S04]  /*43b60*/  STL.64 [R1+0x4d08], R228 ;  /* 0x004d08e401007387 */ /* 0x000fe80000100a00 */
[----:B------:R1:W-:Y:S04]  /*43b70*/  STL [R1+0x4ab8], R2 ;  /* 0x004ab80201007387 */ /* 0x0003e80000100800 */
[----:B------:R-:W-:Y:S04]  /*43b80*/  STL [R1+0x46c0], R252 ;  /* 0x0046c0fc01007387 */ /* 0x000fe80000100800 */
[----:B------:R-:W-:Y:S01]  /*43b90*/  STL.64 [R1+0x50], R40 ;  /* 0x0000502801007387 */ /* 0x000fe20000100a00 */
[----:B-1----:R-:W-:-:S03]  /*43ba0*/  IMAD.MOV.U32 R2, RZ, RZ, R43 ;  /* 0x000000ffff027224 */ /* 0x002fc600078e002b */
[----:B------:R2:W-:Y:S04]  /*43bb0*/  STL [R1+0x58], R42 ;  /* 0x0000582a01007387 */ /* 0x0005e80000100800 */
[----:B------:R-:W1:Y:S04]  /*43bc0*/  LDSM.16.M88.4 R28, [R252+UR13+0x83000] ;  /* 0x0830000dfc1c783b */ /* 0x000e680008000200 */
[----:B------:R-:W3:Y:S01]  /*43bd0*/  LDSM.16.M88.4 R12, [R252+UR13+0x87000] ;  /* 0x0870000dfc0c783b */ /* 0x000ee20008000200 */
[----:B--2---:R-:W-:-:S15]  /*43be0*/  HMMA.1688.F32.TF32 R40, R36, R4, R60 ;  /* 0x000000042428723c */ /* 0x004fde000008103c */
[----:B------:R-:W-:-:S04]  /*43bf0*/  NOP ;  /* 0x0000000000007918 */ /* 0x000fc80000000000 */
[----:B------:R-:W-:Y:S01]  /*43c00*/  IMAD.MOV.U32 R212, RZ, RZ, R40 ;  /* 0x000000ffffd47224 */ /* 0x000fe200078e0028 */
[----:B------:R-:W-:Y:S01]  /*43c10*/  MOV R213, R41 ;  /* 0x0000002900d57202 */ /* 0x000fe20000000f00 */
[----:B------:R-:W-:Y:S02]  /*43c20*/  IMAD.MOV.U32 R214, RZ, RZ, R42 ;  /* 0x000000ffffd67224 */ /* 0x000fe400078e002a */
[----:B------:R-:W-:Y:S02]  /*43c30*/  IMAD.MOV.U32 R215, RZ, RZ, R43 ;  /* 0x000000ffffd77224 */ /* 0x000fe400078e002b */
[----:B------:R-:W-:-:S15]  /*43c40*/  HMMA.1688.F32.TF32 R40, R36, R32, R56 ;  /* 0x000000202428723c */ /* 0x000fde0000081038 */
[----:B------:R-:W-:-:S04]  /*43c50*/  NOP ;  /* 0x0000000000007918 */ /* 0x000fc80000000000 */
[----:B------:R-:W-:Y:S01]  /*43c60*/  MOV R236, R40 ;  /* 0x0000002800ec7202 */ /* 0x000fe20000000f00 */
[----:B------:R-:W-:Y:S01]  /*43c70*/  IMAD.MOV.U32 R237, RZ, RZ, R41 ;  /* 0x000000ffffed7224 */ /* 0x000fe200078e0029 */
[----:B------:R-:W-:Y:S01]  /*43c80*/  MOV R239, R43 ;  /* 0x0000002b00ef7202 */ /* 0x000fe20000000f00 */
[----:B------:R-:W-:Y:S02]  /*43c90*/  IMAD.MOV.U32 R238, RZ, RZ, R42 ;  /* 0x000000ffffee7224 */ /* 0x000fe400078e002a */
[----:B-1----:R-:W-:Y:S01]  /*43ca0*/  HMMA.1688.F32.TF32 R40, R36, R28, R52 ;  /* 0x0000001c2428723c */ /* 0x002fe20000081034 */
[----:B------:R-:W-:Y:S04]  /*43cb0*/  STL.64 [R1+0x4d20], R214 ;  /* 0x004d20d601007387 */ /* 0x000fe80000100a00 */
[----:B------:R-:W-:Y:S04]  /*43cc0*/  STL.64 [R1+0x4d18], R212 ;  /* 0x004d18d401007387 */ /* 0x000fe80000100a00 */
[----:B------:R-:W-:Y:S04]  /*43cd0*/  STL.64 [R1+0x4d30], R238 ;  /* 0x004d30ee01007387 */ /* 0x000fe80000100a00 */
[----:B------:R-:W-:Y:S06]  /*43ce0*/  STL.64 [R1+0x4d28], R236 ;  /* 0x004d28ec01007387 */ /* 0x000fec0000100a00 */
[----:B------:R-:W-:Y:S01]  /*43cf0*/  MOV R218, R42 ;  /* 0x0000002a00da7202 */ /* 0x000fe20000000f00 */
[----:B------:R-:W-:-:S02]  /*43d00*/  IMAD.MOV.U32 R219, RZ, RZ, R43 ;  /* 0x000000ffffdb7224 */ /* 0x000fc400078e002b */
[----:B------:R-:W-:Y:S02]  /*43d10*/  IMAD.MOV.U32 R216, RZ, RZ, R40 ;  /* 0x000000ffffd87224 */ /* 0x000fe400078e0028 */
[----:B------:R-:W-:Y:S01]  /*43d20*/  IMAD.MOV.U32 R217, RZ, RZ, R41 ;  /* 0x000000ffffd97224 */ /* 0x000fe200078e0029 */
[----:B------:R-:W-:Y:S04]  /*43d30*/  STL.64 [R1+0x4d40], R218 ;  /* 0x004d40da01007387 */ /* 0x000fe80000100a00 */
[----:B------:R-:W-:Y:S04]  /*43d40*/  STL.64 [R1+0x4d38], R216 ;  /* 0x004d38d801007387 */ /* 0x000fe80000100a00 */
[----:B------:R-:W2:Y:S04]  /*43d50*/  LDL.LU R72, [R1+0x620] ;  /* 0x0006200001487983 */ /* 0x000ea80000300800 */
[----:B------:R-:W2:Y:S04]  /*43d60*/  LDL.LU R73, [R1+0x624] ;  /* 0x0006240001497983 */ /* 0x000ea80000300800 */
[----:B------:R-:W2:Y:S04]  /*43d70*/  LDL.LU R74, [R1+0x628] ;  /* 0x00062800014a7983 */ /* 0x000ea80000300800 */
[----:B------:R-:W2:Y:S04]  /*43d80*/  LDL.LU R75, [R1+0x62c] ;  /* 0x00062c00014b7983 */ /* 0x000ea80000300800 */
        /* <DEDUP_REMOVED lines=9> */
[----:B------:R-:W2:Y:S01]  /*43e20*/  LDL.LU R93, [R1+0x8e4] ;  /* 0x0008e400015d7983 */ /* 0x000ea20000300800 */
[----:B------:R-:W-:Y:S03]  /*43e30*/  HMMA.1688.F32.TF32 R40, R36, R24, R248 ;  /* 0x000000182428723c */ /* 0x000fe600000810f8 */
        /* <DEDUP_REMOVED lines=29> */
[----:B------:R-:W3:Y:S01]  /*44010*/  LDL.LU R63, [R1+0x71c] ;  /* 0x00071c00013f7983 */ /* 0x000ee20000300800 */
[----:B------:R-:W-:Y:S01]  /*44020*/  IMAD.MOV.U32 R220, RZ, RZ, R40 ;  /* 0x000000ffffdc7224 */ /* 0x000fe200078e0028 */
[----:B------:R-:W-:Y:S01]  /*44030*/  MOV R221, R41 ;  /* 0x0000002900dd7202 */ /* 0x000fe20000000f00 */
[----:B------:R-:W-:-:S02]  /*44040*/  IMAD.MOV.U32 R222, RZ, RZ, R42 ;  /* 0x000000ffffde7224 */ /* 0x000fc400078e002a */
[----:B------:R-:W-:-:S05]  /*44050*/  IMAD.MOV.U32 R223, RZ, RZ, R43 ;  /* 0x000000ffffdf7224 */ /* 0x000fca00078e002b */
[----:B------:R-:W-:Y:S04]  /*44060*/  STL.64 [R1+0x4d50], R222 ;  /* 0x004d50de01007387 */ /* 0x000fe80000100a00 */
[----:B------:R-:W-:Y:S01]  /*44070*/  STL.64 [R1+0x4d48], R220 ;  /* 0x004d48dc01007387 */ /* 0x000fe20000100a00 */
[----:B----4-:R-:W-:Y:S08]  /*44080*/  HMMA.1688.F32.TF32 R64, R68, R16, R64 ;  /* 0x000000104440723c */ /* 0x010ff00000081040 */
[----:B--2---:R-:W-:Y:S08]  /*44090*/  HMMA.1688.F32.TF32 R40, R36, R20, R92 ;  /* 0x000000142428723c */ /* 0x004ff0000008105c */
[----:B------:R-:W-:Y:S08]  /*440a0*/  HMMA.1688.F32.TF32 R48, R68, R32, R76 ;  /* 0x000000204430723c */ /* 0x000ff0000008104c */
[----:B---3--:R-:W-:Y:S03]  /*440b0*/  HMMA.1688.F32.TF32 R248, R36, R16, R248 ;  /* 0x0000001024f8723c */ /* 0x008fe600000810f8 */
[----:B------:R-:W-:Y:S01]  /*440c0*/  MOV R224, R40 ;  /* 0x0000002800e07202 */ /* 0x000fe20000000f00 */
[----:B------:R-:W-:Y:S01]  /*440d0*/  IMAD.MOV.U32 R225, RZ, RZ, R41 ;  /* 0x000000ffffe17224 */ /* 0x000fe200078e0029 */
[----:B------:R-:W-:Y:S01]  /*440e0*/  MOV R227, R43 ;  /* 0x0000002b00e37202 */ /* 0x000fe20000000f00 */
[----:B------:R-:W-:-:S02]  /*440f0*/  IMAD.MOV.U32 R226, RZ, RZ, R42 ;  /* 0x000000ffffe27224 */ /* 0x000fc400078e002a */
[----:B------:R-:W-:Y:S03]  /*44100*/  HMMA.1688.F32.TF32 R36, R36, R12, R88 ;  /* 0x0000000c2424723c */ /* 0x000fe60000081058 */
[----:B------:R-:W-:Y:S05]  /*44110*/  STL.64 [R1+0x4d60], R226 ;  /* 0x004d60e201007387 */ /* 0x000fea0000100a00 */
[C---:B------:R-:W-:Y:S01]  /*44120*/  HMMA.1688.F32.TF32 R40, R68.reuse, R8, R84 ;  /* 0x000000084428723c */ /* 0x040fe20000081054 */
[----:B------:R-:W-:Y:S07]  /*44130*/  STL.64 [R1+0x4d58], R224 ;  /* 0x004d58e001007387 */ /* 0x000fee0000100a00 */
[C---:B------:R-:W-:Y:S01]  /*44140*/  HMMA.1688.F32.TF32 R44, R68.reuse, R4, R80 ;  /* 0x00000004442c723c */ /* 0x040fe20000081050 */
[----:B------:R-:W-:Y:S04]  /*44150*/  STL.64 [R1+0x4d70], R250 ;  /* 0x004d70fa01007387 */ /* 0x000fe80000100a00 */
[----:B------:R-:W-:Y:S03]  /*44160*/  STL.64 [R1+0x4d68], R248 ;  /* 0x004d68f801007387 */ /* 0x000fe60000100a00 */
[C---:B------:R-:W-:Y:S01]  /*44170*/  HMMA.1688.F32.TF32 R52, R68.reuse, R28, R52 ;  /* 0x0000001c4434723c */ /* 0x040fe20000081034 */
[----:B------:R-:W-:Y:S04]  /*44180*/  STL.64 [R1+0x4d80], R38 ;  /* 0x004d802601007387 */ /* 0x000fe80000100a00 */
[----:B------:R1:W-:Y:S03]  /*44190*/  STL.64 [R1+0x4d78], R36 ;  /* 0x004d782401007387 */ /* 0x0003e60000100a00 */
[C---:B------:R-:W-:Y:S01]  /*441a0*/  HMMA.1688.F32.TF32 R56, R68.reuse, R24, R56 ;  /* 0x000000184438723c */ /* 0x040fe20000081038 */
[----:B------:R-:W-:Y:S04]  /*441b0*/  STL.64 [R1+0x4d90], R42 ;  /* 0x004d902a01007387 */ /* 0x000fe80000100a00 */
[----:B------:R2:W-:Y:S03]  /*441c0*/  STL.64 [R1+0x4d88], R40 ;  /* 0x004d882801007387 */ /* 0x0005e60000100a00 */
[C---:B------:R-:W-:Y:S01]  /*441d0*/  HMMA.1688.F32.TF32 R60, R68.reuse, R20, R60 ;  /* 0x00000014443c723c */ /* 0x040fe2000008103c */
[----:B------:R-:W-:Y:S04]  /*441e0*/  STL.64 [R1+0x4da0], R46 ;  /* 0x004da02e01007387 */ /* 0x000fe80000100a00 */
[----:B------:R3:W-:Y:S04]  /*441f0*/  STL.64 [R1+0x4d98], R44 ;  /* 0x004d982c01007387 */ /* 0x0007e80000100a00 */
[----:B------:R-:W-:Y:S04]  /*44200*/  STL.64 [R1+0x4db0], R50 ;  /* 0x004db03201007387 */ /* 0x000fe80000100a00 */
[----:B------:R4:W-:Y:S04]  /*44210*/  STL.64 [R1+0x4da8], R48 ;  /* 0x004da83001007387 */ /* 0x0009e80000100a00 */
[----:B------:R-:W-:Y:S04]  /*44220*/  STL.64 [R1+0x4dc0], R54 ;  /* 0x004dc03601007387 */ /* 0x000fe80000100a00 */
[----:B------:R-:W-:Y:S04]  /*44230*/  STL.64 [R1+0x4db8], R52 ;  /* 0x004db83401007387 */ /* 0x000fe80000100a00 */
[----:B------:R-:W-:Y:S04]  /*44240*/  STL.64 [R1+0x4dd0], R58 ;  /* 0x004dd03a01007387 */ /* 0x000fe80000100a00 */
[----:B------:R-:W-:Y:S04]  /*44250*/  STL.64 [R1+0x4dc8], R56 ;  /* 0x004dc83801007387 */ /* 0x000fe80000100a00 */
[----:B------:R-:W-:Y:S04]  /*44260*/  STL.64 [R1+0x4de0], R62 ;  /* 0x004de03e01007387 */ /* 0x000fe80000100a00 */
[----:B------:R1:W-:Y:S04]  /*44270*/  STL.64 [R1+0x4dd8], R60 ;  /* 0x004dd83c01007387 */ /* 0x0003e80000100a00 */
[----:B------:R-:W-:Y:S04]  /*44280*/  STL.64 [R1+0x4df0], R66 ;  /* 0x004df04201007387 */ /* 0x000fe80000100a00 */
[----:B------:R-:W-:Y:S04]  /*44290*/  STL.64 [R1+0x4de8], R64 ;  /* 0x004de84001007387 */ /* 0x000fe80000100a00 */
        /* <DEDUP_REMOVED lines=65> */
[----:B------:R-:W-:Y:S04]  /*446b0*/  STL.64 [R1+0x4e00], R70 ;  /* 0x004e004601007387 */ /* 0x000fe80000100a00 */
[----:B------:R-:W-:Y:S01]  /*446c0*/  STL.64 [R1+0x4df8], R68 ;  /* 0x004df84401007387 */ /* 0x000fe20000100a00 */
[C---:B--2---:R-:W-:Y:S08]  /*446d0*/  HMMA.1688.F32.TF32 R76, R100.reuse, R4, R76 ;  /* 0x00000004644c723c */ /* 0x044ff0000008104c */
[C---:B---3--:R-:W-:Y:S08]  /*446e0*/  HMMA.1688.F32.TF32 R72, R100.reuse, R8, R72 ;  /* 0x000000086448723c */ /* 0x048ff00000081048 */
[----:B----4-:R-:W-:Y:S11]  /*446f0*/  HMMA.1688.F32.TF32 R80, R100, R32, R80 ;  /* 0x000000206450723c */ /* 0x010ff60000081050 */
[----:B------:R-:W-:Y:S04]  /*44700*/  STL.64 [R1+0x4e10], R74 ;  /* 0x004e104a01007387 */ /* 0x000fe80000100a00 */
[----:B------:R-:W-:Y:S04]  /*44710*/  STL.64 [R1+0x4e08], R72 ;  /* 0x004e084801007387 */ /* 0x000fe80000100a00 */
[----:B------:R-:W-:Y:S04]  /*44720*/  STL.64 [R1+0x4e20], R78 ;  /* 0x004e204e01007387 */ /* 0x000fe80000100a00 */
[----:B------:R-:W-:Y:S04]  /*44730*/  STL.64 [R1+0x4e18], R76 ;  /* 0x004e184c01007387 */ /* 0x000fe80000100a00 */
[----:B------:R-:W-:Y:S04]  /*44740*/  STL.64 [R1+0x4e30], R82 ;  /* 0x004e305201007387 */ /* 0x000fe80000100a00 */
[----:B------:R-:W-:Y:S04]  /*44750*/  STL.64 [R1+0x4e28], R80 ;  /* 0x004e285001007387 */ /* 0x000fe80000100a00 */
[----:B------:R-:W1:Y:S04]  /*44760*/  LDL.LU R180, [R1+0x8c0] ;  /* 0x0008c00001b47983 */ /* 0x000e680000300800 */
[----:B------:R-:W1:Y:S04]  /*44770*/  LDL.LU R181, [R1+0x8c4] ;  /* 0x0008c40001b57983 */ /* 0x000e680000300800 */
[----:B------:R-:W1:Y:S04]  /*44780*/  LDL.LU R182, [R1+0x8c8] ;  /* 0x0008c80001b67983 */ /* 0x000e680000300800 */
[----:B------:R-:W1:Y:S01]  /*44790*/  LDL.LU R183, [R1+0x8cc] ;  /* 0x0008cc0001b77983 */ /* 0x000e620000300800 */
[C---:B------:R-:W-:Y:S08]  /*447a0*/  HMMA.1688.F32.TF32 R108, R132.reuse, R4, R108 ;  /* 0x00000004846c723c */ /* 0x040ff0000008106c */
[C---:B------:R-:W-:Y:S11]  /*447b0*/  HMMA.1688.F32.TF32 R112, R132.reuse, R32, R112 ;  /* 0x000000208470723c */ /* 0x040ff60000081070 */
[----:B------:R-:W-:Y:S04]  /*447c0*/  STL [R1+0x4cb4], R109 ;  /* 0x004cb46d01007387 */ /* 0x000fe80000100800 */
[----:B------:R-:W-:Y:S04]  /*447d0*/  STL [R1+0x4cb0], R110 ;  /* 0x004cb06e01007387 */ /* 0x000fe80000100800 */
[----:B------:R-:W-:Y:S04]  /*447e0*/  STL [R1+0x4cac], R111 ;  /* 0x004cac6f01007387 */ /* 0x000fe80000100800 */
[----:B------:R-:W-:Y:S01]  /*447f0*/  STL [R1+0x4ca8], R115 ;  /* 0x004ca87301007387 */ /* 0x000fe20000100800 */
[C---:B------:R-:W-:Y:S08]  /*44800*/  HMMA.1688.F32.TF32 R124, R132.reuse, R20, R196 ;  /* 0x00000014847c723c */ /* 0x040ff000000810c4 */
[----:B------:R-:W-:Y:S08]  /*44810*/  HMMA.1688.F32.TF32 R128, R132, R16, R192 ;  /* 0x000000108480723c */ /* 0x000ff000000810c0 */
[C---:B------:R-:W-:Y:S08]  /*44820*/  HMMA.1688.F32.TF32 R84, R100.reuse, R28, R84 ;  /* 0x0000001c6454723c */ /* 0x040ff00000081054 */
[C---:B------:R-:W-:Y:S08]  /*44830*/  HMMA.1688.F32.TF32 R88, R100.reuse, R24, R88 ;  /* 0x000000186458723c */ /* 0x040ff00000081058 */
[C---:B------:R-:W-:Y:S08]  /*44840*/  HMMA.1688.F32.TF32 R92, R100.reuse, R20, R92 ;  /* 0x00000014645c723c */ /* 0x040ff0000008105c */
[C---:B------:R-:W-:Y:S08]  /*44850*/  HMMA.1688.F32.TF32 R96, R100.reuse, R16, R96 ;  /* 0x000000106460723c */ /* 0x040ff00000081060 */
[----:B------:R-:W-:Y:S08]  /*44860*/  HMMA.1688.F32.TF32 R100, R100, R12, R200 ;  /* 0x0000000c6464723c */ /* 0x000ff000000810c8 */
[----:B-1----:R-:W-:Y:S01]  /*44870*/  HMMA.1688.F32.TF32 R36, R136, R8, R180 ;  /* 0x000000088824723c */ /* 0x002fe200000810b4 */
[----:B------:R-:W2:-:S15]  /*44880*/  LDL.LU R180, [R1+0x60] ;  /* 0x0000600001b47983 */ /* 0x000e9e0000300800 */
[----:B------:R-:W-:-:S03]  /*44890*/  NOP ;  /* 0x0000000000007918 */ /* 0x000fc60000000000 */
[----:B------:R1:W-:Y:S04]  /*448a0*/  STL.64 [R1+0x4e0], R36 ;  /* 0x0004e02401007387 */ /* 0x0003e80000100a00 */
[----:B------:R3:W-:Y:S04]  /*448b0*/  STL.64 [R1+0x4e8], R38 ;  /* 0x0004e82601007387 */ /* 0x0007e80000100a00 */
        /* <DEDUP_REMOVED lines=89> */
[----:B---3--:R-:W3:Y:S04]  /*44e50*/  LDL.LU R38, [R1+0x6f8] ;  /* 0x0006f80001267983 */ /* 0x008ee80000300800 */
        /* <DEDUP_REMOVED lines=17> */
[C---:B------:R-:W-:Y:S08]  /*44f70*/  HMMA.1688.F32.TF32 R104, R132.reuse, R8, R104 ;  /* 0x000000088468723c */ /* 0x040ff00000081068 */
[C---:B------:R-:W-:Y:S08]  /*44f80*/  HMMA.1688.F32.TF32 R116, R132.reuse, R28, R116 ;  /* 0x0000001c8474723c */ /* 0x040ff00000081074 */
[C---:B------:R-:W-:Y:S08]  /*44f90*/  HMMA.1688.F32.TF32 R120, R132.reuse, R24, R120 ;  /* 0x000000188478723c */ /* 0x040ff00000081078 */
[----:B------:R-:W-:Y:S01]  /*44fa0*/  HMMA.1688.F32.TF32 R132, R132, R12, R188 ;  /* 0x0000000c8484723c */ /* 0x000fe200000810bc */
[----:B------:R-:W3:Y:S04]  /*44fb0*/  LDL.LU R188, [R1+0x80] ;  /* 0x0000800001bc7983 */ /* 0x000ee80000300800 */
[----:B------:R-:W3:Y:S04]  /*44fc0*/  LDL.LU R189, [R1+0x84] ;  /* 0x0000840001bd7983 */ /* 0x000ee80000300800 */
[----:B------:R-:W3:Y:S04]  /*44fd0*/  LDL.LU R190, [R1+0x88] ;  /* 0x0000880001be7983 */ /* 0x000ee80000300800 */
[----:B------:R-:W3:Y:S01]  /*44fe0*/  LDL.LU R191, [R1+0x8c] ;  /* 0x00008c0001bf7983 */ /* 0x000ee20000300800 */
[C---:B--2---:R-:W-:Y:S08]  /*44ff0*/  HMMA.1688.F32.TF32 R60, R136.reuse, R4, R60 ;  /* 0x00000004883c723c */ /* 0x044ff0000008103c */
[----:B----4-:R-:W-:Y:S11]  /*45000*/  HMMA.1688.F32.TF32 R64, R136, R32, R56 ;  /* 0x000000208840723c */ /* 0x010ff60000081038 */
[----:B------:R-:W-:Y:S01]  /*45010*/  IMAD.MOV.U32 R109, RZ, RZ, R60 ;  /* 0x000000ffff6d7224 */ /* 0x000fe200078e003c */
[----:B------:R-:W-:Y:S01]  /*45020*/  MOV R111, R62 ;  /* 0x0000003e006f7202 */ /* 0x000fe20000000f00 */
[----:B------:R-:W-:-:S02]  /*45030*/  IMAD.MOV.U32 R110, RZ, RZ, R61 ;  /* 0x000000ffff6e7224 */ /* 0x000fc400078e003d */
[----:B------:R-:W-:Y:S01]  /*45040*/  IMAD.MOV.U32 R115, RZ, RZ, R63 ;  /* 0x000000ffff737224 */ /* 0x000fe200078e003f */
[C---:B------:R-:W-:Y:S08]  /*45050*/  HMMA.1688.F32.TF32 R56, R136.reuse, R24, R48 ;  /* 0x000000188838723c */ /* 0x040ff00000081030 */
[C---:B------:R-:W-:Y:S08]  /*45060*/  HMMA.1688.F32.TF32 R60, R136.reuse, R28, R52 ;  /* 0x0000001c883c723c */ /* 0x040ff00000081034 */
[C---:B------:R-:W-:Y:S08]  /*45070*/  HMMA.1688.F32.TF32 R52, R136.reuse, R20, R44 ;  /* 0x000000148834723c */ /* 0x040ff0000008102c */
[C---:B------:R-:W-:Y:S08]  /*45080*/  HMMA.1688.F32.TF32 R48, R136.reuse, R16, R40 ;  /* 0x000000108830723c */ /* 0x040ff00000081028 */
[----:B---3--:R-:W-:Y:S01]  /*45090*/  HMMA.1688.F32.TF32 R44, R136, R12, R36 ;  /* 0x0000000c882c723c */ /* 0x008fe20000081024 */
[----:B------:R-:W-:Y:S07]  /*450a0*/  STL.64 [R1+0x4c0], R64 ;  /* 0x0004c04001007387 */ /* 0x000fee0000100a00 */
[C---:B------:R-:W-:Y:S01]  /*450b0*/  HMMA.1688.F32.TF32 R40, R140.reuse, R8, R248 ;  /* 0x000000088c28723c */ /* 0x040fe200000810f8 */
        /* <DEDUP_REMOVED lines=27> */
[----:B-1----:R-:W-:Y:S03]  /*45270*/  HMMA.1688.F32.TF32 R36, R140, R12, R208 ;  /* 0x0000000c8c24723c */ /* 0x002fe600000810d0 */
        /* <DEDUP_REMOVED lines=17> */
[C---:B-1----:R-:W-:Y:S01]  /*45390*/  HMMA.1688.F32.TF32 R36, R144.reuse, R20, R156 ;  /* 0x000000149024723c */ /* 0x042fe2000008109c */
[----:B------:R-:W-:Y:S04]  /*453a0*/  LDS R156, [R0+UR12+0x8480] ;  /* 0x0084800c009c7984 */ /* 0x000fe80008000800 */
[----:B------:R-:W-:Y:S04]  /*453b0*/  STL.64 [R1+0x2b0], R44 ;  /* 0x0002b02c01007387 */ /* 0x000fe80000100a00 */
[----:B------:R1:W-:Y:S04]  /*453c0*/  STL.64 [R1+0x2b8], R46 ;  /* 0x0002b82e01007387 */ /* 0x0003e80000100a00 */
[----:B------:R-:W-:Y:S04]  /*453d0*/  STL.64 [R1+0x2a0], R40 ;  /* 0x0002a02801007387 */ /* 0x000fe80000100a00 */
[----:B------:R2:W-:Y:S01]  /*453e0*/  STL.64 [R1+0x2a8], R42 ;  /* 0x0002a82a01007387 */ /* 0x0005e20000100a00 */
[C---:B-1----:R-:W-:Y:S03]  /*453f0*/  HMMA.1688.F32.TF32 R44, R144.reuse, R16, R152 ;  /* 0x00000010902c723c */ /* 0x042fe60000081098 */
[----:B------:R-:W-:Y:S04]  /*45400*/  STL.64 [R1+0x290], R36 ;  /* 0x0002902401007387 */ /* 0x000fe80000100a00 */
[----:B------:R1:W-:Y:S01]  /*45410*/  STL.64 [R1+0x298], R38 ;  /* 0x0002982601007387 */ /* 0x0003e20000100a00 */
[----:B--2---:R-:W-:Y:S03]  /*45420*/  HMMA.1688.F32.TF32 R40, R144, R12, R184 ;  /* 0x0000000c9028723c */ /* 0x004fe600000810b8 */
[----:B------:R-:W-:Y:S04]  /*45430*/  LDS R152, [R0+UR12+0x8400] ;  /* 0x0084000c00987984 */ /* 0x000fe80008000800 */
[----:B------:R-:W-:Y:S01]  /*45440*/  LDS R154, [R0+UR12+0xa400] ;  /* 0x00a4000c009a7984 */ /* 0x000fe20008000800 */
[C---:B-1----:R-:W-:Y:S03]  /*45450*/  HMMA.1688.F32.TF32 R36, R148.reuse, R8, R200 ;  /* 0x000000089424723c */ /* 0x042fe600000810c8 */
        /* <DEDUP_REMOVED lines=8> */
[C---:B--2---:R-:W-:Y:S03]  /*454e0*/  HMMA.1688.F32.TF32 R40, R148.reuse, R32, R192 ;  /* 0x000000209428723c */ /* 0x044fe600000810c0 */
[----:B------:R-:W2:Y:S04]  /*454f0*/  LDS R155, [R3+UR12+0xa400] ;  /* 0x00a4000c039b7984 */ /* 0x000ea80008000800 */
[----:B------:R-:W-:Y:S01]  /*45500*/  LDS R158, [R0+UR12+0xa480] ;  /* 0x00a4800c009e7984 */ /* 0x000fe20008000800 */
[C---:B-1----:R-:W-:Y:S03]  /*45510*/  HMMA.1688.F32.TF32 R36, R148.reuse, R28, R188 ;  /* 0x0000001c9424723c */ /* 0x042fe600000810bc */
[----:B------:R-:W-:Y:S04]  /*45520*/  LDS R157, [R3+UR12+0x8480] ;  /* 0x0084800c039d7984 */ /* 0x000fe80008000800 */
[----:B------:R-:W-:Y:S04]  /*45530*/  STL.64 [R1+0x250], R44 ;  /* 0x0002502c01007387 */ /* 0x000fe80000100a00 */
[----:B------:R-:W-:Y:S01]  /*45540*/  STL.64 [R1+0x258], R46 ;  /* 0x0002582e01007387 */ /* 0x000fe20000100a00 */
[----:B------:R-:W-:Y:S03]  /*45550*/  HMMA.1688.F32.TF32 R136, R148, R24, R180 ;  /* 0x000000189488723c */ /* 0x000fe600000810b4 */
[----:B------:R-:W-:Y:S01]  /*45560*/  STL.64 [R1+0x230], R40 ;  /* 0x0002302801007387 */ /* 0x000fe20000100a00 */
[----:B------:R-:W-:-:S03]  /*45570*/  IMAD.MOV.U32 R180, RZ, RZ, R232 ;  /* 0x000000ffffb47224 */ /* 0x000fc600078e00e8 */
[----:B------:R-:W-:Y:S01]  /*45580*/  STL.64 [R1+0x238], R42 ;  /* 0x0002382a01007387 */ /* 0x000fe20000100a00 */
[----:B------:R-:W-:-:S03]  /*45590*/  MOV R181, R233 ;  /* 0x000000e900b57202 */ /* 0x000fc60000000f00 */
[----:B------:R-:W-:Y:S01]  /*455a0*/  STL.64 [R1+0x220], R36 ;  /* 0x0002202401007387 */ /* 0x000fe20000100a00 */
[----:B------:R-:W-:-:S03]  /*455b0*/  IMAD.MOV.U32 R182, RZ, RZ, R234 ;  /* 0x000000ffffb67224 */ /* 0x000fc600078e00ea */
[----:B------:R2:W-:Y:S01]  /*455c0*/  STL.64 [R1+0x228], R38 ;  /* 0x0002282601007387 */ /* 0x0005e20000100a00 */
[----:B------:R-:W-:-:S03]  /*455d0*/  IMAD.MOV.U32 R183, RZ, RZ, R235 ;  /* 0x000000ffffb77224 */ /* 0x000fc600078e00eb */
[----:B------:R-:W3:Y:S01]  /*455e0*/  LDL.LU R232, [R1+0x4ecc] ;  /* 0x004ecc0001e87983 */ /* 0x000ee20000300800 */
[----:B------:R-:W-:-:S03]  /*455f0*/  MOV R188, R240 ;  /* 0x000000f000bc7202 */ /* 0x000fc60000000f00 */
[----:B------:R-:W3:Y:S01]  /*45600*/  LDL.LU R233, [R1+0x4ec8] ;  /* 0x004ec80001e97983 */ /* 0x000ee20000300800 */
[----:B------:R-:W-:-:S03]  /*45610*/  IMAD.MOV.U32 R189, RZ, RZ, R241 ;  /* 0x000000ffffbd7224 */ /* 0x000fc600078e00f1 */
[----:B------:R-:W3:Y:S01]  /*45620*/  LDL.LU R234, [R1+0x4ec4] ;  /* 0x004ec40001ea7983 */ /* 0x000ee20000300800 */
[----:B------:R-:W-:-:S03]  /*45630*/  IMAD.MOV.U32 R190, RZ, RZ, R242 ;  /* 0x000000ffffbe7224 */ /* 0x000fc600078e00f2 */
[----:B------:R-:W3:Y:S01]  /*45640*/  LDL.LU R235, [R1+0x4ec0] ;  /* 0x004ec00001eb7983 */ /* 0x000ee20000300800 */
[----:B------:R-:W-:-:S03]  /*45650*/  MOV R191, R243 ;  /* 0x000000f300bf7202 */ /* 0x000fc60000000f00 */
[----:B------:R-:W4:Y:S01]  /*45660*/  LDL.LU R240, [R1+0x4ebc] ;  /* 0x004ebc0001f07983 */ /* 0x000f220000300800 */
[----:B------:R-:W-:-:S03]  /*45670*/  IMAD.MOV.U32 R192, RZ, RZ, R244 ;  /* 0x000000ffffc07224 */ /* 0x000fc600078e00f4 */
[----:B------:R-:W4:Y:S01]  /*45680*/  LDL.LU R241, [R1+0x4eb8] ;  /* 0x004eb80001f17983 */ /* 0x000f220000300800 */
[----:B------:R-:W-:-:S03]  /*45690*/  IMAD.MOV.U32 R193, RZ, RZ, R245 ;  /* 0x000000ffffc17224 */ /* 0x000fc600078e00f5 */
[----:B------:R-:W4:Y:S01]  /*456a0*/  LDL.LU R242, [R1+0x4eb4] ;  /* 0x004eb40001f27983 */ /* 0x000f220000300800 */
[----:B------:R-:W-:-:S03]  /*456b0*/  MOV R194, R246 ;  /* 0x000000f600c27202 */ /* 0x000fc60000000f00 */
[----:B------:R-:W4:Y:S01]  /*456c0*/  LDL.LU R243, [R1+0x4eb0] ;  /* 0x004eb00001f37983 */ /* 0x000f220000300800 */
[----:B------:R-:W-:-:S03]  /*456d0*/  IMAD.MOV.U32 R195, RZ, RZ, R247 ;  /* 0x000000ffffc37224 */ /* 0x000fc600078e00f7 */
        /* <DEDUP_REMOVED lines=8> */
[----:B------:R-:W-:Y:S04]  /*45760*/  STL [R1+0x4bbc], R136 ;  /* 0x004bbc8801007387 */ /* 0x000fe80000100800 */
[----:B------:R-:W-:Y:S04]  /*45770*/  STL [R1+0x4bb8], R137 ;  /* 0x004bb88901007387 */ /* 0x000fe80000100800 */
[----:B------:R-:W-:Y:S04]  /*45780*/  STL [R1+0x4bb4], R138 ;  /* 0x004bb48a01007387 */ /* 0x000fe80000100800 */
[----:B------:R-:W-:Y:S01]  /*45790*/  STL [R1+0x4bb0], R139 ;  /* 0x004bb08b01007387 */ /* 0x000fe20000100800 */
[----:B--2---:R-:W-:Y:S03]  /*457a0*/  HMMA.1688.F32.TF32 R36, R152, R4, R192 ;  /* 0x000000049824723c */ /* 0x004fe600000810c0 */
[----:B------:R-:W1:Y:S04]  /*457b0*/  LDS R159, [R3+UR12+0xa480] ;  /* 0x00a4800c039f7984 */ /* 0x000e680008000800 */
[----:B------:R-:W-:Y:S04]  /*457c0*/  LDS R184, [R0+UR12+0x8500] ;  /* 0x0085000c00b87984 */ /* 0x000fe80008000800 */
[----:B------:R-:W-:Y:S04]  /*457d0*/  LDS R186, [R0+UR12+0xa500] ;  /* 0x00a5000c00ba7984 */ /* 0x000fe80008000800 */
[----:B------:R-:W-:Y:S04]  /*457e0*/  LDS R185, [R3+UR12+0x8500] ;  /* 0x0085000c03b97984 */ /* 0x000fe80008000800 */
[----:B------:R-:W2:Y:S04]  /*457f0*/  LDS R187, [R3+UR12+0xa500] ;  /* 0x00a5000c03bb7984 */ /* 0x000ea80008000800 */
[----:B------:R-:W-:Y:S04]  /*45800*/  LDS R200, [R0+UR12+0x8580] ;  /* 0x0085800c00c87984 */ /* 0x000fe80008000800 */
[----:B------:R-:W-:Y:S04]  /*45810*/  LDS R202, [R0+UR12+0xa580] ;  /* 0x00a5800c00ca7984 */ /* 0x000fe80008000800 */
[----:B------:R-:W-:Y:S04]  /*45820*/  LDS R201, [R3+UR12+0x8580] ;  /* 0x0085800c03c97984 */ /* 0x000fe80008000800 */
[----:B------:R-:W1:Y:S01]  /*45830*/  LDS R203, [R3+UR12+0xa580] ;  /* 0x00a5800c03cb7984 */ /* 0x000e620008000800 */
[C---:B----4-:R-:W-:Y:S08]  /*45840*/  HMMA.1688.F32.TF32 R144, R148.reuse, R16, R240 ;  /* 0x000000109490723c */ /* 0x050ff000000810f0 */
[C---:B---3--:R-:W-:Y:S08]  /*45850*/  HMMA.1688.F32.TF32 R140, R148.reuse, R20, R244 ;  /* 0x00000014948c723c */ /* 0x048ff000000810f4 */
[----:B------:R-:W-:Y:S08]  /*45860*/  HMMA.1688.F32.TF32 R148, R148, R12, R232 ;  /* 0x0000000c9494723c */ /* 0x000ff000000810e8 */
[----:B------:R-:W-:Y:S01]  /*45870*/  HMMA.1688.F32.TF32 R40, R152, R8, R196 ;  /* 0x000000089828723c */ /* 0x000fe200000810c4 */
[----:B------:R-:W-:Y:S01]  /*45880*/  IMAD.MOV.U32 R246, RZ, RZ, R204 ;  /* 0x000000fffff67224 */ /* 0x000fe200078e00cc */
[----:B------:R-:W-:Y:S01]  /*45890*/  MOV R247, R205 ;  /* 0x000000cd00f77202 */ /* 0x000fe20000000f00 */
[----:B------:R3:W-:Y:S04]  /*458a0*/  STL [R1+0x4bc8], R140 ;  /* 0x004bc88c01007387 */ /* 0x0007e80000100800 */
[----:B------:R-:W-:Y:S04]  /*458b0*/  STL [R1+0x4bc4], R141 ;  /* 0x004bc48d01007387 */ /* 0x000fe80000100800 */
[----:B------:R-:W-:Y:S04]  /*458c0*/  STL [R1+0x4bc0], R142 ;  /* 0x004bc08e01007387 */ /* 0x000fe80000100800 */
[----:B------:R-:W-:Y:S04]  /*458d0*/  STL [R1+0x4bac], R143 ;  /* 0x004bac8f01007387 */ /* 0x000fe80000100800 */
[----:B------:R-:W-:Y:S04]  /*458e0*/  STL [R1+0x4bd8], R144 ;  /* 0x004bd89001007387 */ /* 0x000fe80000100800 */
[----:B------:R-:W-:Y:S04]  /*458f0*/  STL [R1+0x4bd4], R145 ;  /* 0x004bd49101007387 */ /* 0x000fe80000100800 */
[----:B------:R-:W-:Y:S04]  /*45900*/  STL [R1+0x4bd0], R146 ;  /* 0x004bd09201007387 */ /* 0x000fe80000100800 */
[----:B------:R4:W-:Y:S04]  /*45910*/  STL [R1+0x4bcc], R147 ;  /* 0x004bcc9301007387 */ /* 0x0009e80000100800 */
[----:B------:R1:W-:Y:S04]  /*45920*/  STL [R1+0x4be4], R148 ;  /* 0x004be49401007387 */ /* 0x0003e80000100800 */
[----:B------:R-:W-:Y:S04]  /*45930*/  STL [R1+0x4be0], R149 ;  /* 0x004be09501007387 */ /* 0x000fe80000100800 */
[----:B------:R1:W-:Y:S04]  /*45940*/  STL [R1+0x4bdc], R150 ;  /* 0x004bdc9601007387 */ /* 0x0003e80000100800 */
[----:B------:R-:W-:Y:S04]  /*45950*/  STL [R1+0x4ba8], R151 ;  /* 0x004ba89701007387 */ /* 0x000fe80000100800 */
[----:B------:R-:W-:Y:S04]  /*45960*/  STL.64 [R1+0x470], R40 ;  /* 0x0004702801007387 */ /* 0x000fe80000100a00 */
[----:B------:R-:W-:Y:S04]  /*45970*/  STL.64 [R1+0x478], R42 ;  /* 0x0004782a01007387 */ /* 0x000fe80000100a00 */
[----:B------:R-:W2:Y:S04]  /*45980*/  LDL.LU R192, [R1+0x810] ;  /* 0x0008100001c07983 */ /* 0x000ea80000300800 */
[----:B------:R-:W2:Y:S04]  /*45990*/  LDL.LU R193, [R1+0x814] ;  /* 0x0008140001c17983 */ /* 0x000ea80000300800 */
[----:B------:R-:W2:Y:S04]  /*459a0*/  LDL.LU R194, [R1+0x818] ;  /* 0x0008180001c27983 */ /* 0x000ea80000300800 */
[----:B------:R-:W2:Y:S01]  /*459b0*/  LDL.LU R195, [R1+0x81c] ;  /* 0x00081c0001c37983 */ /* 0x000ea20000300800 */
[----:B---3--:R-:W-:-:S02]  /*459c0*/  IMAD.MOV.U32 R140, RZ, RZ, R39 ;  /* 0x000000ffff8c7224 */ /* 0x008fc400078e0027 */
[----:B----4-:R-:W-:Y:S01]  /*459d0*/  IMAD.MOV.U32 R147, RZ, RZ, R38 ;  /* 0x000000ffff937224 */ /* 0x010fe200078e0026 */
[----:B------:R-:W-:Y:S01]  /*459e0*/  MOV R146, R37 ;  /* 0x0000002500927202 */ /* 0x000fe20000000f00 */
[----:B------:R-:W-:Y:S01]  /*459f0*/  IMAD.MOV.U32 R145, RZ, RZ, R36 ;  /* 0x000000ffff917224 */ /* 0x000fe200078e0024 */
[----:B------:R-:W-:Y:S01]  /*45a00*/  STL [R1+0x4bf4], R140 ;  /* 0x004bf48c01007387 */ /* 0x000fe20000100800 */
[C---:B------:R-:W-:Y:S03]  /*45a10*/  HMMA.1688.F32.TF32 R36, R152.reuse, R32, R188 ;  /* 0x000000209824723c */ /* 0x040fe600000810bc */
[----:B------:R-:W-:Y:S04]  /*45a20*/  STL [R1+0x4bf0], R147 ;  /* 0x004bf09301007387 */ /* 0x000fe80000100800 */
[----:B------:R-:W-:Y:S04]  /*45a30*/  STL [R1+0x4bec], R145 ;  /* 0x004bec9101007387 */ /* 0x000fe80000100800 */
[----:B------:R3:W-:Y:S04]  /*45a40*/  STL [R1+0x4be8], R146 ;  /* 0x004be89201007387 */ /* 0x0007e80000100800 */
[----:B------:R-:W4:Y:S04]  /*45a50*/  LDL.LU R188, [R1+0x800] ;  /* 0x0008000001bc7983 */ /* 0x000f280000300800 */
[----:B------:R-:W4:Y:S04]  /*45a60*/  LDL.LU R189, [R1+0x804] ;  /* 0x0008040001bd7983 */ /* 0x000f280000300800 */
[----:B------:R-:W4:Y:S04]  /*45a70*/  LDL.LU R190, [R1+0x808] ;  /* 0x0008080001be7983 */ /* 0x000f280000300800 */
[----:B------:R-:W4:Y:S01]  /*45a80*/  LDL.LU R191, [R1+0x80c] ;  /* 0x00080c0001bf7983 */ /* 0x000f220000300800 */
[----:B------:R-:W-:Y:S01]  /*45a90*/  MOV R137, R39 ;  /* 0x0000002700897202 */ /* 0x000fe20000000f00 */
[----:B------:R-:W-:Y:S01]  /*45aa0*/  IMAD.MOV.U32 R136, RZ, RZ, R38 ;  /* 0x000000ffff887224 */ /* 0x000fe200078e0026 */
[----:B------:R-:W-:Y:S01]  /*45ab0*/  MOV R141, R36 ;  /* 0x00000024008d7202 */ /* 0x000fe20000000f00 */
[----:B------:R-:W-:Y:S01]  /*45ac0*/  IMAD.MOV.U32 R142, RZ, RZ, R37 ;  /* 0x000000ffff8e7224 */ /* 0x000fe200078e0025 */
[----:B------:R-:W-:Y:S01]  /*45ad0*/  LDS R232, [R0+UR12+0x8780] ;  /* 0x0087800c00e87984 */ /* 0x000fe20008000800 */
[----:B------:R-:W-:Y:S03]  /*45ae0*/  HMMA.1688.F32.TF32 R36, R152, R28, R180 ;  /* 0x0000001c9824723c */ /* 0x000fe600000810b4 */
[----:B------:R-:W-:Y:S04]  /*45af0*/  STL [R1+0x4c04], R137 ;  /* 0x004c048901007387 */ /* 0x000fe80000100800 */
[----:B------:R-:W-:Y:S04]  /*45b00*/  STL [R1+0x4c00], R136 ;  /* 0x004c008801007387 */ /* 0x000fe80000100800 */
[----:B------:R-:W-:Y:S04]  /*45b10*/  STL [R1+0x4bfc], R142 ;  /* 0x004bfc8e01007387 */ /* 0x000fe80000100800 */
[----:B------:R1:W-:Y:S04]  /*45b20*/  STL [R1+0x4bf8], R141 ;  /* 0x004bf88d01007387 */ /* 0x0003e80000100800 */
[----:B------:R-:W4:Y:S04]  /*45b30*/  LDL.LU R180, [R1+0x7f0] ;  /* 0x0007f00001b47983 */ /* 0x000f280000300800 */
[----:B------:R-:W4:Y:S04]  /*45b40*/  LDL.LU R181, [R1+0x7f4] ;  /* 0x0007f40001b57983 */ /* 0x000f280000300800 */
[----:B------:R-:W4:Y:S04]  /*45b50*/  LDL.LU R182, [R1+0x7f8] ;  /* 0x0007f80001b67983 */ /* 0x000f280000300800 */
[----:B------:R-:W4:Y:S01]  /*45b60*/  LDL.LU R183, [R1+0x7fc] ;  /* 0x0007fc0001b77983 */ /* 0x000f220000300800 */
[----:B-1----:R-:W-:Y:S01]  /*45b70*/  IMAD.MOV.U32 R148, RZ, RZ, R36 ;  /* 0x000000ffff947224 */ /* 0x002fe200078e0024 */
[----:B------:R-:W-:Y:S01]  /*45b80*/  MOV R150, R38 ;  /* 0x0000002600967202 */ /* 0x000fe20000000f00 */
[----:B------:R-:W-:Y:S01]  /*45b90*/  IMAD.MOV.U32 R149, RZ, RZ, R37 ;  /* 0x000000ffff957224 */ /* 0x000fe200078e0025 */
[----:B------:R-:W-:Y:S01]  /*45ba0*/  LDS R234, [R0+UR12+0xa780] ;  /* 0x00a7800c00ea7984 */ /* 0x000fe20008000800 */
[----:B------:R-:W-:-:S02]  /*45bb0*/  IMAD.MOV.U32 R144, RZ, RZ, R39 ;  /* 0x000000ffff907224 */ /* 0x000fc400078e0027 */
[----:B------:R-:W-:Y:S01]  /*45bc0*/  IMAD.MOV.U32 R242, RZ, RZ, R207 ;  /* 0x000000fffff27224 */ /* 0x000fe200078e00cf */
[----:B------:R-:W-:Y:S04]  /*45bd0*/  LDS R233, [R3+UR12+0x8780] ;  /* 0x0087800c03e97984 */ /* 0x000fe80008000800 */
[----:B------:R1:W-:Y:S04]  /*45be0*/  STL [R1+0x4c14], R144 ;  /* 0x004c149001007387 */ /* 0x0003e80000100800 */
[----:B------:R1:W-:Y:S04]  /*45bf0*/  STL [R1+0x4c10], R150 ;  /* 0x004c109601007387 */ /* 0x0003e80000100800 */
[----:B------:R1:W-:Y:S04]  /*45c00*/  STL [R1+0x4c0c], R149 ;  /* 0x004c0c9501007387 */ /* 0x0003e80000100800 */
[----:B------:R1:W-:Y:S04]  /*45c10*/  STL [R1+0x4c08], R148 ;  /* 0x004c089401007387 */ /* 0x0003e80000100800 */
[----:B------:R-:W4:Y:S04]  /*45c20*/  LDL.LU R196, [R1+0x370] ;  /* 0x0003700001c47983 */ /* 0x000f280000300800 */
[----:B------:R-:W4:Y:S04]  /*45c30*/  LDL.LU R197, [R1+0x374] ;  /* 0x0003740001c57983 */ /* 0x000f280000300800 */
[----:B------:R-:W4:Y:S04]  /*45c40*/  LDL.LU R198, [R1+0x378] ;  /* 0x0003780001c67983 */ /* 0x000f280000300800 */
[----:B------:R-:W4:Y:S01]  /*45c50*/  LDL.LU R199, [R1+0x37c] ;  /* 0x00037c0001c77983 */ /* 0x000f220000300800 */
[----:B------:R-:W-:-:S03]  /*45c60*/  IMAD.MOV.U32 R243, RZ, RZ, R206 ;  /* 0x000000fffff37224 */ /* 0x000fc600078e00ce */
[----:B------:R-:W-:Y:S01]  /*45c70*/  LDS R235, [R3+UR12+0xa780] ;  /* 0x00a7800c03eb7984 */ /* 0x000fe20008000800 */
[----:B--2---:R-:W-:-:S15]  /*45c80*/  HMMA.1688.F32.TF32 R36, R152, R24, R192 ;  /* 0x000000189824723c */ /* 0x004fde00000810c0 */
[----:B------:R-:W-:-:S04]  /*45c90*/  NOP ;  /* 0x0000000000007918 */ /* 0x000fc80000000000 */
[----:B---3--:R-:W-:Y:S01]  /*45ca0*/  IMAD.MOV.U32 R146, RZ, RZ, R39 ;  /* 0x000000ffff927224 */ /* 0x008fe200078e0027 */
[----:B------:R-:W-:Y:S01]  /*45cb0*/  MOV R147, R37 ;  /* 0x0000002500937202 */ /* 0x000fe20000000f00 */
[----:B------:R-:W-:Y:S02]  /*45cc0*/  IMAD.MOV.U32 R145, RZ, RZ, R38 ;  /* 0x000000ffff917224 */ /* 0x000fe400078e0026 */
[----:B------:R-:W-:Y:S01]  /*45cd0*/  IMAD.MOV.U32 R140, RZ, RZ, R36 ;  /* 0x000000ffff8c7224 */ /* 0x000fe200078e0024 */
[----:B------:R2:W-:Y:S04]  /*45ce0*/  STL [R1+0x4c24], R146 ;  /* 0x004c249201007387 */ /* 0x0005e80000100800 */
[----:B------:R3:W-:Y:S04]  /*45cf0*/  STL [R1+0x4c20], R145 ;  /* 0x004c209101007387 */ /* 0x0007e80000100800 */
[----:B------:R-:W-:Y:S04]  /*45d00*/  STL [R1+0x4c1c], R147 ;  /* 0x004c1c9301007387 */ /* 0x000fe80000100800 */
[----:B------:R1:W-:Y:S04]  /*45d10*/  STL [R1+0x4c18], R140 ;  /* 0x004c188c01007387 */ /* 0x0003e80000100800 */
[----:B------:R-:W2:Y:S04]  /*45d20*/  LDL.LU R192, [R1+0x360] ;  /* 0x0003600001c07983 */ /* 0x000ea80000300800 */
[----:B------:R-:W2:Y:S04]  /*45d30*/  LDL.LU R193, [R1+0x364] ;  /* 0x0003640001c17983 */ /* 0x000ea80000300800 */
[----:B------:R-:W2:Y:S04]  /*45d40*/  LDL.LU R194, [R1+0x368] ;  /* 0x0003680001c27983 */ /* 0x000ea80000300800 */
[----:B------:R-:W2:Y:S01]  /*45d50*/  LDL.LU R195, [R1+0x36c] ;  /* 0x00036c0001c37983 */ /* 0x000ea20000300800 */
[----:B----4-:R-:W-:Y:S03]  /*45d60*/  HMMA.1688.F32.TF32 R36, R152, R20, R188 ;  /* 0x000000149824723c */ /* 0x010fe600000810bc */
[----:B------:R-:W4:Y:S04]  /*45d70*/  LDL.LU R188, [R1+0x350] ;  /* 0x0003500001bc7983 */ /* 0x000f280000300800 */
[----:B------:R-:W4:Y:S04]  /*45d80*/  LDL.LU R189, [R1+0x354] ;  /* 0x0003540001bd7983 */ /* 0x000f280000300800 */
[----:B------:R-:W4:Y:S04]  /*45d90*/  LDL.LU R190, [R1+0x358] ;  /* 0x0003580001be7983 */ /* 0x000f280000300800 */
[----:B------:R-:W4:Y:S04]  /*45da0*/  LDL.LU R191, [R1+0x35c] ;  /* 0x00035c0001bf7983 */ /* 0x000f280000300800 */
[----:B------:R-:W-:Y:S01]  /*45db0*/  MOV R141, R39 ;  /* 0x00000027008d7202 */ /* 0x000fe20000000f00 */
[----:B------:R-:W-:Y:S01]  /*45dc0*/  IMAD.MOV.U32 R142, RZ, RZ, R38 ;  /* 0x000000ffff8e7224 */ /* 0x000fe200078e0026 */
[----:B------:R-:W-:Y:S01]  /*45dd0*/  MOV R137, R36 ;  /* 0x0000002400897202 */ /* 0x000fe20000000f00 */
[----:B------:R-:W-:-:S02]  /*45de0*/  IMAD.MOV.U32 R136, RZ, RZ, R37 ;  /* 0x000000ffff887224 */ /* 0x000fc400078e0025 */
[----:B------:R1:W-:Y:S01]  /*45df0*/  STL [R1+0x4c34], R141 ;  /* 0x004c348d01007387 */ /* 0x0003e20000100800 */
[----:B------:R-:W-:Y:S03]  /*45e00*/  HMMA.1688.F32.TF32 R36, R152, R16, R180 ;  /* 0x000000109824723c */ /* 0x000fe600000810b4 */
[----:B------:R-:W-:Y:S04]  /*45e10*/  STL [R1+0x4c30], R142 ;  /* 0x004c308e01007387 */ /* 0x000fe80000100800 */
[----:B------:R1:W-:Y:S04]  /*45e20*/  STL [R1+0x4c2c], R136 ;  /* 0x004c2c8801007387 */ /* 0x0003e80000100800 */
[----:B------:R1:W-:Y:S04]  /*45e30*/  STL [R1+0x4c28], R137 ;  /* 0x004c288901007387 */ /* 0x0003e80000100800 */
        /* <DEDUP_REMOVED lines=8> */
[----:B------:R-:W-:-:S15]  /*45ec0*/  HMMA.1688.F32.TF32 R36, R152, R12, R196 ;  /* 0x0000000c9824723c */ /* 0x000fde00000810c4 */
[----:B------:R-:W-:-:S04]  /*45ed0*/  NOP ;  /* 0x0000000000007918 */ /* 0x000fc80000000000 */
[----:B-1----:R-:W-:Y:S01]  /*45ee0*/  IMAD.MOV.U32 R144, RZ, RZ, R36 ;  /* 0x000000ffff907224 */ /* 0x002fe200078e0024 */
[----:B------:R-:W-:Y:S01]  /*45ef0*/  MOV R150, R37 ;  /* 0x0000002500967202 */ /* 0x000fe20000000f00 */
[----:B------:R-:W-:Y:S02]  /*45f00*/  IMAD.MOV.U32 R149, RZ, RZ, R38 ;  /* 0x000000ffff957224 */ /* 0x000fe400078e0026 */
[----:B------:R-:W-:Y:S01]  /*45f10*/  IMAD.MOV.U32 R148, RZ, RZ, R39 ;  /* 0x000000ffff947224 */ /* 0x000fe200078e0027 */
        /* <DEDUP_REMOVED lines=8> */
[----:B--2---:R-:W-:-:S15]  /*45fa0*/  HMMA.1688.F32.TF32 R36, R156, R8, R192 ;  /* 0x000000089c24723c */ /* 0x004fde00000810c0 */
[----:B------:R-:W-:-:S04]  /*45fb0*/  NOP ;  /* 0x0000000000007918 */ /* 0x000fc80000000000 */
[----:B------:R-:W-:Y:S01]  /*45fc0*/  MOV R146, R36 ;  /* 0x0000002400927202 */ /* 0x000fe20000000f00 */
[----:B---3--:R-:W-:Y:S01]  /*45fd0*/  IMAD.MOV.U32 R145, RZ, RZ, R37 ;  /* 0x000000ffff917224 */ /* 0x008fe200078e0025 */
[----:B------:R-:W-:Y:S01]  /*45fe0*/  MOV R140, R39 ;  /* 0x00000027008c7202 */ /* 0x000fe20000000f00 */
[----:B------:R-:W-:Y:S02]  /*45ff0*/  IMAD.MOV.U32 R147, RZ, RZ, R38 ;  /* 0x000000ffff937224 */ /* 0x000fe400078e0026 */
[----:B----4-:R-:W-:Y:S02]  /*46000*/  HMMA.1688.F32.TF32 R36, R156, R4, R188 ;  /* 0x000000049c24723c */ /* 0x010fe400000810bc */
[----:B------:R-:W-:Y:S04]  /*46010*/  STL [R1+0x4c64], R140 ;  /* 0x004c648c01007387 */ /* 0x000fe80000100800 */
[----:B------:R-:W-:-:S13]  /*46020*/  STL [R1+0x4c60], R147 ;  /* 0x004c609301007387 */ /* 0x000fda0000100800 */
[----:B------:R-:W-:Y:S01]  /*46030*/  IMAD.MOV.U32 R141, RZ, RZ, R36 ;  /* 0x000000ffff8d7224 */ /* 0x000fe200078e0024 */
[----:B------:R-:W-:Y:S01]  /*46040*/  MOV R136, R38 ;  /* 0x0000002600887202 */ /* 0x000fe20000000f00 */
[----:B------:R-:W-:Y:S02]  /*46050*/  IMAD.MOV.U32 R142, RZ, RZ, R37 ;  /* 0x000000ffff8e7224 */ /* 0x000fe400078e0025 */
[----:B------:R-:W-:Y:S02]  /*46060*/  IMAD.MOV.U32 R137, RZ, RZ, R39 ;  /* 0x000000ffff897224 */ /* 0x000fe400078e0027 */
[----:B------:R-:W-:Y:S01]  /*46070*/  HMMA.1688.F32.TF32 R36, R156, R32, R180 ;  /* 0x000000209c24723c */ /* 0x000fe200000810b4 */
[----:B------:R-:W-:Y:S04]  /*46080*/  STL [R1+0x4c5c], R145 ;  /* 0x004c5c9101007387 */ /* 0x000fe80000100800 */
[----:B------:R-:W-:Y:S04]  /*46090*/  STL [R1+0x4c58], R146 ;  /* 0x004c589201007387 */ /* 0x000fe80000100800 */
[----:B------:R-:W-:Y:S04]  /*460a0*/  STL [R1+0x4c74], R137 ;  /* 0x004c748901007387 */ /* 0x000fe80000100800 */
[----:B------:R-:W-:Y:S04]  /*460b0*/  STL [R1+0x4c70], R136 ;  /* 0x004c708801007387 */ /* 0x000fe80000100800 */
[----:B------:R-:W-:Y:S04]  /*460c0*/  STL [R1+0x4c6c], R142 ;  /* 0x004c6c8e01007387 */ /* 0x000fe80000100800 */
[----:B------:R-:W-:Y:S04]  /*460d0*/  STL [R1+0x4c68], R141 ;  /* 0x004c688d01007387 */ /* 0x000fe80000100800 */
[----:B------:R-:W-:Y:S04]  /*460e0*/  STL.64 [R1+0x340], R36 ;  /* 0x0003402401007387 */ /* 0x000fe80000100a00 */
[----:B------:R1:W-:Y:S04]  /*460f0*/  STL [R1+0x348], R38 ;  /* 0x0003482601007387 */ /* 0x0003e80000100800 */
[----:B------:R-:W1:Y:S04]  /*46100*/  LDL.LU R180, [R1+0x330] ;  /* 0x0003300001b47983 */ /* 0x000e680000300800 */
[----:B------:R-:W1:Y:S04]  /*46110*/  LDL.LU R181, [R1+0x334] ;  /* 0x0003340001b57983 */ /* 0x000e680000300800 */
[----:B------:R-:W1:Y:S04]  /*46120*/  LDL.LU R182, [R1+0x338] ;  /* 0x0003380001b67983 */ /* 0x000e680000300800 */
[----:B------:R-:W1:Y:S04]  /*46130*/  LDL.LU R183, [R1+0x33c] ;  /* 0x00033c0001b77983 */ /* 0x000e680000300800 */
        /* <DEDUP_REMOVED lines=32> */
[----:B------:R-:W-:-:S02]  /*46340*/  IMAD.MOV.U32 R252, RZ, RZ, R39 ;  /* 0x000000fffffc7224 */ /* 0x000fc400078e0027 */
[----:B-1----:R-:W-:Y:S01]  /*46350*/  HMMA.1688.F32.TF32 R36, R156, R28, R180 ;  /* 0x0000001c9c24723c */ /* 0x002fe200000810b4 */
[----:B------:R-:W4:Y:S04]  /*46360*/  LDL.LU R180, [R1+0x190] ;  /* 0x0001900001b47983 */ /* 0x000f280000300800 */
[----:B------:R-:W4:Y:S04]  /*46370*/  LDL.LU R181, [R1+0x194] ;  /* 0x0001940001b57983 */ /* 0x000f280000300800 */
[----:B------:R-:W4:Y:S04]  /*46380*/  LDL.LU R182, [R1+0x198] ;  /* 0x0001980001b67983 */ /* 0x000f280000300800 */
[----:B------:R-:W4:Y:S06]  /*46390*/  LDL.LU R183, [R1+0x19c] ;  /* 0x00019c0001b77983 */ /* 0x000f2c0000300800 */
[----:B------:R-:W-:Y:S01]  /*463a0*/  MOV R151, R36 ;  /* 0x0000002400977202 */ /* 0x000fe20000000f00 */
[----:B------:R-:W-:Y:S01]  /*463b0*/  IMAD.MOV.U32 R143, RZ, RZ, R37 ;  /* 0x000000ffff8f7224 */ /* 0x000fe200078e0025 */
[----:B------:R-:W-:Y:S01]  /*463c0*/  MOV R138, R39 ;  /* 0x00000027008a7202 */ /* 0x000fe20000000f00 */
[----:B------:R-:W-:-:S02]  /*463d0*/  IMAD.MOV.U32 R139, RZ, RZ, R38 ;  /* 0x000000ffff8b7224 */ /* 0x000fc400078e0026 */
[----:B---3--:R-:W-:-:S15]  /*463e0*/  HMMA.1688.F32.TF32 R36, R156, R24, R176 ;  /* 0x000000189c24723c */ /* 0x008fde00000810b0 */
[----:B------:R-:W-:-:S04]  /*463f0*/  NOP ;  /* 0x0000000000007918 */ /* 0x000fc80000000000 */
[----:B------:R-:W-:Y:S01]  /*46400*/  IMAD.MOV.U32 R148, RZ, RZ, R36 ;  /* 0x000000ffff947224 */ /* 0x000fe200078e0024 */
[----:B------:R-:W-:Y:S01]  /*46410*/  MOV R150, R38 ;  /* 0x0000002600967202 */ /* 0x000fe20000000f00 */
[----:B------:R-:W-:Y:S02]  /*46420*/  IMAD.MOV.U32 R149, RZ, RZ, R37 ;  /* 0x000000ffff957224 */ /* 0x000fe400078e0025 */
[----:B------:R-:W-:Y:S02]  /*46430*/  IMAD.MOV.U32 R144, RZ, RZ, R39 ;  /* 0x000000ffff907224 */ /* 0x000fe400078e0027 */
[----:B--2---:R-:W-:-:S15]  /*46440*/  HMMA.1688.F32.TF32 R36, R156, R20, R172 ;  /* 0x000000149c24723c */ /* 0x004fde00000810ac */
[----:B------:R-:W-:-:S04]  /*46450*/  NOP ;  /* 0x0000000000007918 */ /* 0x000fc80000000000 */
[----:B------:R-:W-:Y:S01]  /*46460*/  IMAD.MOV.U32 R140, RZ, RZ, R36 ;  /* 0x000000ffff8c7224 */ /* 0x000fe200078e0024 */
[----:B------:R-:W-:Y:S01]  /*46470*/  MOV R147, R37 ;  /* 0x0000002500937202 */ /* 0x000fe20000000f00 */
[----:B------:R-:W-:Y:S02]  /*46480*/  IMAD.MOV.U32 R145, RZ, RZ, R38 ;  /* 0x000000ffff917224 */ /* 0x000fe400078e0026 */
[----:B------:R-:W-:Y:S02]  /*46490*/  IMAD.MOV.U32 R146, RZ, RZ, R39 ;  /* 0x000000ffff927224 */ /* 0x000fe400078e0027 */
[----:B----4-:R-:W-:Y:S08]  /*464a0*/  HMMA.1688.F32.TF32 R36, R156, R16, R168 ;  /* 0x000000109c24723c */ /* 0x010ff000000810a8 */
[----:B------:R-:W-:Y:S01]  /*464b0*/  HMMA.1688.F32.TF32 R168, R184, R28, R188 ;  /* 0x0000001cb8a8723c */ /* 0x000fe200000810bc */
[----:B------:R-:W-:Y:S04]  /*464c0*/  STL.64 [R1+0x4c80], R150 ;  /* 0x004c809601007387 */ /* 0x000fe80000100a00 */
[----:B------:R1:W-:Y:S04]  /*464d0*/  STL.64 [R1+0x4c78], R148 ;  /* 0x004c789401007387 */ /* 0x0003e80000100a00 */
[----:B------:R-:W-:Y:S02]  /*464e0*/  STL.64 [R1+0x4c90], R146 ;  /* 0x004c909201007387 */ /* 0x000fe40000100a00 */
[----:B------:R-:W-:Y:S01]  /*464f0*/  MOV R137, R36 ;  /* 0x0000002400897202 */ /* 0x000fe20000000f00 */
[----:B------:R-:W-:Y:S01]  /*46500*/  IMAD.MOV.U32 R136, RZ, RZ, R37 ;  /* 0x000000ffff887224 */ /* 0x000fe200078e0025 */
[----:B------:R2:W-:Y:S04]  /*46510*/  STL.64 [R1+0x4c88], R144 ;  /* 0x004c889001007387 */ /* 0x0005e80000100a00 */
[----:B------:R-:W-:Y:S04]  /*46520*/  STL.64 [R1+0x4ca0], R138 ;  /* 0x004ca08a01007387 */ /* 0x000fe80000100a00 */
[----:B------:R3:W-:Y:S04]  /*46530*/  STL.64 [R1+0x4c98], R136 ;  /* 0x004c988801007387 */ /* 0x0007e80000100a00 */
[----:B------:R-:W-:Y:S04]  /*46540*/  STL [R1+0x4b88], R168 ;  /* 0x004b88a801007387 */ /* 0x000fe80000100800 */
[----:B------:R-:W-:Y:S01]  /*46550*/  STL [R1+0x4b84], R169 ;  /* 0x004b84a901007387 */ /* 0x000fe20000100800 */
[----:B------:R-:W-:Y:S03]  /*46560*/  HMMA.1688.F32.TF32 R152, R156, R12, R164 ;  /* 0x0000000c9c98723c */ /* 0x000fe600000810a4 */
[----:B------:R-:W-:Y:S04]  /*46570*/  STL [R1+0x4b80], R170 ;  /* 0x004b80aa01007387 */ /* 0x000fe80000100800 */
[----:B------:R-:W-:Y:S01]  /*46580*/  STL [R1+0x4b7c], R171 ;  /* 0x004b7cab01007387 */ /* 0x000fe20000100800 */
[C---:B------:R-:W-:Y:S03]  /*46590*/  HMMA.1688.F32.TF32 R156, R184.reuse, R8, R160 ;  /* 0x00000008b89c723c */ /* 0x040fe600000810a0 */
[----:B------:R-:W4:Y:S04]  /*465a0*/  LDL.LU R236, [R1+0xe0] ;  /* 0x0000e00001ec7983 */ /* 0x000f280000300800 */
[----:B------:R-:W4:Y:S01]  /*465b0*/  LDL.LU R237, [R1+0xe4] ;  /* 0x0000e40001ed7983 */ /* 0x000f220000300800 */
[C---:B------:R-:W-:Y:S03]  /*465c0*/  HMMA.1688.F32.TF32 R160, R184.reuse, R4, R196 ;  /* 0x00000004b8a0723c */ /* 0x040fe600000810c4 */
[----:B------:R-:W4:Y:S04]  /*465d0*/  LDL.LU R238, [R1+0xe8] ;  /* 0x0000e80001ee7983 */ /* 0x000f280000300800 */
[----:B------:R-:W4:Y:S01]  /*465e0*/  LDL.LU R239, [R1+0xec] ;  /* 0x0000ec0001ef7983 */ /* 0x000f220000300800 */
[C---:B------:R-:W-:Y:S03]  /*465f0*/  HMMA.1688.F32.TF32 R164, R184.reuse, R32, R192 ;  /* 0x00000020b8a4723c */ /* 0x040fe600000810c0 */
        /* <DEDUP_REMOVED lines=12> */
[C---:B------:R-:W-:Y:S03]  /*466c0*/  HMMA.1688.F32.TF32 R172, R184.reuse, R24, R180 ;  /* 0x00000018b8ac723c */ /* 0x040fe600000810b4 */
        /* <DEDUP_REMOVED lines=28> */
[----:B------:R1:W-:Y:S04]  /*46890*/  STL [R1+0x4b94], R172 ;  /* 0x004b94ac01007387 */ /* 0x0003e80000100800 */
[----:B------:R-:W-:Y:S04]  /*468a0*/  STL [R1+0x4b90], R173 ;  /* 0x004b90ad01007387 */ /* 0x000fe80000100800 */
[----:B------:R1:W-:Y:S04]  /*468b0*/  STL [R1+0x4b8c], R174 ;  /* 0x004b8cae01007387 */ /* 0x0003e80000100800 */
[----:B------:R1:W-:Y:S01]  /*468c0*/  STL [R1+0x4b78], R175 ;  /* 0x004b78af01007387 */ /* 0x0003e20000100800 */
[----:B--2---:R-:W-:-:S15]  /*468d0*/  HMMA.1688.F32.TF32 R176, R184, R20, R176 ;  /* 0x00000014b8b0723c */ /* 0x004fde00000810b0 */
[----:B------:R-:W-:-:S04]  /*468e0*/  NOP ;  /* 0x0000000000007918 */ /* 0x000fc80000000000 */
[----:B------:R-:W-:Y:S04]  /*468f0*/  STL [R1+0x4b9c], R176 ;  /* 0x004b9cb001007387 */ /* 0x000fe80000100800 */
[----:B------:R-:W-:Y:S04]  /*46900*/  STL [R1+0x4b98], R177 ;  /* 0x004b98b101007387 */ /* 0x000fe80000100800 */
[----:B------:R2:W-:Y:S04]  /*46910*/  STL [R1+0x4b74], R178 ;  /* 0x004b74b201007387 */ /* 0x0005e80000100800 */
[----:B------:R1:W-:Y:S01]  /*46920*/  STL [R1+0x4b70], R179 ;  /* 0x004b70b301007387 */ /* 0x0003e20000100800 */
[C---:B---3--:R-:W-:Y:S08]  /*46930*/  HMMA.1688.F32.TF32 R180, R184.reuse, R16, R180 ;  /* 0x00000010b8b4723c */ /* 0x048ff000000810b4 */
[----:B----4-:R-:W-:Y:S11]  /*46940*/  HMMA.1688.F32.TF32 R184, R184, R12, R220 ;  /* 0x0000000cb8b8723c */ /* 0x010ff600000810dc */
[----:B------:R-:W-:Y:S04]  /*46950*/  STL [R1+0x4ba4], R181 ;  /* 0x004ba4b501007387 */ /* 0x000fe80000100800 */
[----:B------:R-:W-:Y:S04]  /*46960*/  STL [R1+0x4ba0], R182 ;  /* 0x004ba0b601007387 */ /* 0x000fe80000100800 */
[----:B------:R-:W-:Y:S01]  /*46970*/  STL [R1+0x4b6c], R183 ;  /* 0x004b6cb701007387 */ /* 0x000fe20000100800 */
[----:B------:R-:W-:Y:S03]  /*46980*/  HMMA.1688.F32.TF32 R40, R200, R28, R216 ;  /* 0x0000001cc828723c */ /* 0x000fe600000810d8 */
[----:B------:R3:W-:-:S15]  /*46990*/  STL [R1+0x4b68], R187 ;  /* 0x004b68bb01007387 */ /* 0x0007de0000100800 */
[----:B------:R-:W-:Y:S01]  /*469a0*/  NOP ;  /* 0x0000000000007918 */ /* 0x000fe20000000000 */
[----:B------:R-:W-:Y:S04]  /*469b0*/  STL.64 [R1+0x240], R40 ;  /* 0x0002402801007387 */ /* 0x000fe80000100a00 */
[----:B------:R4:W-:Y:S04]  /*469c0*/  STL.64 [R1+0x248], R42 ;  /* 0x0002482a01007387 */ /* 0x0009e80000100a00 */
[----:B------:R-:W2:Y:S04]  /*469d0*/  LDL.LU R244, [R1+0x400] ;  /* 0x0004000001f47983 */ /* 0x000ea80000300800 */
[----:B------:R-:W2:Y:S04]  /*469e0*/  LDL.LU R245, [R1+0x404] ;  /* 0x0004040001f57983 */ /* 0x000ea80000300800 */
[----:B------:R-:W2:Y:S04]  /*469f0*/  LDL.LU R204, [R1+0x4e9c] ;  /* 0x004e9c0001cc7983 */ /* 0x000ea80000300800 */
[----:B------:R-:W3:Y:S04]  /*46a00*/  LDL.LU R205, [R1+0x4e98] ;  /* 0x004e980001cd7983 */ /* 0x000ee80000300800 */
[----:B------:R-:W4:Y:S04]  /*46a10*/  LDL.LU R240, [R1+0x4f0] ;  /* 0x0004f00001f07983 */ /* 0x000f280000300800 */
[----:B------:R-:W4:Y:S04]  /*46a20*/  LDL.LU R241, [R1+0x4f4] ;  /* 0x0004f40001f17983 */ /* 0x000f280000300800 */
[----:B------:R-:W4:Y:S04]  /*46a30*/  LDL.LU R207, [R1+0x4e94] ;  /* 0x004e940001cf7983 */ /* 0x000f280000300800 */
[----:B------:R-:W4:Y:S04]  /*46a40*/  LDL.LU R206, [R1+0x4e90] ;  /* 0x004e900001ce7983 */ /* 0x000f280000300800 */
[----:B-1----:R-:W4:Y:S04]  /*46a50*/  LDL.LU R148, [R1+0x500] ;  /* 0x0005000001947983 */ /* 0x002f280000300800 */
[----:B------:R-:W4:Y:S01]  /*46a60*/  LDL.LU R149, [R1+0x504] ;  /* 0x0005040001957983 */ /* 0x000f220000300800 */
[----:B--2---:R-:W-:Y:S01]  /*46a70*/  IMAD.MOV.U32 R151, RZ, RZ, R204 ;  /* 0x000000ffff977224 */ /* 0x004fe200078e00cc */
[----:B---3--:R-:W-:-:S02]  /*46a80*/  MOV R150, R205 ;  /* 0x000000cd00967202 */ /* 0x008fc40000000f00 */
[----:B------:R-:W2:Y:S04]  /*46a90*/  LDL.LU R205, [R1+0x4e8c] ;  /* 0x004e8c0001cd7983 */ /* 0x000ea80000300800 */
[----:B------:R-:W3:Y:S04]  /*46aa0*/  LDL.LU R204, [R1+0x4e88] ;  /* 0x004e880001cc7983 */ /* 0x000ee80000300800 */
[----:B------:R-:W3:Y:S01]  /*46ab0*/  LDL.LU R144, [R1+0x530] ;  /* 0x0005300001907983 */ /* 0x000ee20000300800 */
[----:B----4-:R-:W-:-:S03]  /*46ac0*/  MOV R147, R207 ;  /* 0x000000cf00937202 */ /* 0x010fc60000000f00 */
[----:B------:R-:W4:Y:S01]  /*46ad0*/  LDL.LU R145, [R1+0x534] ;  /* 0x0005340001917983 */ /* 0x000f220000300800 */
[----:B------:R-:W-:-:S03]  /*46ae0*/  IMAD.MOV.U32 R146, RZ, RZ, R206 ;  /* 0x000000ffff927224 */ /* 0x000fc600078e00ce */
[----:B------:R-:W4:Y:S04]  /*46af0*/  LDL.LU R206, [R1+0x4e84] ;  /* 0x004e840001ce7983 */ /* 0x000f280000300800 */
[----:B------:R-:W4:Y:S01]  /*46b00*/  LDL.LU R207, [R1+0x4e80] ;  /* 0x004e800001cf7983 */ /* 0x000f220000300800 */
[----:B------:R-:W-:Y:S01]  /*46b10*/  IMAD.MOV.U32 R142, RZ, RZ, R38 ;  /* 0x000000ffff8e7224 */ /* 0x000fe200078e0026 */
[----:B------:R-:W-:Y:S02]  /*46b20*/  MOV R141, R39 ;  /* 0x00000027008d7202 */ /* 0x000fe40000000f00 */
[----:B------:R-:W-:Y:S01]  /*46b30*/  HMMA.1688.F32.TF32 R36, R200, R24, R236 ;  /* 0x00000018c824723c */ /* 0x000fe200000810ec */
[----:B--2---:R-:W-:Y:S02]  /*46b40*/  IMAD.MOV.U32 R136, RZ, RZ, R205 ;  /* 0x000000ffff887224 */ /* 0x004fe400078e00cd */
[----:B------:R-:W2:Y:S01]  /*46b50*/  LDL.LU R205, [R1+0x4e7c] ;  /* 0x004e7c0001cd7983 */ /* 0x000ea20000300800 */
[----:B---3--:R-:W-:-:S03]  /*46b60*/  IMAD.MOV.U32 R137, RZ, RZ, R204 ;  /* 0x000000ffff897224 */ /* 0x008fc600078e00cc */
[----:B------:R-:W3:-:S12]  /*46b70*/  LDL.LU R204, [R1+0x4e78] ;  /* 0x004e780001cc7983 */ /* 0x000ed80000300800 */
[----:B------:R-:W-:Y:S01]  /*46b80*/  IMAD.MOV.U32 R172, RZ, RZ, R36 ;  /* 0x000000ffffac7224 */ /* 0x000fe200078e0024 */
[----:B------:R-:W-:Y:S01]  /*46b90*/  MOV R174, R38 ;  /* 0x0000002600ae7202 */ /* 0x000fe20000000f00 */
[----:B------:R-:W-:Y:S01]  /*46ba0*/  IMAD.MOV.U32 R173, RZ, RZ, R37 ;  /* 0x000000ffffad7224 */ /* 0x000fe200078e0025 */
[----:B------:R-:W3:Y:S01]  /*46bb0*/  LDL.LU R138, [R1+0x548] ;  /* 0x00054800018a7983 */ /* 0x000ee20000300800 */
[----:B------:R-:W-:Y:S02]  /*46bc0*/  IMAD.MOV.U32 R168, RZ, RZ, R39 ;  /* 0x000000ffffa87224 */ /* 0x000fe400078e0027 */
[----:B------:R-:W-:Y:S01]  /*46bd0*/  HMMA.1688.F32.TF32 R36, R200, R20, R212 ;  /* 0x00000014c824723c */ /* 0x000fe200000810d4 */
[----:B------:R-:W3:-:S15]  /*46be0*/  LDL.LU R139, [R1+0x54c] ;  /* 0x00054c00018b7983 */ /* 0x000ede0000300800 */
[----:B------:R-:W-:-:S03]  /*46bf0*/  NOP ;  /* 0x0000000000007918 */ /* 0x000fc60000000000 */
[----:B------:R-:W-:Y:S01]  /*46c00*/  IMAD.MOV.U32 R169, RZ, RZ, R36 ;  /* 0x000000ffffa97224 */ /* 0x000fe200078e0024 */
[----:B------:R-:W-:Y:S01]  /*46c10*/  MOV R170, R37 ;  /* 0x0000002500aa7202 */ /* 0x000fe20000000f00 */
[----:B------:R-:W-:Y:S02]  /*46c20*/  IMAD.MOV.U32 R171, RZ, RZ, R38 ;  /* 0x000000ffffab7224 */ /* 0x000fe400078e0026 */
[----:B------:R-:W-:Y:S02]  /*46c30*/  IMAD.MOV.U32 R175, RZ, RZ, R39 ;  /* 0x000000ffffaf7224 */ /* 0x000fe400078e0027 */
[----:B------:R-:W-:Y:S01]  /*46c40*/  HMMA.1688.F32.TF32 R36, R200, R16, R228 ;  /* 0x00000010c824723c */ /* 0x000fe200000810e4 */
[----:B----4-:R-:W-:Y:S01]  /*46c50*/  MOV R228, R206 ;  /* 0x000000ce00e47202 */ /* 0x010fe20000000f00 */
[----:B------:R-:W-:Y:S01]  /*46c60*/  IMAD.MOV.U32 R229, RZ, RZ, R207 ;  /* 0x000000ffffe57224 */ /* 0x000fe200078e00cf */
[----:B------:R-:W4:Y:S04]  /*46c70*/  LDL.LU R206, [R1+0x4e74] ;  /* 0x004e740001ce7983 */ /* 0x000f280000300800 */
[----:B------:R-:W4:Y:S01]  /*46c80*/  LDL.LU R207, [R1+0x4e70] ;  /* 0x004e700001cf7983 */ /* 0x000f220000300800 */
[----:B--2---:R-:W-:-:S03]  /*46c90*/  IMAD.MOV.U32 R230, RZ, RZ, R205 ;  /* 0x000000ffffe67224 */ /* 0x004fc600078e00cd */
[----:B------:R-:W2:Y:S01]  /*46ca0*/  LDL.LU R205, [R1+0x4e6c] ;  /* 0x004e6c0001cd7983 */ /* 0x000ea20000300800 */
[----:B---3--:R-:W-:-:S03]  /*46cb0*/  MOV R231, R204 ;  /* 0x000000cc00e77202 */ /* 0x008fc60000000f00 */
[----:B------:R-:W3:Y:S04]  /*46cc0*/  LDL.LU R204, [R1+0x4e68] ;  /* 0x004e680001cc7983 */ /* 0x000ee80000300800 */
[----:B------:R-:W3:Y:S04]  /*46cd0*/  LDL.LU R212, [R1+0x580] ;  /* 0x0005800001d47983 */ /* 0x000ee80000300800 */
[----:B------:R-:W3:Y:S04]  /*46ce0*/  LDL.LU R213, [R1+0x584] ;  /* 0x0005840001d57983 */ /* 0x000ee80000300800 */
[----:B------:R-:W3:Y:S04]  /*46cf0*/  LDL.LU R214, [R1+0x588] ;  /* 0x0005880001d67983 */ /* 0x000ee80000300800 */
[----:B------:R-:W3:Y:S01]  /*46d00*/  LDL.LU R215, [R1+0x58c] ;  /* 0x00058c0001d77983 */ /* 0x000ee20000300800 */
[----:B----4-:R-:W-:Y:S01]  /*46d10*/  IMAD.MOV.U32 R239, RZ, RZ, R206 ;  /* 0x000000ffffef7224 */ /* 0x010fe200078e00ce */
[----:B------:R-:W-:Y:S01]  /*46d20*/  MOV R238, R207 ;  /* 0x000000cf00ee7202 */ /* 0x000fe20000000f00 */
[----:B--2---:R-:W-:-:S02]  /*46d30*/  IMAD.MOV.U32 R236, RZ, RZ, R205 ;  /* 0x000000ffffec7224 */ /* 0x004fc400078e00cd */
[----:B------:R-:W2:Y:S01]  /*46d40*/  LDL.LU R205, [R1+0x4e64] ;  /* 0x004e640001cd7983 */ /* 0x000ea20000300800 */
[----:B---3--:R-:W-:-:S03]  /*46d50*/  IMAD.MOV.U32 R237, RZ, RZ, R204 ;  /* 0x000000ffffed7224 */ /* 0x008fc600078e00cc */
[----:B------:R-:W3:Y:S04]  /*46d60*/  LDL.LU R204, [R1+0x4e60] ;  /* 0x004e600001cc7983 */ /* 0x000ee80000300800 */
[----:B------:R-:W4:Y:S04]  /*46d70*/  LDL.LU R207, [R1+0x4e5c] ;  /* 0x004e5c0001cf7983 */ /* 0x000f280000300800 */
[----:B------:R-:W4:Y:S04]  /*46d80*/  LDL.LU R206, [R1+0x4e58] ;  /* 0x004e580001ce7983 */ /* 0x000f280000300800 */
[----:B------:R-:W4:Y:S04]  /*46d90*/  LDL.LU R216, [R1+0x5a0] ;  /* 0x0005a00001d87983 */ /* 0x000f280000300800 */
[----:B------:R-:W4:Y:S04]  /*46da0*/  LDL.LU R217, [R1+0x5a4] ;  /* 0x0005a40001d97983 */ /* 0x000f280000300800 */
[----:B------:R-:W4:Y:S04]  /*46db0*/  LDL.LU R218, [R1+0x5a8] ;  /* 0x0005a80001da7983 */ /* 0x000f280000300800 */
[----:B------:R-:W4:Y:S01]  /*46dc0*/  LDL.LU R219, [R1+0x5ac] ;  /* 0x0005ac0001db7983 */ /* 0x000f220000300800 */
[----:B--2---:R-:W-:-:S02]  /*46dd0*/  IMAD.MOV.U32 R223, RZ, RZ, R205 ;  /* 0x000000ffffdf7224 */ /* 0x004fc400078e00cd */
[----:B---3--:R-:W-:Y:S02]  /*46de0*/  IMAD.MOV.U32 R222, RZ, RZ, R204 ;  /* 0x000000ffffde7224 */ /* 0x008fe400078e00cc */
[----:B----4-:R-:W-:Y:S02]  /*46df0*/  IMAD.MOV.U32 R220, RZ, RZ, R207 ;  /* 0x000000ffffdc7224 */ /* 0x010fe400078e00cf */
[----:B------:R-:W2:Y:S01]  /*46e00*/  LDL.LU R207, [R1+0x4e54] ;  /* 0x004e540001cf7983 */ /* 0x000ea20000300800 */
[----:B------:R-:W-:-:S03]  /*46e10*/  MOV R221, R206 ;  /* 0x000000ce00dd7202 */ /* 0x000fc60000000f00 */
[----:B------:R-:W3:Y:S04]  /*46e20*/  LDL.LU R206, [R1+0x4e50] ;  /* 0x004e500001ce7983 */ /* 0x000ee80000300800 */
[----:B------:R-:W4:Y:S04]  /*46e30*/  LDL.LU R204, [R1+0x4e4c] ;  /* 0x004e4c0001cc7983 */ /* 0x000f280000300800 */
[----:B------:R-:W4:Y:S01]  /*46e40*/  LDL.LU R205, [R1+0x4e48] ;  /* 0x004e480001cd7983 */ /* 0x000f220000300800 */
[----:B------:R-:W-:Y:S01]  /*46e50*/  MOV R178, R36 ;  /* 0x0000002400b27202 */ /* 0x000fe20000000f00 */
[----:B------:R-:W-:Y:S01]  /*46e60*/  IMAD.MOV.U32 R179, RZ, RZ, R37 ;  /* 0x000000ffffb37224 */ /* 0x000fe200078e0025 */
[----:B------:R-:W-:Y:S01]  /*46e70*/  MOV R187, R39 ;  /* 0x0000002700bb7202 */ /* 0x000fe20000000f00 */
[----:B------:R-:W-:Y:S01]  /*46e80*/  IMAD.MOV.U32 R183, RZ, RZ, R38 ;  /* 0x000000ffffb77224 */ /* 0x000fe200078e0026 */
[----:B------:R-:W4:Y:S01]  /*46e90*/  LDL.LU R224, [R1+0x640] ;  /* 0x0006400001e07983 */ /* 0x000f220000300800 */
[C---:B------:R-:W-:Y:S03]  /*46ea0*/  HMMA.1688.F32.TF32 R36, R200.reuse, R12, R208 ;  /* 0x0000000cc824723c */ /* 0x040fe600000810d0 */
[----:B------:R-:W4:Y:S04]  /*46eb0*/  LDL.LU R225, [R1+0x644] ;  /* 0x0006440001e17983 */ /* 0x000f280000300800 */
[----:B------:R-:W4:Y:S04]  /*46ec0*/  LDL.LU R226, [R1+0x648] ;  /* 0x0006480001e27983 */ /* 0x000f280000300800 */
[----:B------:R-:W4:Y:S01]  /*46ed0*/  LDL.LU R227, [R1+0x64c] ;  /* 0x00064c0001e37983 */ /* 0x000f220000300800 */
[C---:B------:R-:W-:Y:S03]  /*46ee0*/  HMMA.1688.F32.TF32 R188, R200.reuse, R8, R188 ;  /* 0x00000008c8bc723c */ /* 0x040fe600000810bc */
[----:B------:R-:W-:Y:S04]  /*46ef0*/  LDS R208, [R0+UR12+0x8700] ;  /* 0x0087000c00d07984 */ /* 0x000fe80008000800 */
[----:B------:R-:W-:Y:S01]  /*46f00*/  IMAD.MOV.U32 R181, RZ, RZ, R36 ;  /* 0x000000ffffb57224 */ /* 0x000fe200078e0024 */
[----:B------:R-:W-:Y:S01]  /*46f10*/  MOV R176, R38 ;  /* 0x0000002600b07202 */ /* 0x000fe20000000f00 */
[----:B------:R-:W-:Y:S01]  /*46f20*/  IMAD.MOV.U32 R182, RZ, RZ, R37 ;  /* 0x000000ffffb67224 */ /* 0x000fe200078e0025 */
[C---:B------:R-:W-:Y:S01]  /*46f30*/  HMMA.1688.F32.TF32 R192, R200.reuse, R4, R192 ;  /* 0x00000004c8c0723c */ /* 0x040fe200000810c0 */
[----:B------:R-:W-:Y:S01]  /*46f40*/  IMAD.MOV.U32 R177, RZ, RZ, R39 ;  /* 0x000000ffffb17224 */ /* 0x000fe200078e0027 */
[----:B------:R-:W-:Y:S04]  /*46f50*/  LDS R210, [R0+UR12+0xa700] ;  /* 0x00a7000c00d27984 */ /* 0x000fe80008000800 */
[----:B------:R-:W-:Y:S02]  /*46f60*/  LDS R209, [R3+UR12+0x8700] ;  /* 0x0087000c03d17984 */ /* 0x000fe40008000800 */
[----:B------:R-:W-:Y:S02]  /*46f70*/  HMMA.1688.F32.TF32 R196, R200, R32, R196 ;  /* 0x00000020c8c4723c */ /* 0x000fe400000810c4 */
[----:B------:R-:W-:Y:S04]  /*46f80*/  LDS R200, [R0+UR12+0x8600] ;  /* 0x0086000c00c87984 */ /* 0x000fe80008000800 */
[----:B------:R-:W-:Y:S04]  /*46f90*/  LDS R202, [R0+UR12+0xa600] ;  /* 0x00a6000c00ca7984 */ /* 0x000fe80008000800 */
[----:B------:R-:W-:Y:S04]  /*46fa0*/  LDS R201, [R3+UR12+0x8600] ;  /* 0x0086000c03c97984 */ /* 0x000fe80008000800 */
[----:B------:R-:W-:Y:S04]  /*46fb0*/  LDS R203, [R3+UR12+0xa600] ;  /* 0x00a6000c03cb7984 */ /* 0x000fe80008000800 */
[----:B------:R-:W-:Y:S01]  /*46fc0*/  LDS R211, [R3+UR12+0xa700] ;  /* 0x00a7000c03d37984 */ /* 0x000fe20008000800 */
[----:B--2---:R-:W-:Y:S01]  /*46fd0*/  MOV R251, R207 ;  /* 0x000000cf00fb7202 */ /* 0x004fe20000000f00 */
[----:B---3--:R-:W-:Y:S01]  /*46fe0*/  IMAD.MOV.U32 R250, RZ, RZ, R206 ;  /* 0x000000fffffa7224 */ /* 0x008fe200078e00ce */
[----:B----4-:R-:W-:-:S02]  /*46ff0*/  MOV R248, R204 ;  /* 0x000000cc00f87202 */ /* 0x010fc40000000f00 */
        /* <DEDUP_REMOVED lines=49> */
[----:B--2---:R-:W-:-:S03]  /*47310*/  IMAD.MOV.U32 R43, RZ, RZ, R204 ;  /* 0x000000ffff2b7224 */ /* 0x004fc600078e00cc */
[----:B------:R-:W-:Y:S01]  /*47320*/  LDS R204, [R0+UR12+0x8680] ;  /* 0x0086800c00cc7984 */ /* 0x000fe20008000800 */
[----:B---3--:R-:W-:-:S03]  /*47330*/  MOV R42, R205 ;  /* 0x000000cd002a7202 */ /* 0x008fc60000000f00 */
[----:B------:R-:W-:Y:S01]  /*47340*/  LDS R205, [R3+UR12+0x8680] ;  /* 0x0086800c03cd7984 */ /* 0x000fe20008000800 */
[----:B----4-:R-:W-:-:S03]  /*47350*/  IMAD.MOV.U32 R41, RZ, RZ, R206 ;  /* 0x000000ffff297224 */ /* 0x010fc600078e00ce */
[----:B------:R-:W-:Y:S01]  /*47360*/  LDS R206, [R0+UR12+0xa680] ;  /* 0x00a6800c00ce7984 */ /* 0x000fe20008000800 */
[----:B------:R-:W-:-:S03]  /*47370*/  IMAD.MOV.U32 R40, RZ, RZ, R207 ;  /* 0x000000ffff287224 */ /* 0x000fc600078e00cf */
[----:B------:R-:W1:Y:S02]  /*47380*/  LDS R207, [R3+UR12+0xa680] ;  /* 0x00a6800c03cf7984 */ /* 0x000e640008000800 */
[----:B-1----:R-:W-:Y:S08]  /*47390*/  HMMA.1688.F32.TF32 R44, R204, R4, R44 ;  /* 0x00000004cc2c723c */ /* 0x002ff0000008102c */
[C---:B------:R-:W-:Y:S08]  /*473a0*/  HMMA.1688.F32.TF32 R60, R200.reuse, R20, R60 ;  /* 0x00000014c83c723c */ /* 0x040ff0000008103c */
[C---:B------:R-:W-:Y:S08]  /*473b0*/  HMMA.1688.F32.TF32 R64, R200.reuse, R24, R64 ;  /* 0x00000018c840723c */ /* 0x040ff00000081040 */
[C---:B------:R-:W-:Y:S08]  /*473c0*/  HMMA.1688.F32.TF32 R68, R200.reuse, R28, R68 ;  /* 0x0000001cc844723c */ /* 0x040ff00000081044 */
[C---:B------:R-:W-:Y:S08]  /*473d0*/  HMMA.1688.F32.TF32 R76, R200.reuse, R4, R76 ;  /* 0x00000004c84c723c */ /* 0x040ff0000008104c */
[C---:B------:R-:W-:Y:S08]  /*473e0*/  HMMA.1688.F32.TF32 R80, R200.reuse, R8, R80 ;  /* 0x00000008c850723c */ /* 0x040ff00000081050 */
[C---:B------:R-:W-:Y:S11]  /*473f0*/  HMMA.1688.F32.TF32 R72, R200.reuse, R32, R72 ;  /* 0x00000020c848723c */ /* 0x040ff60000081048 */
[----:B------:R-:W-:Y:S04]  /*47400*/  STL.64 [R1+0x1e0], R80 ;  /* 0x0001e05001007387 */ /* 0x000fe80000100a00 */
[----:B------:R1:W-:Y:S01]  /*47410*/  STL.64 [R1+0x1e8], R82 ;  /* 0x0001e85201007387 */ /* 0x0003e20000100a00 */
[C---:B------:R-:W-:Y:S03]  /*47420*/  HMMA.1688.F32.TF32 R56, R200.reuse, R16, R56 ;  /* 0x00000010c838723c */ /* 0x040fe60000081038 */
[----:B-1----:R-:W2:Y:S04]  /*47430*/  LDL.LU.64 R82, [R1+0x4e30] ;  /* 0x004e300001527983 */ /* 0x002ea80000300a00 */
[----:B------:R-:W2:Y:S04]  /*47440*/  LDL.LU.64 R80, [R1+0x4e28] ;  /* 0x004e280001507983 */ /* 0x000ea80000300a00 */
[----:B------:R-:W-:Y:S04]  /*47450*/  STL.64 [R1+0x1d0], R76 ;  /* 0x0001d04c01007387 */ /* 0x000fe80000100a00 */
[----:B------:R1:W-:Y:S01]  /*47460*/  STL.64 [R1+0x1d8], R78 ;  /* 0x0001d84e01007387 */ /* 0x0003e20000100a00 */
[----:B------:R-:W-:Y:S03]  /*47470*/  HMMA.1688.F32.TF32 R200, R200, R12, R52 ;  /* 0x0000000cc8c8723c */ /* 0x000fe60000081034 */
        /* <DEDUP_REMOVED lines=34> */
[----:B------:R-:W2:Y:S04]  /*476a0*/  LDL.LU R203, [R1+0x55c] ;  /* 0x00055c0001cb7983 */ /* 0x000ea80000300800 */
        /* <DEDUP_REMOVED lines=8> */
[----:B-1----:R-:W2:Y:S04]  /*47730*/  LDL.LU.64 R46, [R1+0x4da0] ;  /* 0x004da000012e7983 */ /* 0x002ea80000300a00 */
[----:B------:R-:W2:Y:S04]  /*47740*/  LDL.LU.64 R44, [R1+0x4d98] ;  /* 0x004d9800012c7983 */ /* 0x000ea80000300a00 */
[----:B------:R-:W-:Y:S04]  /*47750*/  STL.64 [R1+0x130], R40 ;  /* 0x0001302801007387 */ /* 0x000fe80000100a00 */
[----:B------:R1:W-:Y:S04]  /*47760*/  STL.64 [R1+0x138], R42 ;  /* 0x0001382a01007387 */ /* 0x0003e80000100a00 */
        /* <DEDUP_REMOVED lines=24> */
[----:B---3--:R-:W2:Y:S04]  /*478f0*/  LDL.LU R206, [R1+0x568] ;  /* 0x0005680001ce7983 */ /* 0x008ea80000300800 */
[----:B------:R-:W2:Y:S01]  /*47900*/  LDL.LU R207, [R1+0x56c] ;  /* 0x00056c0001cf7983 */ /* 0x000ea20000300800 */
[----:B------:R-:W-:-:S15]  /*47910*/  HMMA.1688.F32.TF32 R236, R208, R8, R236 ;  /* 0x00000008d0ec723c */ /* 0x000fde00000810ec */
[----:B------:R-:W-:-:S04]  /*47920*/  NOP ;  /* 0x0000000000007918 */ /* 0x000fc80000000000 */
[----:B------:R-:W-:Y:S04]  /*47930*/  STL.64 [R1+0xd0], R236 ;  /* 0x0000d0ec01007387 */ /* 0x000fe80000100a00 */
[----:B------:R1:W-:Y:S04]  /*47940*/  STL.64 [R1+0xd8], R238 ;  /* 0x0000d8ee01007387 */ /* 0x0003e80000100a00 */
[----:B-1----:R-:W3:Y:S04]  /*47950*/  LDL.LU.64 R238, [R1+0x4d30] ;  /* 0x004d300001ee7983 */ /* 0x002ee80000300a00 */
[----:B------:R-:W3:Y:S01]  /*47960*/  LDL.LU.64 R236, [R1+0x4d28] ;  /* 0x004d280001ec7983 */ /* 0x000ee20000300a00 */
[C---:B------:R-:W-:Y:S08]  /*47970*/  HMMA.1688.F32.TF32 R212, R208.reuse, R4, R212 ;  /* 0x00000004d0d4723c */ /* 0x040ff000000810d4 */
[C---:B------:R-:W-:Y:S11]  /*47980*/  HMMA.1688.F32.TF32 R228, R208.reuse, R32, R228 ;  /* 0x00000020d0e4723c */ /* 0x040ff600000810e4 */
[----:B------:R-:W-:Y:S04]  /*47990*/  STL.64 [R1+0xc0], R212 ;  /* 0x0000c0d401007387 */ /* 0x000fe80000100a00 */
[----:B------:R1:W-:Y:S04]  /*479a0*/  STL.64 [R1+0xc8], R214 ;  /* 0x0000c8d601007387 */ /* 0x0003e80000100a00 */
[----:B-1----:R-:W3:Y:S04]  /*479b0*/  LDL.LU.64 R214, [R1+0x4d20] ;  /* 0x004d200001d67983 */ /* 0x002ee80000300a00 */
[----:B------:R-:W3:Y:S04]  /*479c0*/  LDL.LU.64 R212, [R1+0x4d18] ;  /* 0x004d180001d47983 */ /* 0x000ee80000300a00 */
[----:B------:R-:W-:Y:S04]  /*479d0*/  STL.64 [R1+0xb0], R228 ;  /* 0x0000b0e401007387 */ /* 0x000fe80000100a00 */
[----:B------:R1:W-:Y:S04]  /*479e0*/  STL.64 [R1+0xb8], R230 ;  /* 0x0000b8e601007387 */ /* 0x0003e80000100a00 */
[----:B-1----:R-:W3:Y:S04]  /*479f0*/  LDL.LU.64 R230, [R1+0x4d10] ;  /* 0x004d100001e67983 */ /* 0x002ee80000300a00 */
[----:B------:R-:W3:Y:S01]  /*47a00*/  LDL.LU.64 R228, [R1+0x4d08] ;  /* 0x004d080001e47983 */ /* 0x000ee20000300a00 */
[C---:B------:R-:W-:Y:S08]  /*47a10*/  HMMA.1688.F32.TF32 R144, R208.reuse, R16, R144 ;  /* 0x00000010d090723c */ /* 0x040ff00000081090 */
[----:B--2---:R-:W-:-:S15]  /*47a20*/  HMMA.1688.F32.TF32 R204, R208, R28, R204 ;  /* 0x0000001cd0cc723c */ /* 0x004fde00000810cc */
[----:B------:R-:W-:-:S04]  /*47a30*/  NOP ;  /* 0x0000000000007918 */ /* 0x000fc80000000000 */
[----:B------:R-:W-:Y:S04]  /*47a40*/  STL.64 [R1+0xa0], R204 ;  /* 0x0000a0cc01007387 */ /* 0x000fe80000100a00 */
[----:B------:R1:W-:Y:S02]  /*47a50*/  STL.64 [R1+0xa8], R206 ;  /* 0x0000a8ce01007387 */ /* 0x0003e40000100a00 */
[C---:B-1----:R-:W-:Y:S08]  /*47a60*/  HMMA.1688.F32.TF32 R204, R208.reuse, R24, R200 ;  /* 0x00000018d0cc723c */ /* 0x042ff000000810c8 */
[C---:B------:R-:W-:Y:S11]  /*47a70*/  HMMA.1688.F32.TF32 R200, R208.reuse, R20, R136 ;  /* 0x00000014d0c8723c */ /* 0x040ff60000081088 */
[----:B------:R-:W-:Y:S04]  /*47a80*/  STL.64 [R1+0x90], R204 ;  /* 0x000090cc01007387 */ /* 0x000fe80000100a00 */
[----:B------:R-:W-:Y:S01]  /*47a90*/  STL.64 [R1+0x98], R206 ;  /* 0x000098ce01007387 */ /* 0x000fe20000100a00 */
[----:B------:R-:W-:Y:S03]  /*47aa0*/  HMMA.1688.F32.TF32 R136, R208, R12, R148 ;  /* 0x0000000cd088723c */ /* 0x000fe60000081094 */
[----:B------:R-:W-:Y:S04]  /*47ab0*/  STL.64 [R1+0x80], R200 ;  /* 0x000080c801007387 */ /* 0x000fe80000100a00 */
[----:B------:R1:W-:Y:S02]  /*47ac0*/  STL.64 [R1+0x88], R202 ;  /* 0x000088ca01007387 */ /* 0x0003e40000100a00 */
[C---:B-1----:R-:W-:Y:S02]  /*47ad0*/  HMMA.1688.F32.TF32 R200, R232.reuse, R8, R240 ;  /* 0x00000008e8c8723c */ /* 0x042fe400000810f0 */
[----:B------:R1:W-:Y:S04]  /*47ae0*/  STL.64 [R1+0x70], R144 ;  /* 0x0000709001007387 */ /* 0x0003e80000100a00 */
[----:B------:R2:W-:Y:S01]  /*47af0*/  STL.64 [R1+0x78], R146 ;  /* 0x0000789201007387 */ /* 0x0005e20000100a00 */
[----:B------:R-:W-:Y:S01]  /*47b00*/  IMAD.MOV.U32 R148, RZ, RZ, R224 ;  /* 0x000000ffff947224 */ /* 0x000fe200078e00e0 */
[----:B------:R-:W-:Y:S01]  /*47b10*/  MOV R149, R225 ;  /* 0x000000e100957202 */ /* 0x000fe20000000f00 */
[----:B------:R-:W-:Y:S01]  /*47b20*/  IMAD.MOV.U32 R150, RZ, RZ, R226 ;  /* 0x000000ffff967224 */ /* 0x000fe200078e00e2 */
[----:B------:R-:W-:Y:S01]  /*47b30*/  HMMA.1688.F32.TF32 R204, R232, R4, R244 ;  /* 0x00000004e8cc723c */ /* 0x000fe200000810f4 */
[----:B------:R-:W-:Y:S01]  /*47b40*/  IMAD.MOV.U32 R151, RZ, RZ, R227 ;  /* 0x000000ffff977224 */ /* 0x000fe200078e00e3 */
[----:B------:R-:W-:Y:S01]  /*47b50*/  LDS R240, [R0+UR12+0xc100] ;  /* 0x00c1000c00f07984 */ /* 0x000fe20008000800 */
[----:B-1----:R-:W-:Y:S01]  /*47b60*/  MOV R144, R220 ;  /* 0x000000dc00907202 */ /* 0x002fe20000000f00 */
[----:B------:R-:W-:-:S02]  /*47b70*/  IMAD.MOV.U32 R145, RZ, RZ, R221 ;  /* 0x000000ffff917224 */ /* 0x000fc400078e00dd */
[----:B------:R-:W-:Y:S04]  /*47b80*/  LDS R242, [R0+UR12+0xe100] ;  /* 0x00e1000c00f27984 */ /* 0x000fe80008000800 */
[----:B------:R-:W-:Y:S04]  /*47b90*/  STL [R1+0x4ad0], R200 ;  /* 0x004ad0c801007387 */ /* 0x000fe80000100800 */
[----:B------:R1:W-:Y:S04]  /*47ba0*/  STL.64 [R1+0x60], R136 ;  /* 0x0000608801007387 */ /* 0x0003e80000100a00 */
[----:B------:R1:W-:Y:S04]  /*47bb0*/  STL.64 [R1+0x68], R138 ;  /* 0x0000688a01007387 */ /* 0x0003e80000100a00 */
[----:B------:R1:W-:Y:S04]  /*47bc0*/  STL [R1+0x4acc], R201 ;  /* 0x004accc901007387 */ /* 0x0003e80000100800 */
[----:B------:R1:W-:Y:S04]  /*47bd0*/  STL [R1+0x4ac8], R202 ;  /* 0x004ac8ca01007387 */ /* 0x0003e80000100800 */
[----:B------:R1:W-:Y:S04]  /*47be0*/  STL [R1+0x4ac4], R203 ;  /* 0x004ac4cb01007387 */ /* 0x0003e80000100800 */
[----:B------:R-:W4:Y:S04]  /*47bf0*/  LDL.LU R224, [R1+0x4d04] ;  /* 0x004d040001e07983 */ /* 0x000f280000300800 */
[----:B------:R-:W4:Y:S01]  /*47c00*/  LDL.LU R225, [R1+0x4d00] ;  /* 0x004d000001e17983 */ /* 0x000f220000300800 */
[----:B--2---:R-:W-:-:S03]  /*47c10*/  IMAD.MOV.U32 R146, RZ, RZ, R222 ;  /* 0x000000ffff927224 */ /* 0x004fc600078e00de */
[----:B------:R-:W4:Y:S01]  /*47c20*/  LDL.LU R226, [R1+0x4cfc] ;  /* 0x004cfc0001e27983 */ /* 0x000f220000300800 */
[----:B------:R-:W-:-:S03]  /*47c30*/  MOV R147, R223 ;  /* 0x000000df00937202 */ /* 0x000fc60000000f00 */
[----:B------:R-:W4:Y:S01]  /*47c40*/  LDL.LU R227, [R1+0x4cf8] ;  /* 0x004cf80001e37983 */ /* 0x000f220000300800 */
[----:B-1----:R-:W-:-:S03]  /*47c50*/  IMAD.MOV.U32 R136, RZ, RZ, R216 ;  /* 0x000000ffff887224 */ /* 0x002fc600078e00d8 */
[----:B------:R-:W2:Y:S01]  /*47c60*/  LDL.LU R220, [R1+0x4cf4] ;  /* 0x004cf40001dc7983 */ /* 0x000ea20000300800 */
[----:B------:R-:W-:-:S03]  /*47c70*/  IMAD.MOV.U32 R137, RZ, RZ, R217 ;  /* 0x000000ffff897224 */ /* 0x000fc600078e00d9 */
[----:B------:R-:W2:Y:S01]  /*47c80*/  LDL.LU R221, [R1+0x4cf0] ;  /* 0x004cf00001dd7983 */ /* 0x000ea20000300800 */
[----:B------:R-:W-:-:S03]  /*47c90*/  MOV R138, R218 ;  /* 0x000000da008a7202 */ /* 0x000fc60000000f00 */
[----:B------:R-:W2:Y:S01]  /*47ca0*/  LDL.LU R222, [R1+0x4cec] ;  /* 0x004cec0001de7983 */ /* 0x000ea20000300800 */
[----:B------:R-:W-:-:S03]  /*47cb0*/  IMAD.MOV.U32 R139, RZ, RZ, R219 ;  /* 0x000000ffff8b7224 */ /* 0x000fc600078e00db */
[----:B------:R-:W2:Y:S01]  /*47cc0*/  LDL.LU R223, [R1+0x4ce8] ;  /* 0x004ce80001df7983 */ /* 0x000ea20000300800 */
[----:B---3--:R-:W-:-:S03]  /*47cd0*/  IMAD.MOV.U32 R200, RZ, RZ, R236 ;  /* 0x000000ffffc87224 */ /* 0x008fc600078e00ec */
[----:B------:R-:W3:Y:S01]  /*47ce0*/  LDL.LU R216, [R1+0x4ce4] ;  /* 0x004ce40001d87983 */ /* 0x000ee20000300800 */
[----:B------:R-:W-:-:S03]  /*47cf0*/  MOV R201, R237 ;  /* 0x000000ed00c97202 */ /* 0x000fc60000000f00 */
[----:B------:R-:W3:Y:S01]  /*47d00*/  LDL.LU R217, [R1+0x4ce0] ;  /* 0x004ce00001d97983 */ /* 0x000ee20000300800 */
[----:B------:R-:W-:-:S03]  /*47d10*/  IMAD.MOV.U32 R202, RZ, RZ, R238 ;  /* 0x000000ffffca7224 */ /* 0x000fc600078e00ee */
[----:B------:R-:W3:Y:S01]  /*47d20*/  LDL.LU R218, [R1+0x4cdc] ;  /* 0x004cdc0001da7983 */ /* 0x000ee20000300800 */
[----:B------:R-:W-:-:S03]  /*47d30*/  IMAD.MOV.U32 R203, RZ, RZ, R239 ;  /* 0x000000ffffcb7224 */ /* 0x000fc600078e00ef */
[----:B------:R-:W3:Y:S04]  /*47d40*/  LDL.LU R219, [R1+0x4cd8] ;  /* 0x004cd80001db7983 */ /* 0x000ee80000300800 */
[----:B------:R-:W2:Y:S04]  /*47d50*/  LDL.LU R236, [R1+0x4cd4] ;  /* 0x004cd40001ec7983 */ /* 0x000ea80000300800 */
[----:B------:R-:W2:Y:S04]  /*47d60*/  LDL.LU R237, [R1+0x4cd0] ;  /* 0x004cd00001ed7983 */ /* 0x000ea80000300800 */
[----:B------:R-:W2:Y:S04]  /*47d70*/  LDL.LU R238, [R1+0x4ccc] ;  /* 0x004ccc0001ee7983 */ /* 0x000ea80000300800 */
[----:B------:R-:W2:Y:S04]  /*47d80*/  LDL.LU R239, [R1+0x4cc8] ;  /* 0x004cc80001ef7983 */ /* 0x000ea80000300800 */
[----:B------:R1:W-:Y:S04]  /*47d90*/  STL [R1+0x4ad8], R204 ;  /* 0x004ad8cc01007387 */ /* 0x0003e80000100800 */
[----:B------:R1:W-:Y:S04]  /*47da0*/  STL [R1+0x4ad4], R205 ;  /* 0x004ad4cd01007387 */ /* 0x0003e80000100800 */
[----:B------:R1:W-:Y:S02]  /*47db0*/  STL [R1+0x4ac0], R206 ;  /* 0x004ac0ce01007387 */ /* 0x0003e40000100800 */
[----:B-1----:R-:W-:-:S02]  /*47dc0*/  MOV R204, R212 ;  /* 0x000000d400cc7202 */ /* 0x002fc40000000f00 */
[----:B------:R1:W-:Y:S01]  /*47dd0*/  STL [R1+0x4abc], R207 ;  /* 0x004abccf01007387 */ /* 0x0003e20000100800 */
[----:B------:R-:W-:-:S03]  /*47de0*/  IMAD.MOV.U32 R205, RZ, RZ, R213 ;  /* 0x000000ffffcd7224 */ /* 0x000fc600078e00d5 */
[----:B------:R-:W4:Y:S01]  /*47df0*/  LDL.LU R212, [R1+0x4cc4] ;  /* 0x004cc40001d47983 */ /* 0x000f220000300800 */
[----:B------:R-:W-:-:S03]  /*47e00*/  IMAD.MOV.U32 R206, RZ, RZ, R214 ;  /* 0x000000ffffce7224 */ /* 0x000fc600078e00d6 */
[----:B------:R-:W4:Y:S01]  /*47e10*/  LDL.LU R213, [R1+0x4cc0] ;  /* 0x004cc00001d57983 */ /* 0x000f220000300800 */
[----:B-1----:R-:W-:-:S03]  /*47e20*/  MOV R207, R215 ;  /* 0x000000d700cf7202 */ /* 0x002fc60000000f00 */
[----:B------:R-:W4:Y:S04]  /*47e30*/  LDL.LU R214, [R1+0x4cbc] ;  /* 0x004cbc0001d67983 */ /* 0x000f280000300800 */
[----:B------:R-:W4:Y:S01]  /*47e40*/  LDL.LU R215, [R1+0x4cb8] ;  /* 0x004cb80001d77983 */ /* 0x000f220000300800 */
[C---:B------:R-:W-:Y:S03]  /*47e50*/  HMMA.1688.F32.TF32 R228, R232.reuse, R12, R228 ;  /* 0x0000000ce8e4723c */ /* 0x040fe600000810e4 */
[----:B------:R-:W-:Y:S04]  /*47e60*/  LDS R241, [R3+UR12+0xc100] ;  /* 0x00c1000c03f17984 */ /* 0x000fe80008000800 */
[----:B------:R-:W-:Y:S04]  /*47e70*/  LDS R243, [R3+UR12+0xe100] ;  /* 0x00e1000c03f37984 */ /* 0x000fe80008000800 */
[----:B------:R-:W-:Y:S04]  /*47e80*/  LDS R244, [R0+UR12+0xc180] ;  /* 0x00c1800c00f47984 */ /* 0x000fe80008000800 */
[----:B------:R-:W-:Y:S04]  /*47e90*/  LDS R246, [R0+UR12+0xe180] ;  /* 0x00e1800c00f67984 */ /* 0x000fe80008000800 */
[----:B------:R-:W-:Y:S04]  /*47ea0*/  LDS R245, [R3+UR12+0xc180] ;  /* 0x00c1800c03f57984 */ /* 0x000fe80008000800 */
[----:B------:R-:W-:Y:S01]  /*47eb0*/  LDS R247, [R3+UR12+0xe180] ;  /* 0x00e1800c03f77984 */ /* 0x000fe20008000800 */
[C---:B--2---:R-:W-:Y:S03]  /*47ec0*/  HMMA.1688.F32.TF32 R208, R232.reuse, R32, R236 ;  /* 0x00000020e8d0723c */ /* 0x044fe600000810ec */
[----:B------:R-:W-:Y:S04]  /*47ed0*/  LDS R236, [R0+UR12+0xc080] ;  /* 0x00c0800c00ec7984 */ /* 0x000fe80008000800 */
[----:B------:R-:W-:Y:S01]  /*47ee0*/  LDS R238, [R0+UR12+0xe080] ;  /* 0x00e0800c00ee7984 */ /* 0x000fe20008000800 */
[C---:B---3--:R-:W-:Y:S03]  /*47ef0*/  HMMA.1688.F32.TF32 R216, R232.reuse, R24, R216 ;  /* 0x00000018e8d8723c */ /* 0x048fe600000810d8 */
[----:B------:R-:W-:Y:S04]  /*47f00*/  LDS R237, [R3+UR12+0xc080] ;  /* 0x00c0800c03ed7984 */ /* 0x000fe80008000800 */
[----:B------:R-:W-:Y:S04]  /*47f10*/  LDS R239, [R3+UR12+0xe080] ;  /* 0x00e0800c03ef7984 */ /* 0x000fe80008000800 */
[----:B------:R1:W-:Y:S04]  /*47f20*/  STL [R1+0x4ae8], R208 ;  /* 0x004ae8d001007387 */ /* 0x0003e80000100800 */
[----:B------:R2:W-:Y:S04]  /*47f30*/  STL [R1+0x4ae4], R209 ;  /* 0x004ae4d101007387 */ /* 0x0005e80000100800 */
[----:B------:R3:W-:Y:S04]  /*47f40*/  STL [R1+0x4ae0], R210 ;  /* 0x004ae0d201007387 */ /* 0x0007e80000100800 */
[----:B------:R3:W-:Y:S04]  /*47f50*/  STL [R1+0x4adc], R211 ;  /* 0x004adcd301007387 */ /* 0x0007e80000100800 */
[----:B-1----:R-:W4:Y:S04]  /*47f60*/  LDL.LU R208, [R1+0x50] ;  /* 0x0000500001d07983 */ /* 0x002f280000300800 */
[----:B--2---:R-:W2:Y:S04]  /*47f70*/  LDL.LU R209, [R1+0x54] ;  /* 0x0000540001d17983 */ /* 0x004ea80000300800 */
[----:B---3--:R-:W2:Y:S01]  /*47f80*/  LDL.LU R210, [R1+0x58] ;  /* 0x0000580001d27983 */ /* 0x008ea20000300800 */
[C---:B----4-:R-:W-:Y:S08]  /*47f90*/  HMMA.1688.F32.TF32 R212, R232.reuse, R28, R212 ;  /* 0x0000001ce8d4723c */ /* 0x050ff000000810d4 */
[C---:B------:R-:W-:Y:S08]  /*47fa0*/  HMMA.1688.F32.TF32 R220, R232.reuse, R20, R220 ;  /* 0x00000014e8dc723c */ /* 0x040ff000000810dc */
[----:B------:R-:W-:Y:S01]  /*47fb0*/  HMMA.1688.F32.TF32 R224, R232, R16, R224 ;  /* 0x00000010e8e0723c */ /* 0x000fe200000810e0 */
[----:B------:R-:W-:Y:S04]  /*47fc0*/  LDS R232, [R0+UR12+0xc000] ;  /* 0x00c0000c00e87984 */ /* 0x000fe80008000800 */
[----:B------:R-:W-:Y:S04]  /*47fd0*/  LDS R234, [R0+UR12+0xe000] ;  /* 0x00e0000c00ea7984 */ /* 0x000fe80008000800 */
[----:B------:R-:W-:Y:S04]  /*47fe0*/  LDS R233, [R3+UR12+0xc000] ;  /* 0x00c0000c03e97984 */ /* 0x000fe80008000800 */
[----:B------:R-:W1:Y:S01]  /*47ff0*/  LDS R235, [R3+UR12+0xe000] ;  /* 0x00e0000c03eb7984 */ /* 0x000e620008000800 */
[----:B------:R-:W-:-:S03]  /*48000*/  IMAD.MOV.U32 R211, RZ, RZ, R2 ;  /* 0x000000ffffd37224 */ /* 0x000fc600078e0002 */
[----:B------:R-:W-:Y:S01]  /*48010*/  STL [R1+0x4af8], R212 ;  /* 0x004af8d401007387 */ /* 0x000fe20000100800 */
[C---:B-1----:R-:W-:Y:S08]  /*48020*/  HMMA.1688.F32.TF32 R204, R232.reuse, R6, R204 ;  /* 0x00000006e8cc723c */ /* 0x042ff000000810cc */
[----:B------:R-:W-:Y:S11]  /*48030*/  HMMA.1688.F32.TF32 R36, R232, R14, R36 ;  /* 0x0000000ee824723c */ /* 0x000ff60000081024 */
[----:B------:R-:W-:-:S08]  /*48040*/  MOV R17, R204 ;  /* 0x000000cc00117202 */ /* 0x000fd00000000f00 */
[----:B------:R-:W-:Y:S01]  /*48050*/  MOV R204, R39 ;  /* 0x0000002700cc7202 */ /* 0x000fe20000000f00 */
[C---:B------:R-:W-:Y:S01]  /*48060*/  HMMA.1688.F32.TF32 R136, R232.reuse, R30, R136 ;  /* 0x0000001ee888723c */ /* 0x040fe20000081088 */
[----:B------:R1:W-:Y:S04]  /*48070*/  STL [R1+0x4af4], R213 ;  /* 0x004af4d501007387 */ /* 0x0003e80000100800 */
[----:B------:R-:W-:Y:S04]  /*48080*/  STL [R1+0x4af0], R214 ;  /* 0x004af0d601007387 */ /* 0x000fe80000100800 */
[----:B------:R3:W-:Y:S01]  /*48090*/  STL [R1+0x4aec], R215 ;  /* 0x004aecd701007387 */ /* 0x0007e20000100800 */
[----:B------:R-:W-:Y:S03]  /*480a0*/  HMMA.1688.F32.TF32 R200, R232, R34, R200 ;  /* 0x00000022e8c8723c */ /* 0x000fe600000810c8 */
[----:B------:R-:W-:Y:S06]  /*480b0*/  STL [R1+0x4b08], R216 ;  /* 0x004b08d801007387 */ /* 0x000fec0000100800 */
[----:B------:R-:W-:Y:S01]  /*480c0*/  IMAD.MOV.U32 R33, RZ, RZ, R136 ;  /* 0x000000ffff217224 */ /* 0x000fe200078e0088 */
[----:B------:R-:W-:Y:S01]  /*480d0*/  MOV R32, R137 ;  /* 0x0000008900207202 */ /* 0x000fe20000000f00 */
[----:B------:R-:W-:-:S02]  /*480e0*/  IMAD.MOV.U32 R29, RZ, RZ, R138 ;  /* 0x000000ffff1d7224 */ /* 0x000fc400078e008a */
[----:B------:R-:W-:Y:S02]  /*480f0*/  IMAD.MOV.U32 R28, RZ, RZ, R139 ;  /* 0x000000ffff1c7224 */ /* 0x000fe400078e008b */
[----:B------:R-:W-:Y:S01]  /*48100*/  HMMA.1688.F32.TF32 R136, R232, R26, R144 ;  /* 0x0000001ae888723c */ /* 0x000fe20000081090 */
[----:B------:R4:W-:Y:S04]  /*48110*/  STL [R1+0x4b04], R217 ;  /* 0x004b04d901007387 */ /* 0x0009e80000100800 */
[----:B------:R1:W-:Y:S04]  /*48120*/  STL [R1+0x4b00], R218 ;  /* 0x004b00da01007387 */ /* 0x0003e80000100800 */
[----:B------:R1:W-:Y:S01]  /*48130*/  STL [R1+0x4afc], R219 ;  /* 0x004afcdb01007387 */ /* 0x0003e20000100800 */
[----:B------:R-:W-:Y:S01]  /*48140*/  IMAD.MOV.U32 R13, RZ, RZ, R206 ;  /* 0x000000ffff0d7224 */ /* 0x000fe200078e00ce */
[----:B------:R-:W-:Y:S01]  /*48150*/  MOV R12, R207 ;  /* 0x000000cf000c7202 */ /* 0x000fe20000000f00 */
[----:B------:R-:W-:Y:S01]  /*48160*/  IMAD.MOV.U32 R20, RZ, RZ, R203 ;  /* 0x000000ffff147224 */ /* 0x000fe200078e00cb */
[----:B------:R-:W-:Y:S06]  /*48170*/  STL [R1+0x4b18], R220 ;  /* 0x004b18dc01007387 */ /* 0x000fec0000100800 */
[----:B------:R-:W-:Y:S01]  /*48180*/  MOV R203, R136 ;  /* 0x0000008800cb7202 */ /* 0x000fe20000000f00 */
[----:B------:R-:W-:Y:S01]  /*48190*/  IMAD.MOV.U32 R206, RZ, RZ, R137 ;  /* 0x000000ffffce7224 */ /* 0x000fe200078e0089 */
[----:B------:R-:W-:Y:S01]  /*481a0*/  MOV R2, R139 ;  /* 0x0000008b00027202 */ /* 0x000fe20000000f00 */
[----:B------:R-:W-:-:S02]  /*481b0*/  IMAD.MOV.U32 R207, RZ, RZ, R138 ;  /* 0x000000ffffcf7224 */ /* 0x000fc400078e008a */
[----:B------:R-:W-:Y:S01]  /*481c0*/  HMMA.1688.F32.TF32 R136, R232, R22, R148 ;  /* 0x00000016e888723c */ /* 0x000fe20000081094 */
[----:B------:R1:W-:Y:S04]  /*481d0*/  STL [R1+0x4b14], R221 ;  /* 0x004b14dd01007387 */ /* 0x0003e80000100800 */
[----:B------:R1:W-:Y:S04]  /*481e0*/  STL [R1+0x4b10], R222 ;  /* 0x004b10de01007387 */ /* 0x0003e80000100800 */
[----:B------:R1:W-:Y:S01]  /*481f0*/  STL [R1+0x4b0c], R223 ;  /* 0x004b0cdf01007387 */ /* 0x0003e20000100800 */
[----:B------:R-:W-:Y:S01]  /*48200*/  IMAD.MOV.U32 R16, RZ, RZ, R205 ;  /* 0x000000ffff107224 */ /* 0x000fe200078e00cd */
[----:B------:R-:W-:Y:S01]  /*48210*/  MOV R21, R202 ;  /* 0x000000ca00157202 */ /* 0x000fe20000000f00 */
[----:B------:R-:W-:-:S02]  /*48220*/  IMAD.MOV.U32 R25, RZ, RZ, R200 ;  /* 0x000000ffff197224 */ /* 0x000fc400078e00c8 */
[----:B------:R-:W-:-:S05]  /*48230*/  IMAD.MOV.U32 R24, RZ, RZ, R201 ;  /* 0x000000ffff187224 */ /* 0x000fca00078e00c9 */
[----:B------:R-:W-:Y:S01]  /*48240*/  IMAD.MOV.U32 R205, RZ, RZ, R136 ;  /* 0x000000ffffcd7224 */ /* 0x000fe200078e0088 */
[----:B------:R-:W-:Y:S01]  /*48250*/  MOV R201, R138 ;  /* 0x0000008a00c97202 */ /* 0x000fe20000000f00 */
[----:B------:R-:W-:Y:S02]  /*48260*/  IMAD.MOV.U32 R200, RZ, RZ, R137 ;  /* 0x000000ffffc87224 */ /* 0x000fe400078e0089 */
[----:B------:R-:W-:Y:S02]  /*48270*/  IMAD.MOV.U32 R202, RZ, RZ, R139 ;  /* 0x000000ffffca7224 */ /* 0x000fe400078e008b */
[C---:B------:R-:W-:Y:S01]  /*48280*/  HMMA.1688.F32.TF32 R136, R232.reuse, R18, R248 ;  /* 0x00000012e888723c */ /* 0x040fe200000810f8 */
[----:B------:R1:W-:Y:S04]  /*48290*/  STL [R1+0x4b24], R225 ;  /* 0x004b24e101007387 */ /* 0x0003e80000100800 */
[----:B------:R-:W-:Y:S04]  /*482a0*/  STL [R1+0x4b20], R226 ;  /* 0x004b20e201007387 */ /* 0x000fe80000100800 */
[----:B------:R1:W-:Y:S04]  /*482b0*/  STL [R1+0x4b1c], R227 ;  /* 0x004b1ce301007387 */ /* 0x0003e80000100800 */
[----:B------:R-:W-:Y:S01]  /*482c0*/  STL.64 [R1+0x4b30], R230 ;  /* 0x004b30e601007387 */ /* 0x000fe20000100a00 */
[----:B--2---:R-:W-:-:S15]  /*482d0*/  HMMA.1688.F32.TF32 R208, R232, R10, R208 ;  /* 0x0000000ae8d0723c */ /* 0x004fde00000810d0 */
[----:B------:R-:W-:-:S04]  /*482e0*/  NOP ;  /* 0x0000000000007918 */ /* 0x000fc80000000000 */
[----:B------:R-:W-:Y:S01]  /*482f0*/  MOV R8, R209 ;  /* 0x000000d100087202 */ /* 0x000fe20000000f00 */
[----:B------:R-:W-:Y:S01]  /*48300*/  IMAD.MOV.U32 R5, RZ, RZ, R210 ;  /* 0x000000ffff057224 */ /* 0x000fe200078e00d2 */
[----:B------:R-:W-:Y:S01]  /*48310*/  MOV R209, R36 ;  /* 0x0000002400d17202 */ /* 0x000fe20000000f00 */
[----:B------:R-:W-:Y:S02]  /*48320*/  IMAD.MOV.U32 R4, RZ, RZ, R211 ;  /* 0x000000ffff047224 */ /* 0x000fe400078e00d3 */
[----:B------:R-:W-:Y:S02]  /*48330*/  IMAD.MOV.U32 R210, RZ, RZ, R37 ;  /* 0x000000ffffd27224 */ /* 0x000fe400078e0025 */
[----:B------:R-:W-:Y:S02]  /*48340*/  IMAD.MOV.U32 R211, RZ, RZ, R38 ;  /* 0x000000ffffd37224 */ /* 0x000fe400078e0026 */
[----:B------:R-:W-:Y:S01]  /*48350*/  HMMA.1688.F32.TF32 R36, R236, R10, R40 ;  /* 0x0000000aec24723c */ /* 0x000fe20000081028 */
[----:B------:R-:W-:-:S15]  /*48360*/  IMAD.MOV.U32 R9, RZ, RZ, R208 ;  /* 0x000000ffff097224 */ /* 0x000fde00078e00d0 */
[----:B------:R-:W-:-:S03]  /*48370*/  NOP ;  /* 0x0000000000007918 */ /* 0x000fc60000000000 */
[----:B-1----:R-:W-:Y:S01]  /*48380*/  IMAD.MOV.U32 R213, RZ, RZ, R36 ;  /* 0x000000ffffd57224 */ /* 0x002fe200078e0024 */
[----:B---3--:R-:W-:Y:S01]  /*48390*/  MOV R215, R38 ;  /* 0x0000002600d77202 */ /* 0x008fe20000000f00 */
[----:B------:R-:W-:Y:S02]  /*483a0*/  IMAD.MOV.U32 R214, RZ, RZ, R37 ;  /* 0x000000ffffd67224 */ /* 0x000fe400078e0025 */
[----:B------:R-:W-:Y:S02]  /*483b0*/  IMAD.MOV.U32 R208, RZ, RZ, R39 ;  /* 0x000000ffffd07224 */ /* 0x000fe400078e0027 */
[----:B------:R-:W-:-:S15]  /*483c0*/  HMMA.1688.F32.TF32 R36, R236, R6, R44 ;  /* 0x00000006ec24723c */ /* 0x000fde000008102c */
[----:B------:R-:W-:-:S04]  /*483d0*/  NOP ;  /* 0x0000000000007918 */ /* 0x000fc80000000000 */
[----:B----4-:R-:W-:Y:S01]  /*483e0*/  IMAD.MOV.U32 R217, RZ, RZ, R36 ;  /* 0x000000ffffd97224 */ /* 0x010fe200078e0024 */
[----:B------:R-:W-:Y:S01]  /*483f0*/  MOV R218, R37 ;  /* 0x0000002500da7202 */ /* 0x000fe20000000f00 */
[----:B------:R-:W-:Y:S02]  /*48400*/  IMAD.MOV.U32 R219, RZ, RZ, R38 ;  /* 0x000000ffffdb7224 */ /* 0x000fe400078e0026 */
[----:B------:R-:W-:Y:S02]  /*48410*/  IMAD.MOV.U32 R212, RZ, RZ, R39 ;  /* 0x000000ffffd47224 */ /* 0x000fe400078e0027 */
[----:B------:R-:W-:Y:S01]  /*48420*/  HMMA.1688.F32.TF32 R36, R236, R34, R48 ;  /* 0x00000022ec24723c */ /* 0x000fe20000081030 */
[----:B------:R-:W-:Y:S01]  /*48430*/  IMAD.MOV.U32 R251, RZ, RZ, R136 ;  /* 0x000000fffffb7224 */ /* 0x000fe200078e0088 */
[----:B------:R-:W-:Y:S01]  /*48440*/  MOV R250, R137 ;  /* 0x0000008900fa7202 */ /* 0x000fe20000000f00 */
[----:B------:R-:W-:Y:S01]  /*48450*/  IMAD.MOV.U32 R249, RZ, RZ, R138 ;  /* 0x000000fffff97224 */ /* 0x000fe200078e008a */
[----:B------:R-:W-:Y:S01]  /*48460*/  STL.64 [R1+0x4b28], R228 ;  /* 0x004b28e401007387 */ /* 0x000fe20000100a00 */
[----:B------:R-:W-:-:S03]  /*48470*/  IMAD.MOV.U32 R248, RZ, RZ, R139 ;  /* 0x000000fffff87224 */ /* 0x000fc600078e008b */
[C---:B------:R-:W-:Y:S01]  /*48480*/  HMMA.1688.F32.TF32 R44, R236.reuse, R22, R60 ;  /* 0x00000016ec2c723c */ /* 0x040fe2000008103c */
[----:B------:R-:W-:Y:S01]  /*48490*/  IMAD.MOV.U32 R148, RZ, RZ, R109 ;  /* 0x000000ffff947224 */ /* 0x000fe200078e006d */
[----:B------:R-:W-:Y:S01]  /*484a0*/  MOV R149, R110 ;  /* 0x0000006e00957202 */ /* 0x000fe20000000f00 */
[----:B------:R-:W-:Y:S01]  /*484b0*/  IMAD.MOV.U32 R150, RZ, RZ, R111 ;  /* 0x000000ffff967224 */ /* 0x000fe200078e006f */
[----:B------:R-:W-:Y:S04]  /*484c0*/  LDS R48, [R0+UR12+0xc380] ;  /* 0x00c3800c00307984 */ /* 0x000fe80008000800 */
[C---:B------:R-:W-:Y:S01]  /*484d0*/  HMMA.1688.F32.TF32 R40, R236.reuse, R18, R64 ;  /* 0x00000012ec28723c */ /* 0x040fe20000081040 */
[----:B------:R-:W-:Y:S01]  /*484e0*/  IMAD.MOV.U32 R151, RZ, RZ, R115 ;  /* 0x000000ffff977224 */ /* 0x000fe200078e0073 */
[----:B------:R-:W-:Y:S01]  /*484f0*/  LDS R50, [R0+UR12+0xe380] ;  /* 0x00e3800c00327984 */ /* 0x000fe20008000800 */
[----:B------:R-:W-:Y:S01]  /*48500*/  MOV R221, R36 ;  /* 0x0000002400dd7202 */ /* 0x000fe20000000f00 */
[----:B------:R-:W-:Y:S01]  /*48510*/  IMAD.MOV.U32 R222, RZ, RZ, R37 ;  /* 0x000000ffffde7224 */ /* 0x000fe200078e0025 */
[----:B------:R-:W-:Y:S01]  /*48520*/  MOV R216, R39 ;  /* 0x0000002700d87202 */ /* 0x000fe20000000f00 */
[----:B------:R-:W-:Y:S01]  /*48530*/  IMAD.MOV.U32 R223, RZ, RZ, R38 ;  /* 0x000000ffffdf7224 */ /* 0x000fe200078e0026 */
[----:B------:R-:W-:Y:S01]  /*48540*/  LDS R49, [R3+UR12+0xc380] ;  /* 0x00c3800c03317984 */ /* 0x000fe20008000800 */
[----:B------:R-:W-:Y:S03]  /*48550*/  HMMA.1688.F32.TF32 R36, R236, R30, R52 ;  /* 0x0000001eec24723c */ /* 0x000fe60000081034 */
[----:B------:R-:W-:Y:S04]  /*48560*/  STL.64 [R1+0x4b40], R202 ;  /* 0x004b40ca01007387 */ /* 0x000fe80000100a00 */
[----:B------:R-:W-:-:S12]  /*48570*/  LDS R51, [R3+UR12+0xe380] ;  /* 0x00e3800c03337984 */ /* 0x000fd80008000800 */
[----:B------:R-:W-:Y:S01]  /*48580*/  IMAD.MOV.U32 R225, RZ, RZ, R36 ;  /* 0x000000ffffe17224 */ /* 0x000fe200078e0024 */
[----:B------:R-:W-:Y:S01]  /*48590*/  MOV R227, R38 ;  /* 0x0000002600e37202 */ /* 0x000fe20000000f00 */
[----:B------:R-:W-:Y:S02]  /*485a0*/  IMAD.MOV.U32 R226, RZ, RZ, R37 ;  /* 0x000000ffffe27224 */ /* 0x000fe400078e0025 */
[----:B------:R-:W-:Y:S02]  /*485b0*/  IMAD.MOV.U32 R220, RZ, RZ, R39 ;  /* 0x000000ffffdc7224 */ /* 0x000fe400078e0027 */
[C---:B------:R-:W-:Y:S01]  /*485c0*/  HMMA.1688.F32.TF32 R36, R236.reuse, R26, R56 ;  /* 0x0000001aec24723c */ /* 0x040fe20000081038 */
[----:B------:R-:W-:Y:S04]  /*485d0*/  STL.64 [R1+0x4b38], R200 ;  /* 0x004b38c801007387 */ /* 0x000fe80000100a00 */
[----:B------:R-:W-:Y:S04]  /*485e0*/  STL.64 [R1+0x4b50], R250 ;  /* 0x004b50fa01007387 */ /* 0x000fe80000100a00 */
[----:B------:R-:W-:Y:S04]  /*485f0*/  STL.64 [R1+0x4b48], R248 ;  /* 0x004b48f801007387 */ /* 0x000fe80000100a00 */
[----:B------:R-:W-:Y:S04]  /*48600*/  STL.64 [R1+0x4b60], R206 ;  /* 0x004b60ce01007387 */ /* 0x000fe80000100a00 */
[----:B------:R-:W-:Y:S04]  /*48610*/  STL.64 [R1+0x4b58], R204 ;  /* 0x004b58cc01007387 */ /* 0x000fe80000100a00 */
[----:B------:R-:W-:Y:S04]  /*48620*/  STL.64 [R1+0x600], R36 ;  /* 0x0006002401007387 */ /* 0x000fe80000100a00 */
[----:B------:R1:W-:Y:S02]  /*48630*/  STL.64 [R1+0x608], R38 ;  /* 0x0006082601007387 */ /* 0x0003e40000100a00 */
[----:B-1----:R-:W-:Y:S02]  /*48640*/  HMMA.1688.F32.TF32 R36, R236, R14, R68 ;  /* 0x0000000eec24723c */ /* 0x002fe40000081044 */
[----:B------:R-:W-:Y:S04]  /*48650*/  STL.64 [R1+0x5f0], R44 ;  /* 0x0005f02c01007387 */ /* 0x000fe80000100a00 */
[----:B------:R1:W-:Y:S04]  /*48660*/  STL.64 [R1+0x5f8], R46 ;  /* 0x0005f82e01007387 */ /* 0x0003e80000100a00 */
[----:B------:R-:W-:Y:S04]  /*48670*/  STL.64 [R1+0x5e0], R40 ;  /* 0x0005e02801007387 */ /* 0x000fe80000100a00 */
[----:B------:R2:W-:Y:S01]  /*48680*/  STL.64 [R1+0x5e8], R42 ;  /* 0x0005e82a01007387 */ /* 0x0005e20000100a00 */
[C---:B-1----:R-:W-:Y:S04]  /*48690*/  HMMA.1688.F32.TF32 R44, R240.reuse, R10, R72 ;  /* 0x0000000af02c723c */ /* 0x042fe80000081048 */
[----:B------:R-:W-:Y:S04]  /*486a0*/  STL.64 [R1+0x550], R36 ;  /* 0x0005502401007387 */ /* 0x000fe80000100a00 */
[----:B------:R1:W-:Y:S01]  /*486b0*/  STL.64 [R1+0x558], R38 ;  /* 0x0005582601007387 */ /* 0x0003e20000100a00 */
[C---:B--2---:R-:W-:Y:S08]  /*486c0*/  HMMA.1688.F32.TF32 R40, R240.reuse, R6, R76 ;  /* 0x00000006f028723c */ /* 0x044ff0000008104c */
        /* <DEDUP_REMOVED lines=17> */
[----:B--2---:R-:W-:Y:S08]  /*487e0*/  HMMA.1688.F32.TF32 R40, R240, R14, R100 ;  /* 0x0000000ef028723c */ /* 0x004ff00000081064 */
[C---:B-1----:R-:W-:Y:S03]  /*487f0*/  HMMA.1688.F32.TF32 R36, R244.reuse, R10, R104 ;  /* 0x0000000af424723c */ /* 0x042fe60000081068 */
[----:B------:R-:W-:Y:S04]  /*48800*/  STL.64 [R1], R44 ;  /* 0x0000002c01007387 */ /* 0x000fe80000100a00 */
[----:B------:R-:W-:Y:S04]  /*48810*/  STL.64 [R1+0x8], R46 ;  /* 0x0000082e01007387 */ /* 0x000fe80000100a00 */
[----:B------:R-:W-:Y:S04]  /*48820*/  STL.64 [R1+0x4f0], R40 ;  /* 0x0004f02801007387 */ /* 0x000fe80000100a00 */
[----:B------:R-:W-:Y:S04]  /*48830*/  STL.64 [R1+0x4f8], R42 ;  /* 0x0004f82a01007387 */ /* 0x000fe80000100a00 */
[----:B------:R-:W2:Y:S04]  /*48840*/  LDL.LU R109, [R1+0x4cb4] ;  /* 0x004cb400016d7983 */ /* 0x000ea80000300800 */
[----:B------:R-:W-:Y:S04]  /*48850*/  STL.64 [R1+0x400], R36 ;  /* 0x0004002401007387 */ /* 0x000fe80000100a00 */
[----:B------:R-:W-:Y:S04]  /*48860*/  STL.64 [R1+0x408], R38 ;  /* 0x0004082601007387 */ /* 0x000fe80000100a00 */
[----:B------:R-:W2:Y:S04]  /*48870*/  LDL.LU R110, [R1+0x4cb0] ;  /* 0x004cb000016e7983 */ /* 0x000ea80000300800 */
[----:B------:R-:W2:Y:S04]  /*48880*/  LDL.LU R111, [R1+0x4cac] ;  /* 0x004cac00016f7983 */ /* 0x000ea80000300800 */
[----:B------:R-:W3:Y:S04]  /*48890*/  LDL.LU R115, [R1+0x4ca8] ;  /* 0x004ca80001737983 */ /* 0x000ee80000300800 */
[----:B------:R-:W4:Y:S04]  /*488a0*/  LDL.LU R144, [R1+0x4e0] ;  /* 0x0004e00001907983 */ /* 0x000f280000300800 */
[----:B------:R-:W4:Y:S04]  /*488b0*/  LDL.LU R145, [R1+0x4e4] ;  /* 0x0004e40001917983 */ /* 0x000f280000300800 */
[----:B------:R-:W4:Y:S04]  /*488c0*/  LDL.LU R146, [R1+0x4e8] ;  /* 0x0004e80001927983 */ /* 0x000f280000300800 */
[----:B------:R-:W4:Y:S04]  /*488d0*/  LDL.LU R147, [R1+0x4ec] ;  /* 0x0004ec0001937983 */ /* 0x000f280000300800 */
[----:B------:R-:W-:Y:S04]  /*488e0*/  LDS R36, [R0+UR12+0xc200] ;  /* 0x00c2000c00247984 */ /* 0x000fe80008000800 */
[----:B------:R-:W-:Y:S04]  /*488f0*/  LDS R38, [R0+UR12+0xe200] ;  /* 0x00e2000c00267984 */ /* 0x000fe80008000800 */
[----:B------:R-:W-:Y:S04]  /*48900*/  LDS R37, [R3+UR12+0xc200] ;  /* 0x00c2000c03257984 */ /* 0x000fe80008000800 */
[----:B------:R-:W1:Y:S01]  /*48910*/  LDS R39, [R3+UR12+0xe200] ;  /* 0x00e2000c03277984 */ /* 0x000e620008000800 */
[C---:B------:R-:W-:Y:S03]  /*48920*/  HMMA.1688.F32.TF32 R72, R244.reuse, R30, R116 ;  /* 0x0000001ef448723c */ /* 0x040fe60000081074 */
[----:B------:R-:W-:Y:S04]  /*48930*/  LDS R40, [R0+UR12+0xc280] ;  /* 0x00c2800c00287984 */ /* 0x000fe80008000800 */
[----:B------:R-:W-:Y:S01]  /*48940*/  LDS R42, [R0+UR12+0xe280] ;  /* 0x00e2800c002a7984 */ /* 0x000fe20008000800 */
[C---:B------:R-:W-:Y:S03]  /*48950*/  HMMA.1688.F32.TF32 R68, R244.reuse, R26, R120 ;  /* 0x0000001af444723c */ /* 0x040fe60000081078 */
[----:B------:R-:W-:Y:S04]  /*48960*/  LDS R41, [R3+UR12+0xc280] ;  /* 0x00c2800c03297984 */ /* 0x000fe80008000800 */
[----:B------:R-:W2:Y:S01]  /*48970*/  LDS R43, [R3+UR12+0xe280] ;  /* 0x00e2800c032b7984 */ /* 0x000ea20008000800 */
[C---:B------:R-:W-:Y:S03]  /*48980*/  HMMA.1688.F32.TF32 R52, R244.reuse, R22, R124 ;  /* 0x00000016f434723c */ /* 0x040fe6000008107c */
[----:B------:R-:W-:Y:S04]  /*48990*/  LDS R44, [R0+UR12+0xc300] ;  /* 0x00c3000c002c7984 */ /* 0x000fe80008000800 */
[----:B------:R-:W-:Y:S01]  /*489a0*/  LDS R46, [R0+UR12+0xe300] ;  /* 0x00e3000c002e7984 */ /* 0x000fe20008000800 */
[----:B------:R-:W-:Y:S03]  /*489b0*/  HMMA.1688.F32.TF32 R60, R244, R14, R132 ;  /* 0x0000000ef43c723c */ /* 0x000fe60000081084 */
[----:B------:R-:W-:Y:S04]  /*489c0*/  LDS R45, [R3+UR12+0xc300] ;  /* 0x00c3000c032d7984 */ /* 0x000fe80008000800 */
[----:B------:R-:W2:Y:S01]  /*489d0*/  LDS R47, [R3+UR12+0xe300] ;  /* 0x00e3000c032f7984 */ /* 0x000ea20008000800 */
[----:B-1----:R-:W-:Y:S08]  /*489e0*/  HMMA.1688.F32.TF32 R64, R36, R6, R148 ;  /* 0x000000062440723c */ /* 0x002ff00000081094 */
[C---:B------:R-:W-:Y:S08]  /*489f0*/  HMMA.1688.F32.TF32 R56, R244.reuse, R18, R128 ;  /* 0x00000012f438723c */ /* 0x040ff00000081080 */
[C---:B--2---:R-:W-:Y:S08]  /*48a00*/  HMMA.1688.F32.TF32 R108, R244.reuse, R6, R108 ;  /* 0x00000006f46c723c */ /* 0x044ff0000008106c */
[----:B---3--:R-:W-:Y:S11]  /*48a10*/  HMMA.1688.F32.TF32 R76, R244, R34, R112 ;  /* 0x00000022f44c723c */ /* 0x008ff60000081070 */
        /* <DEDUP_REMOVED lines=11> */
[----:B------:R4:W-:Y:S02]  /*48ad0*/  STL [R1+0x4aa8], R75 ;  /* 0x004aa84b01007387 */ /* 0x0009e40000100800 */
[----:B----4-:R-:W-:Y:S01]  /*48ae0*/  HMMA.1688.F32.TF32 R72, R36, R10, R144 ;  /* 0x0000000a2448723c */ /* 0x010fe20000081090 */
[----:B------:R-:W-:-:S15]  /*48af0*/  MOV R108, R64 ;  /* 0x00000040006c7202 */ /* 0x000fde0000000f00 */
[----:B------:R-:W-:-:S03]  /*48b00*/  NOP ;  /* 0x0000000000007918 */ /* 0x000fc60000000000 */
[----:B------:R-:W-:Y:S04]  /*48b10*/  STL.64 [R1+0x7a0], R72 ;  /* 0x0007a04801007387 */ /* 0x000fe80000100a00 */
[----:B------:R1:W-:Y:S04]  /*48b20*/  STL.64 [R1+0x7a8], R74 ;  /* 0x0007a84a01007387 */ /* 0x0003e80000100a00 */
        /* <DEDUP_REMOVED lines=12> */
[----:B------:R-:W2:Y:S01]  /*48bf0*/  LDL.LU R204, [R1+0x270] ;  /* 0x0002700001cc7983 */ /* 0x000ea20000300800 */
[----:B------:R-:W-:-:S03]  /*48c00*/  IMAD.MOV.U32 R109, RZ, RZ, R65 ;  /* 0x000000ffff6d7224 */ /* 0x000fc600078e0041 */
[----:B------:R-:W2:Y:S01]  /*48c10*/  LDL.LU R205, [R1+0x274] ;  /* 0x0002740001cd7983 */ /* 0x000ea20000300800 */
[----:B------:R-:W-:-:S03]  /*48c20*/  IMAD.MOV.U32 R110, RZ, RZ, R66 ;  /* 0x000000ffff6e7224 */ /* 0x000fc600078e0042 */
[----:B------:R-:W2:Y:S01]  /*48c30*/  LDL.LU R206, [R1+0x278] ;  /* 0x0002780001ce7983 */ /* 0x000ea20000300800 */
[----:B------:R-:W-:-:S03]  /*48c40*/  MOV R111, R67 ;  /* 0x00000043006f7202 */ /* 0x000fc60000000f00 */
        /* <DEDUP_REMOVED lines=89> */
[C---:B-1----:R-:W-:Y:S08]  /*491e0*/  HMMA.1688.F32.TF32 R72, R36.reuse, R34, R76 ;  /* 0x000000222448723c */ /* 0x042ff0000008104c */
[----:B--2---:R-:W-:Y:S11]  /*491f0*/  HMMA.1688.F32.TF32 R136, R36, R30, R136 ;  /* 0x0000001e2488723c */ /* 0x004ff60000081088 */
[----:B------:R-:W-:Y:S01]  /*49200*/  MOV R78, R74 ;  /* 0x0000004a004e7202 */ /* 0x000fe20000000f00 */
[----:B------:R-:W-:-:S02]  /*49210*/  IMAD.MOV.U32 R79, RZ, RZ, R75 ;  /* 0x000000ffff4f7224 */ /* 0x000fc400078e004b */
[----:B------:R-:W-:Y:S02]  /*49220*/  IMAD.MOV.U32 R76, RZ, RZ, R72 ;  /* 0x000000ffff4c7224 */ /* 0x000fe400078e0048 */
[----:B------:R-:W-:Y:S01]  /*49230*/  IMAD.MOV.U32 R77, RZ, RZ, R73 ;  /* 0x000000ffff4d7224 */ /* 0x000fe200078e0049 */
[C---:B---3--:R-:W-:Y:S02]  /*49240*/  HMMA.1688.F32.TF32 R144, R36.reuse, R26, R144 ;  /* 0x0000001a2490723c */ /* 0x048fe40000081090 */
[----:B------:R-:W-:Y:S01]  /*49250*/  IMAD.MOV.U32 R74, RZ, RZ, R138 ;  /* 0x000000ffff4a7224 */ /* 0x000fe200078e008a */
[----:B------:R-:W-:Y:S01]  /*49260*/  MOV R73, R137 ;  /* 0x0000008900497202 */ /* 0x000fe20000000f00 */
[----:B------:R-:W-:Y:S02]  /*49270*/  IMAD.MOV.U32 R75, RZ, RZ, R139 ;  /* 0x000000ffff4b7224 */ /* 0x000fe400078e008b */
[----:B------:R-:W-:Y:S01]  /*49280*/  IMAD.MOV.U32 R72, RZ, RZ, R136 ;  /* 0x000000ffff487224 */ /* 0x000fe200078e0088 */
[----:B------:R-:W2:Y:S04]  /*49290*/  LDL.LU.64 R138, [R1+0x4ca0] ;  /* 0x004ca000018a7983 */ /* 0x000ea80000300a00 */
[----:B------:R-:W3:Y:S08]  /*492a0*/  LDL.LU.64 R136, [R1+0x4c98] ;  /* 0x004c980001887983 */ /* 0x000ef00000300a00 */
[----:B------:R-:W-:Y:S04]  /*492b0*/  STL.64 [R1+0x760], R144 ;  /* 0x0007609001007387 */ /* 0x000fe80000100a00 */
[----:B------:R1:W-:Y:S04]  /*492c0*/  STL.64 [R1+0x768], R146 ;  /* 0x0007689201007387 */ /* 0x0003e80000100a00 */
[----:B-1----:R-:W2:Y:S04]  /*492d0*/  LDL.LU.64 R146, [R1+0x4c90] ;  /* 0x004c900001927983 */ /* 0x002ea80000300a00 */
[----:B------:R-:W2:Y:S01]  /*492e0*/  LDL.LU.64 R144, [R1+0x4c88] ;  /* 0x004c880001907983 */ /* 0x000ea20000300a00 */
[C---:B------:R-:W-:Y:S08]  /*492f0*/  HMMA.1688.F32.TF32 R148, R36.reuse, R22, R148 ;  /* 0x000000162494723c */ /* 0x040ff00000081094 */
[C---:B------:R-:W-:Y:S08]  /*49300*/  HMMA.1688.F32.TF32 R244, R36.reuse, R18, R244 ;  /* 0x0000001224f4723c */ /* 0x040ff000000810f4 */
[----:B------:R-:W-:Y:S03]  /*49310*/  HMMA.1688.F32.TF32 R36, R36, R14, R132 ;  /* 0x0000000e2424723c */ /* 0x000fe60000081084 */
[----:B------:R-:W-:Y:S04]  /*49320*/  STL.64 [R1+0x750], R148 ;  /* 0x0007509401007387 */ /* 0x000fe80000100a00 */
[----:B------:R1:W-:Y:S01]  /*49330*/  STL.64 [R1+0x758], R150 ;  /* 0x0007589601007387 */ /* 0x0003e20000100a00 */
[C---:B----4-:R-:W-:Y:S03]  /*49340*/  HMMA.1688.F32.TF32 R128, R40.reuse, R10, R128 ;  /* 0x0000000a2880723c */ /* 0x050fe60000081080 */
[----:B-1----:R-:W4:Y:S05]  /*49350*/  LDL.LU.64 R150, [R1+0x4c80] ;  /* 0x004c800001967983 */ /* 0x002f2a0000300a00 */
[C---:B------:R-:W-:Y:S01]  /*49360*/  HMMA.1688.F32.TF32 R124, R40.reuse, R6, R124 ;  /* 0x00000006287c723c */ /* 0x040fe2000008107c */
[----:B------:R-:W4:Y:S04]  /*49370*/  LDL.LU.64 R148, [R1+0x4c78] ;  /* 0x004c780001947983 */ /* 0x000f280000300a00 */
[----:B------:R-:W-:Y:S04]  /*49380*/  STL.64 [R1+0x740], R244 ;  /* 0x000740f401007387 */ /* 0x000fe80000100a00 */
[----:B------:R-:W-:Y:S04]  /*49390*/  STL.64 [R1+0x748], R246 ;  /* 0x000748f601007387 */ /* 0x000fe80000100a00 */
        /* <DEDUP_REMOVED lines=20> */
[C---:B-1----:R-:W-:Y:S02]  /*494e0*/  HMMA.1688.F32.TF32 R36, R44.reuse, R10, R96 ;  /* 0x0000000a2c24723c */ /* 0x042fe40000081060 */
[----:B------:R-:W-:Y:S04]  /*494f0*/  STL.64 [R1+0x380], R104 ;  /* 0x0003806801007387 */ /* 0x000fe80000100a00 */
[----:B------:R-:W-:Y:S02]  /*49500*/  STL.64 [R1+0x388], R106 ;  /* 0x0003886a01007387 */ /* 0x000fe40000100a00 */
[C---:B------:R-:W-:Y:S02]  /*49510*/  HMMA.1688.F32.TF32 R92, R44.reuse, R6, R92 ;  /* 0x000000062c5c723c */ /* 0x040fe4000008105c */
[----:B------:R-:W-:Y:S04]  /*49520*/  STL.64 [R1+0x530], R40 ;  /* 0x0005302801007387 */ /* 0x000fe80000100a00 */
[----:B------:R1:W-:Y:S02]  /*49530*/  STL.64 [R1+0x538], R42 ;  /* 0x0005382a01007387 */ /* 0x0003e40000100a00 */
[C---:B------:R-:W-:Y:S02]  /*49540*/  HMMA.1688.F32.TF32 R80, R44.reuse, R26, R80 ;  /* 0x0000001a2c50723c */ /* 0x040fe40000081050 */
[----:B------:R-:W-:Y:S04]  /*49550*/  LDS R96, [R0+UR12+0xc580] ;  /* 0x00c5800c00607984 */ /* 0x000fe80008000800 */
[----:B------:R-:W-:Y:S02]  /*49560*/  STL.64 [R1+0x520], R36 ;  /* 0x0005202401007387 */ /* 0x000fe40000100a00 */
[----:B-1----:R-:W-:Y:S02]  /*49570*/  HMMA.1688.F32.TF32 R40, R44, R34, R88 ;  /* 0x000000222c28723c */ /* 0x002fe40000081058 */
[----:B------:R1:W-:Y:S04]  /*49580*/  STL.64 [R1+0x528], R38 ;  /* 0x0005282601007387 */ /* 0x0003e80000100a00 */
[----:B------:R-:W-:Y:S02]  /*49590*/  LDS R98, [R0+UR12+0xe580] ;  /* 0x00e5800c00627984 */ /* 0x000fe40008000800 */
[-C--:B------:R-:W-:Y:S02]  /*495a0*/  HMMA.1688.F32.TF32 R112, R48, R30.reuse, R228 ;  /* 0x0000001e3070723c */ /* 0x080fe400000810e4 */
[----:B------:R-:W-:Y:S04]  /*495b0*/  LDS R97, [R3+UR12+0xc580] ;  /* 0x00c5800c03617984 */ /* 0x000fe80008000800 */
[----:B------:R-:W-:Y:S02]  /*495c0*/  LDS R99, [R3+UR12+0xe580] ;  /* 0x00e5800c03637984 */ /* 0x000fe40008000800 */
[C---:B-1----:R-:W-:Y:S02]  /*495d0*/  HMMA.1688.F32.TF32 R36, R44.reuse, R30, R84 ;  /* 0x0000001e2c24723c */ /* 0x042fe40000081054 */
[----:B------:R-:W-:Y:S04]  /*495e0*/  STL.64 [R1+0x510], R92 ;  /* 0x0005105c01007387 */ /* 0x000fe80000100a00 */
[----:B------:R-:W-:Y:S04]  /*495f0*/  STL.64 [R1+0x518], R94 ;  /* 0x0005185e01007387 */ /* 0x000fe80000100a00 */
[----:B------:R-:W-:Y:S04]  /*49600*/  STL.64 [R1+0x2f0], R40 ;  /* 0x0002f02801007387 */ /* 0x000fe80000100a00 */
[----:B------:R1:W-:Y:S05]  /*49610*/  STL.64 [R1+0x2f8], R42 ;  /* 0x0002f82a01007387 */ /* 0x0003ea0000100a00 */
[----:B------:R-:W-:Y:S04]  /*49620*/  STL.64 [R1+0x2e0], R36 ;  /* 0x0002e02401007387 */ /* 0x000fe80000100a00 */
[----:B------:R1:W-:Y:S02]  /*49630*/  STL.64 [R1+0x2e8], R38 ;  /* 0x0002e82601007387 */ /* 0x0003e40000100a00 */
[C---:B-1----:R-:W-:Y:S08]  /*49640*/  HMMA.1688.F32.TF32 R40, R44.reuse, R22, R236 ;  /* 0x000000162c28723c */ /* 0x042ff000000810ec */
[----:B------:R-:W-:Y:S01]  /*49650*/  HMMA.1688.F32.TF32 R36, R44, R18, R64 ;  /* 0x000000122c24723c */ /* 0x000fe20000081040 */
[----:B------:R-:W-:Y:S04]  /*49660*/  STL.64 [R1+0x2d0], R80 ;  /* 0x0002d05001007387 */ /* 0x000fe80000100a00 */
[----:B------:R1:W-:Y:S06]  /*49670*/  STL.64 [R1+0x2d8], R82 ;  /* 0x0002d85201007387 */ /* 0x0003ec0000100a00 */
[----:B------:R-:W-:Y:S04]  /*49680*/  STL.64 [R1+0x2c0], R40 ;  /* 0x0002c02801007387 */ /* 0x000fe80000100a00 */
[----:B------:R-:W-:Y:S01]  /*49690*/  STL.64 [R1+0x2c8], R42 ;  /* 0x0002c82a01007387 */ /* 0x000fe20000100a00 */
[----:B------:R-:W-:Y:S01]  /*496a0*/  IMAD.MOV.U32 R230, RZ, RZ, R142 ;  /* 0x000000ffffe67224 */ /* 0x000fe200078e008e */
[C---:B------:R-:W-:Y:S01]  /*496b0*/  HMMA.1688.F32.TF32 R116, R48.reuse, R34, R200 ;  /* 0x000000223074723c */ /* 0x040fe200000810c8 */
[----:B------:R-:W-:Y:S01]  /*496c0*/  MOV R231, R141 ;  /* 0x0000008d00e77202 */ /* 0x000fe20000000f00 */
[----:B------:R-:W-:Y:S04]  /*496d0*/  LDS R40, [R0+UR12+0xc480] ;  /* 0x00c4800c00287984 */ /* 0x000fe80008000800 */
[----:B------:R-:W-:Y:S04]  /*496e0*/  STL.64 [R1+0x2b0], R36 ;  /* 0x0002b02401007387 */ /* 0x000fe80000100a00 */
[----:B------:R-:W-:Y:S01]  /*496f0*/  STL.64 [R1+0x2b8], R38 ;  /* 0x0002b82601007387 */ /* 0x000fe20000100a00 */
[----:B------:R-:W-:Y:S01]  /*49700*/  IMAD.MOV.U32 R200, RZ, RZ, R140 ;  /* 0x000000ffffc87224 */ /* 0x000fe200078e008c */
[----:B---3--:R-:W-:Y:S01]  /*49710*/  MOV R228, R137 ;  /* 0x0000008900e47202 */ /* 0x008fe20000000f00 */
[----:B------:R-:W-:Y:S01]  /*49720*/  IMAD.MOV.U32 R229, RZ, RZ, R136 ;  /* 0x000000ffffe57224 */ /* 0x000fe200078e0088 */
[----:B------:R-:W3:Y:S04]  /*49730*/  LDL.LU R137, [R1+0x4c74] ;  /* 0x004c740001897983 */ /* 0x000ee80000300800 */
[----:B------:R-:W3:Y:S04]  /*49740*/  LDL.LU R136, [R1+0x4c70] ;  /* 0x004c700001887983 */ /* 0x000ee80000300800 */
[----:B------:R-:W3:Y:S04]  /*49750*/  LDL.LU R142, [R1+0x4c6c] ;  /* 0x004c6c00018e7983 */ /* 0x000ee80000300800 */
[----:B------:R-:W3:Y:S04]  /*49760*/  LDL.LU R141, [R1+0x4c68] ;  /* 0x004c6800018d7983 */ /* 0x000ee80000300800 */
[----:B------:R-:W3:Y:S01]  /*49770*/  LDL.LU R140, [R1+0x4c64] ;  /* 0x004c6400018c7983 */ /* 0x000ee20000300800 */
[----:B------:R-:W-:Y:S03]  /*49780*/  HMMA.1688.F32.TF32 R84, R48, R6, R248 ;  /* 0x000000063054723c */ /* 0x000fe600000810f8 */
[----:B------:R-:W-:Y:S01]  /*49790*/  LDS R36, [R0+UR12+0xc400] ;  /* 0x00c4000c00247984 */ /* 0x000fe20008000800 */
[----:B--2---:R-:W-:-:S03]  /*497a0*/  IMAD.MOV.U32 R201, RZ, RZ, R147 ;  /* 0x000000ffffc97224 */ /* 0x004fc600078e0093 */
[----:B------:R-:W-:Y:S01]  /*497b0*/  LDS R38, [R0+UR12+0xe400] ;  /* 0x00e4000c00267984 */ /* 0x000fe20008000800 */
[----:B------:R-:W-:Y:S01]  /*497c0*/  IMAD.MOV.U32 R203, RZ, RZ, R146 ;  /* 0x000000ffffcb7224 */ /* 0x000fe200078e0092 */
[----:B------:R-:W-:Y:S02]  /*497d0*/  MOV R202, R145 ;  /* 0x0000009100ca7202 */ /* 0x000fe40000000f00 */
[----:B------:R-:W2:Y:S04]  /*497e0*/  LDL.LU R147, [R1+0x4c60] ;  /* 0x004c600001937983 */ /* 0x000ea80000300800 */
[----:B------:R-:W2:Y:S04]  /*497f0*/  LDL.LU R145, [R1+0x4c5c] ;  /* 0x004c5c0001917983 */ /* 0x000ea80000300800 */
[----:B------:R-:W2:Y:S01]  /*49800*/  LDL.LU R146, [R1+0x4c58] ;  /* 0x004c580001927983 */ /* 0x000ea20000300800 */
[----:B-1----:R-:W-:Y:S01]  /*49810*/  HMMA.1688.F32.TF32 R80, R48, R10, R232 ;  /* 0x0000000a3050723c */ /* 0x002fe200000810e8 */
[----:B------:R-:W-:-:S02]  /*49820*/  IMAD.MOV.U32 R251, RZ, RZ, R144 ;  /* 0x000000fffffb7224 */ /* 0x000fc400078e0090 */
[----:B------:R-:W-:Y:S01]  /*49830*/  IMAD.MOV.U32 R233, RZ, RZ, R143 ;  /* 0x000000ffffe97224 */ /* 0x000fe200078e008f */
[----:B------:R-:W-:Y:S01]  /*49840*/  MOV R235, R138 ;  /* 0x0000008a00eb7202 */ /* 0x000fe20000000f00 */
[----:B------:R-:W-:Y:S01]  /*49850*/  IMAD.MOV.U32 R234, RZ, RZ, R139 ;  /* 0x000000ffffea7224 */ /* 0x000fe200078e008b */
[----:B------:R-:W-:Y:S02]  /*49860*/  LDS R37, [R3+UR12+0xc400] ;  /* 0x00c4000c03257984 */ /* 0x000fe40008000800 */
[----:B------:R-:W-:Y:S02]  /*49870*/  HMMA.1688.F32.TF32 R120, R44, R14, R204 ;  /* 0x0000000e2c78723c */ /* 0x000fe400000810cc */
[----:B------:R-:W1:Y:S04]  /*49880*/  LDS R39, [R3+UR12+0xe400] ;  /* 0x00e4000c03277984 */ /* 0x000e680008000800 */
[----:B------:R-:W-:Y:S04]  /*49890*/  LDS R42, [R0+UR12+0xe480] ;  /* 0x00e4800c002a7984 */ /* 0x000fe80008000800 */
[----:B------:R-:W-:Y:S04]  /*498a0*/  LDS R41, [R3+UR12+0xc480] ;  /* 0x00c4800c03297984 */ /* 0x000fe80008000800 */
[----:B------:R-:W1:Y:S01]  /*498b0*/  LDS R43, [R3+UR12+0xe480] ;  /* 0x00e4800c032b7984 */ /* 0x000e620008000800 */
[----:B----4-:R-:W-:-:S02]  /*498c0*/  IMAD.MOV.U32 R250, RZ, RZ, R150 ;  /* 0x000000fffffa7224 */ /* 0x010fc400078e0096 */
[----:B------:R-:W-:Y:S01]  /*498d0*/  IMAD.MOV.U32 R248, RZ, RZ, R148 ;  /* 0x000000fffff87224 */ /* 0x000fe200078e0094 */
[----:B------:R-:W-:Y:S01]  /*498e0*/  MOV R249, R149 ;  /* 0x0000009500f97202 */ /* 0x000fe20000000f00 */
        /* <DEDUP_REMOVED lines=13> */
[----:B---3--:R-:W-:Y:S01]  /*499c0*/  IMAD.MOV.U32 R67, RZ, RZ, R137 ;  /* 0x000000ffff437224 */ /* 0x008fe200078e0089 */
[----:B------:R-:W-:Y:S01]  /*499d0*/  MOV R66, R136 ;  /* 0x0000008800427202 */ /* 0x000fe20000000f00 */
[----:B------:R-:W-:-:S02]  /*499e0*/  IMAD.MOV.U32 R65, RZ, RZ, R142 ;  /* 0x000000ffff417224 */ /* 0x000fc400078e008e */
[----:B------:R-:W-:Y:S02]  /*499f0*/  IMAD.MOV.U32 R64, RZ, RZ, R141 ;  /* 0x000000ffff407224 */ /* 0x000fe400078e008d */
[----:B------:R-:W3:Y:S04]  /*49a00*/  LDL.LU R141, [R1+0x4c34] ;  /* 0x004c3400018d7983 */ /* 0x000ee80000300800 */
[----:B------:R-:W3:Y:S04]  /*49a10*/  LDL.LU R142, [R1+0x4c30] ;  /* 0x004c3000018e7983 */ /* 0x000ee80000300800 */
[----:B------:R-:W3:Y:S01]  /*49a20*/  LDL.LU R136, [R1+0x4c2c] ;  /* 0x004c2c0001887983 */ /* 0x000ee20000300800 */
[----:B------:R-:W-:-:S03]  /*49a30*/  IMAD.MOV.U32 R239, RZ, RZ, R140 ;  /* 0x000000ffffef7224 */ /* 0x000fc600078e008c */
[----:B------:R-:W3:Y:S01]  /*49a40*/  LDL.LU R137, [R1+0x4c28] ;  /* 0x004c280001897983 */ /* 0x000ee20000300800 */
[----:B--2---:R-:W-:Y:S01]  /*49a50*/  IMAD.MOV.U32 R238, RZ, RZ, R147 ;  /* 0x000000ffffee7224 */ /* 0x004fe200078e0093 */
[----:B------:R-:W-:Y:S01]  /*49a60*/  MOV R237, R145 ;  /* 0x0000009100ed7202 */ /* 0x000fe20000000f00 */
[----:B------:R-:W-:Y:S02]  /*49a70*/  IMAD.MOV.U32 R236, RZ, RZ, R146 ;  /* 0x000000ffffec7224 */ /* 0x000fe400078e0092 */
[----:B------:R-:W2:Y:S04]  /*49a80*/  LDL.LU R146, [R1+0x4c24] ;  /* 0x004c240001927983 */ /* 0x000ea80000300800 */
[----:B------:R-:W2:Y:S04]  /*49a90*/  LDL.LU R145, [R1+0x4c20] ;  /* 0x004c200001917983 */ /* 0x000ea80000300800 */
[----:B------:R-:W2:Y:S04]  /*49aa0*/  LDL.LU R147, [R1+0x4c1c] ;  /* 0x004c1c0001937983 */ /* 0x000ea80000300800 */
[----:B------:R-:W2:Y:S01]  /*49ab0*/  LDL.LU R140, [R1+0x4c18] ;  /* 0x004c1800018c7983 */ /* 0x000ea20000300800 */
[----:B----4-:R-:W-:Y:S01]  /*49ac0*/  MOV R91, R148 ;  /* 0x00000094005b7202 */ /* 0x010fe20000000f00 */
[----:B------:R-:W-:-:S02]  /*49ad0*/  IMAD.MOV.U32 R90, RZ, RZ, R149 ;  /* 0x000000ffff5a7224 */ /* 0x000fc400078e0095 */
[----:B------:R-:W-:Y:S01]  /*49ae0*/  IMAD.MOV.U32 R89, RZ, RZ, R150 ;  /* 0x000000ffff597224 */ /* 0x000fe200078e0096 */
[----:B------:R-:W-:Y:S02]  /*49af0*/  MOV R88, R144 ;  /* 0x0000009000587202 */ /* 0x000fe40000000f00 */
[----:B------:R-:W4:Y:S04]  /*49b00*/  LDL.LU R144, [R1+0x4c14] ;  /* 0x004c140001907983 */ /* 0x000f280000300800 */
[----:B------:R-:W4:Y:S04]  /*49b10*/  LDL.LU R150, [R1+0x4c10] ;  /* 0x004c100001967983 */ /* 0x000f280000300800 */
[----:B------:R-:W4:Y:S04]  /*49b20*/  LDL.LU R149, [R1+0x4c0c] ;  /* 0x004c0c0001957983 */ /* 0x000f280000300800 */
[----:B------:R-:W4:Y:S01]  /*49b30*/  LDL.LU R148, [R1+0x4c08] ;  /* 0x004c080001947983 */ /* 0x000f220000300800 */
[----:B---3--:R-:W-:Y:S01]  /*49b40*/  IMAD.MOV.U32 R103, RZ, RZ, R141 ;  /* 0x000000ffff677224 */ /* 0x008fe200078e008d */
[----:B------:R-:W-:Y:S01]  /*49b50*/  MOV R102, R142 ;  /* 0x0000008e00667202 */ /* 0x000fe20000000f00 */
[----:B------:R-:W-:-:S02]  /*49b60*/  IMAD.MOV.U32 R101, RZ, RZ, R136 ;  /* 0x000000ffff657224 */ /* 0x000fc400078e0088 */
[----:B------:R-:W-:Y:S02]  /*49b70*/  IMAD.MOV.U32 R100, RZ, RZ, R137 ;  /* 0x000000ffff647224 */ /* 0x000fe400078e0089 */
[----:B------:R-:W3:Y:S04]  /*49b80*/  LDL.LU R137, [R1+0x4c04] ;  /* 0x004c040001897983 */ /* 0x000ee80000300800 */
[----:B------:R-:W3:Y:S04]  /*49b90*/  LDL.LU R136, [R1+0x4c00] ;  /* 0x004c000001887983 */ /* 0x000ee80000300800 */
[----:B------:R-:W3:Y:S04]  /*49ba0*/  LDL.LU R142, [R1+0x4bfc] ;  /* 0x004bfc00018e7983 */ /* 0x000ee80000300800 */
[----:B------:R-:W3:Y:S01]  /*49bb0*/  LDL.LU R141, [R1+0x4bf8] ;  /* 0x004bf800018d7983 */ /* 0x000ee20000300800 */
[----:B--2---:R-:W-:-:S02]  /*49bc0*/  IMAD.MOV.U32 R243, RZ, RZ, R146 ;  /* 0x000000fffff37224 */ /* 0x004fc400078e0092 */
[----:B------:R-:W-:Y:S01]  /*49bd0*/  IMAD.MOV.U32 R242, RZ, RZ, R145 ;  /* 0x000000fffff27224 */ /* 0x000fe200078e0091 */
[----:B------:R-:W-:Y:S01]  /*49be0*/  MOV R241, R147 ;  /* 0x0000009300f17202 */ /* 0x000fe20000000f00 */
[----:B------:R-:W-:Y:S02]  /*49bf0*/  IMAD.MOV.U32 R240, RZ, RZ, R140 ;  /* 0x000000fffff07224 */ /* 0x000fe400078e008c */
[----:B------:R-:W2:Y:S04]  /*49c00*/  LDL.LU R140, [R1+0x4bf4] ;  /* 0x004bf400018c7983 */ /* 0x000ea80000300800 */
[----:B------:R-:W2:Y:S04]  /*49c10*/  LDL.LU R147, [R1+0x4bf0] ;  /* 0x004bf00001937983 */ /* 0x000ea80000300800 */
[----:B------:R-:W2:Y:S04]  /*49c20*/  LDL.LU R145, [R1+0x4bec] ;  /* 0x004bec0001917983 */ /* 0x000ea80000300800 */
[----:B------:R-:W2:Y:S01]  /*49c30*/  LDL.LU R146, [R1+0x4be8] ;  /* 0x004be80001927983 */ /* 0x000ea20000300800 */
[----:B------:R-:W-:Y:S01]  /*49c40*/  MOV R92, R138 ;  /* 0x0000008a005c7202 */ /* 0x000fe20000000f00 */
[----:B------:R-:W-:Y:S01]  /*49c50*/  IMAD.MOV.U32 R93, RZ, RZ, R139 ;  /* 0x000000ffff5d7224 */ /* 0x000fe200078e008b */
[----:B------:R-:W-:Y:S01]  /*49c60*/  MOV R95, R151 ;  /* 0x00000097005f7202 */ /* 0x000fe20000000f00 */
[----:B------:R-:W-:Y:S01]  /*49c70*/  IMAD.MOV.U32 R94, RZ, RZ, R143 ;  /* 0x000000ffff5e7224 */ /* 0x000fe200078e008f */
        /* <DEDUP_REMOVED lines=8> */
[----:B---3--:R-:W-:-:S02]  /*49d00*/  IMAD.MOV.U32 R127, RZ, RZ, R137 ;  /* 0x000000ffff7f7224 */ /* 0x008fc400078e0089 */
[----:B------:R-:W-:Y:S01]  /*49d10*/  IMAD.MOV.U32 R126, RZ, RZ, R136 ;  /* 0x000000ffff7e7224 */ /* 0x000fe200078e0088 */
[----:B------:R-:W-:Y:S01]  /*49d20*/  MOV R125, R142 ;  /* 0x0000008e007d7202 */ /* 0x000fe20000000f00 */
[----:B------:R-:W-:Y:S02]  /*49d30*/  IMAD.MOV.U32 R124, RZ, RZ, R141 ;  /* 0x000000ffff7c7224 */ /* 0x000fe400078e008d */
[----:B--2---:R-:W-:Y:S01]  /*49d40*/  IMAD.MOV.U32 R131, RZ, RZ, R140 ;  /* 0x000000ffff837224 */ /* 0x004fe200078e008c */
[----:B------:R-:W-:Y:S01]  /*49d50*/  MOV R130, R147 ;  /* 0x0000009300827202 */ /* 0x000fe20000000f00 */
[----:B------:R-:W-:Y:S02]  /*49d60*/  IMAD.MOV.U32 R128, RZ, RZ, R145 ;  /* 0x000000ffff807224 */ /* 0x000fe400078e0091 */
[----:B------:R-:W4:Y:S01]  /*49d70*/  LDL.LU R145, [R1+0x4bd4] ;  /* 0x004bd40001917983 */ /* 0x000f220000300800 */
[----:B------:R-:W-:-:S03]  /*49d80*/  IMAD.MOV.U32 R129, RZ, RZ, R146 ;  /* 0x000000ffff817224 */ /* 0x000fc600078e0092 */
[----:B------:R-:W4:Y:S04]  /*49d90*/  LDL.LU R146, [R1+0x4bd0] ;  /* 0x004bd00001927983 */ /* 0x000f280000300800 */
[----:B------:R-:W4:Y:S04]  /*49da0*/  LDL.LU R147, [R1+0x4bcc] ;  /* 0x004bcc0001937983 */ /* 0x000f280000300800 */
[----:B------:R-:W2:Y:S04]  /*49db0*/  LDL.LU R140, [R1+0x4bc8] ;  /* 0x004bc800018c7983 */ /* 0x000ea80000300800 */
[----:B------:R-:W3:Y:S04]  /*49dc0*/  LDL.LU R132, [R1+0x470] ;  /* 0x0004700001847983 */ /* 0x000ee80000300800 */
[----:B------:R-:W3:Y:S04]  /*49dd0*/  LDL.LU R133, [R1+0x474] ;  /* 0x0004740001857983 */ /* 0x000ee80000300800 */
[----:B------:R-:W3:Y:S04]  /*49de0*/  LDL.LU R134, [R1+0x478] ;  /* 0x0004780001867983 */ /* 0x000ee80000300800 */
[----:B------:R-:W3:Y:S04]  /*49df0*/  LDL.LU R135, [R1+0x47c] ;  /* 0x00047c0001877983 */ /* 0x000ee80000300800 */
        /* <DEDUP_REMOVED lines=11> */
[C---:B-1----:R-:W-:Y:S08]  /*49eb0*/  HMMA.1688.F32.TF32 R124, R36.reuse, R34, R124 ;  /* 0x00000022247c723c */ /* 0x042ff0000008107c */
[C---:B------:R-:W-:Y:S08]  /*49ec0*/  HMMA.1688.F32.TF32 R104, R36.reuse, R30, R104 ;  /* 0x0000001e2468723c */ /* 0x040ff00000081068 */
[C---:B------:R-:W-:Y:S08]  /*49ed0*/  HMMA.1688.F32.TF32 R100, R36.reuse, R22, R100 ;  /* 0x000000162464723c */ /* 0x040ff00000081064 */
[----:B------:R-:W-:Y:S01]  /*49ee0*/  HMMA.1688.F32.TF32 R92, R36, R18, R92 ;  /* 0x00000012245c723c */ /* 0x000fe2000008105c */
[----:B------:R-:W-:-:S07]  /*49ef0*/  IMAD.MOV.U32 R207, RZ, RZ, R252 ;  /* 0x000000ffffcf7224 */ /* 0x000fce00078e00fc */
[----:B------:R-:W-:Y:S08]  /*49f00*/  HMMA.1688.F32.TF32 R64, R40, R6, R64 ;  /* 0x000000062840723c */ /* 0x000ff00000081040 */
[----:B----4-:R-:W-:Y:S08]  /*49f10*/  HMMA.1688.F32.TF32 R144, R48, R18, R144 ;  /* 0x000000123090723c */ /* 0x010ff00000081090 */
[----:B---3--:R-:W-:Y:S08]  /*49f20*/  HMMA.1688.F32.TF32 R132, R36, R10, R132 ;  /* 0x0000000a2484723c */ /* 0x008ff00000081084 */
[C---:B--2---:R-:W-:Y:S08]  /*49f30*/  HMMA.1688.F32.TF32 R136, R48.reuse, R26, R136 ;  /* 0x0000001a3088723c */ /* 0x044ff00000081088 */
[C---:B------:R-:W-:Y:S08]  /*49f40*/  HMMA.1688.F32.TF32 R140, R48.reuse, R22, R140 ;  /* 0x00000016308c723c */ /* 0x040ff0000008108c */
[----:B------:R-:W-:Y:S08]  /*49f50*/  HMMA.1688.F32.TF32 R148, R48, R14, R148 ;  /* 0x0000000e3094723c */ /* 0x000ff00000081094 */
[----:B------:R-:W-:Y:S01]  /*49f60*/  HMMA.1688.F32.TF32 R48, R36, R6, R128 ;  /* 0x000000062430723c */ /* 0x000fe20000081080 */
[----:B------:R-:W-:Y:S04]  /*49f70*/  STL.64 [R1+0x730], R132 ;  /* 0x0007308401007387 */ /* 0x000fe80000100a00 */
[----:B------:R-:W-:-:S14]  /*49f80*/  STL.64 [R1+0x738], R134 ;  /* 0x0007388601007387 */ /* 0x000fdc0000100a00 */
[----:B------:R-:W-:Y:S04]  /*49f90*/  STL.64 [R1+0x720], R48 ;  /* 0x0007203001007387 */ /* 0x000fe80000100a00 */
[----:B------:R1:W-:Y:S02]  /*49fa0*/  STL.64 [R1+0x728], R50 ;  /* 0x0007283201007387 */ /* 0x0003e40000100a00 */
[----:B-1----:R-:W-:Y:S02]  /*49fb0*/  HMMA.1688.F32.TF32 R48, R36, R26, R240 ;  /* 0x0000001a2430723c */ /* 0x002fe400000810f0 */
[----:B------:R-:W-:Y:S04]  /*49fc0*/  STL.64 [R1+0x710], R124 ;  /* 0x0007107c01007387 */ /* 0x000fe80000100a00 */
[----:B------:R-:W-:Y:S04]  /*49fd0*/  STL.64 [R1+0x718], R126 ;  /* 0x0007187e01007387 */ /* 0x000fe80000100a00 */
[----:B------:R-:W-:Y:S04]  /*49fe0*/  STL.64 [R1+0x700], R104 ;  /* 0x0007006801007387 */ /* 0x000fe80000100a00 */
[----:B------:R-:W-:Y:S01]  /*49ff0*/  STL.64 [R1+0x708], R106 ;  /* 0x0007086a01007387 */ /* 0x000fe20000100a00 */
[C---:B------:R-:W-:Y:S03]  /*4a000*/  HMMA.1688.F32.TF32 R188, R96.reuse, R10, R188 ;  /* 0x0000000a60bc723c */ /* 0x040fe600000810bc */
[----:B------:R-:W-:Y:S04]  /*4a010*/  LDS R240, [R0+UR12+0xc700] ;  /* 0x00c7000c00f07984 */ /* 0x000fe80008000800 */
[----:B------:R-:W-:Y:S04]  /*4a020*/  STL.64 [R1+0x6f0], R48 ;  /* 0x0006f03001007387 */ /* 0x000fe80000100a00 */
[----:B------:R1:W-:Y:S01]  /*4a030*/  STL.64 [R1+0x6f8], R50 ;  /* 0x0006f83201007387 */ /* 0x0003e20000100a00 */
[----:B------:R-:W-:Y:S03]  /*4a040*/  HMMA.1688.F32.TF32 R192, R96, R6, R192 ;  /* 0x0000000660c0723c */ /* 0x000fe600000810c0 */
[----:B------:R-:W-:Y:S04]  /*4a050*/  LDS R242, [R0+UR12+0xe700] ;  /* 0x00e7000c00f27984 */ /* 0x000fe80008000800 */
[----:B------:R-:W-:Y:S01]  /*4a060*/  LDS R241, [R3+UR12+0xc700] ;  /* 0x00c7000c03f17984 */ /* 0x000fe20008000800 */
[----:B-1----:R-:W-:Y:S03]  /*4a070*/  HMMA.1688.F32.TF32 R48, R36, R14, R88 ;  /* 0x0000000e2430723c */ /* 0x002fe60000081058 */
[----:B------:R-:W-:Y:S05]  /*4a080*/  LDS R243, [R3+UR12+0xe700] ;  /* 0x00e7000c03f37984 */ /* 0x000fea0008000800 */
[C---:B------:R-:W-:Y:S01]  /*4a090*/  HMMA.1688.F32.TF32 R36, R40.reuse, R10, R236 ;  /* 0x0000000a2824723c */ /* 0x040fe200000810ec */
        /* <DEDUP_REMOVED lines=8> */
[C---:B-1----:R-:W-:Y:S08]  /*4a120*/  HMMA.1688.F32.TF32 R48, R40.reuse, R34, R204 ;  /* 0x000000222830723c */ /* 0x042ff000000810cc */
[C---:B--2---:R-:W-:Y:S01]  /*4a130*/  HMMA.1688.F32.TF32 R36, R40.reuse, R30, R232 ;  /* 0x0000001e2824723c */ /* 0x044fe200000810e8 */
[----:B------:R-:W-:Y:S04]  /*4a140*/  STL.64 [R1+0x350], R64 ;  /* 0x0003504001007387 */ /* 0x000fe80000100a00 */
[----:B------:R1:W-:Y:S06]  /*4a150*/  STL.64 [R1+0x358], R66 ;  /* 0x0003584201007387 */ /* 0x0003ec0000100a00 */
        /* <DEDUP_REMOVED lines=8> */
[----:B------:R-:W-:Y:S01]  /*4a1e0*/  STL.64 [R1+0x328], R66 ;  /* 0x0003284201007387 */ /* 0x000fe20000100a00 */
[----:B------:R-:W-:Y:S11]  /*4a1f0*/  HMMA.1688.F32.TF32 R40, R40, R14, R152 ;  /* 0x0000000e2828723c */ /* 0x000ff60000081098 */
[----:B------:R-:W-:Y:S01]  /*4a200*/  STL.64 [R1+0x300], R36 ;  /* 0x0003002401007387 */ /* 0x000fe20000100a00 */
[----:B------:R-:W-:-:S03]  /*4a210*/  IMAD.MOV.U32 R252, RZ, RZ, R39 ;  /* 0x000000fffffc7224 */ /* 0x000fc600078e0027 */
[----:B------:R-:W-:Y:S04]  /*4a220*/  STL.64 [R1+0x310], R48 ;  /* 0x0003103001007387 */ /* 0x000fe80000100a00 */
[----:B------:R-:W-:Y:S04]  /*4a230*/  STL.64 [R1+0x318], R50 ;  /* 0x0003183201007387 */ /* 0x000fe80000100a00 */
[----:B------:R1:W-:Y:S02]  /*4a240*/  STL [R1+0x308], R38 ;  /* 0x0003082601007387 */ /* 0x0003e40000100800 */
[----:B-1----:R-:W-:Y:S02]  /*4a250*/  HMMA.1688.F32.TF32 R36, R44, R10, R156 ;  /* 0x0000000a2c24723c */ /* 0x002fe4000008109c */
[----:B------:R1:W-:-:S15]  /*4a260*/  STL [R1+0x4a80], R252 ;  /* 0x004a80fc01007387 */ /* 0x0003de0000100800 */
[----:B------:R-:W-:Y:S02]  /*4a270*/  NOP ;  /* 0x0000000000007918 */ /* 0x000fe40000000000 */
[----:B------:R-:W-:Y:S01]  /*4a280*/  STL.64 [R1+0x290], R36 ;  /* 0x0002902401007387 */ /* 0x000fe20000100a00 */
[----:B-1----:R-:W-:-:S03]  /*4a290*/  MOV R252, R39 ;  /* 0x0000002700fc7202 */ /* 0x002fc60000000f00 */
[----:B------:R-:W-:Y:S04]  /*4a2a0*/  STL.64 [R1+0x2a0], R40 ;  /* 0x0002a02801007387 */ /* 0x000fe80000100a00 */
[----:B------:R1:W-:Y:S04]  /*4a2b0*/  STL.64 [R1+0x2a8], R42 ;  /* 0x0002a82a01007387 */ /* 0x0003e80000100a00 */
[----:B------:R2:W-:Y:S01]  /*4a2c0*/  STL [R1+0x298], R38 ;  /* 0x0002982601007387 */ /* 0x0005e20000100800 */
[C---:B-1----:R-:W-:Y:S08]  /*4a2d0*/  HMMA.1688.F32.TF32 R40, R44.reuse, R6, R160 ;  /* 0x000000062c28723c */ /* 0x042ff000000810a0 */
[----:B--2---:R-:W-:Y:S01]  /*4a2e0*/  HMMA.1688.F32.TF32 R36, R44, R34, R164 ;  /* 0x000000222c24723c */ /* 0x004fe200000810a4 */
[----:B------:R1:W-:Y:S01]  /*4a2f0*/  STL [R1+0x4a84], R252 ;  /* 0x004a84fc01007387 */ /* 0x0003e20000100800 */
[----:B------:R-:W-:Y:S01]  /*4a300*/  IMAD.MOV.U32 R200, RZ, RZ, R181 ;  /* 0x000000ffffc87224 */ /* 0x000fe200078e00b5 */
[----:B------:R-:W-:Y:S01]  /*4a310*/  MOV R201, R182 ;  /* 0x000000b600c97202 */ /* 0x000fe20000000f00 */
[----:B------:R-:W-:-:S02]  /*4a320*/  IMAD.MOV.U32 R202, RZ, RZ, R176 ;  /* 0x000000ffffca7224 */ /* 0x000fc400078e00b0 */
[----:B------:R-:W-:Y:S01]  /*4a330*/  IMAD.MOV.U32 R203, RZ, RZ, R177 ;  /* 0x000000ffffcb7224 */ /* 0x000fe200078e00b1 */
[----:B------:R-:W-:-:S12]  /*4a340*/  MOV R204, R172 ;  /* 0x000000ac00cc7202 */ /* 0x000fd80000000f00 */
[----:B------:R-:W-:Y:S04]  /*4a350*/  STL.64 [R1+0x220], R36 ;  /* 0x0002202401007387 */ /* 0x000fe80000100a00 */
[----:B------:R-:W-:Y:S04]  /*4a360*/  STL.64 [R1+0x280], R40 ;  /* 0x0002802801007387 */ /* 0x000fe80000100a00 */
[----:B------:R-:W-:Y:S04]  /*4a370*/  STL.64 [R1+0x288], R42 ;  /* 0x0002882a01007387 */ /* 0x000fe80000100a00 */
[----:B------:R-:W-:Y:S04]  /*4a380*/  STL [R1+0x228], R38 ;  /* 0x0002282601007387 */ /* 0x000fe80000100800 */
[----:B------:R-:W2:Y:S04]  /*4a390*/  LDL.LU R181, [R1+0x4ba4] ;  /* 0x004ba40001b57983 */ /* 0x000ea80000300800 */
[----:B------:R-:W2:Y:S04]  /*4a3a0*/  LDL.LU R182, [R1+0x4ba0] ;  /* 0x004ba00001b67983 */ /* 0x000ea80000300800 */
[----:B------:R-:W3:Y:S04]  /*4a3b0*/  LDL.LU R176, [R1+0x4b9c] ;  /* 0x004b9c0001b07983 */ /* 0x000ee80000300800 */
[----:B------:R-:W3:Y:S04]  /*4a3c0*/  LDL.LU R177, [R1+0x4b98] ;  /* 0x004b980001b17983 */ /* 0x000ee80000300800 */
        /* <DEDUP_REMOVED lines=8> */
[----:B------:R-:W2:Y:S01]  /*4a450*/  LDL.LU R172, [R1+0x4b94] ;  /* 0x004b940001ac7983 */ /* 0x000ea20000300800 */
[----:B------:R-:W-:-:S03]  /*4a460*/  IMAD.MOV.U32 R233, RZ, RZ, R170 ;  /* 0x000000ffffe97224 */ /* 0x000fc600078e00aa */
[----:B------:R-:W2:Y:S01]  /*4a470*/  LDL.LU R173, [R1+0x4b90] ;  /* 0x004b900001ad7983 */ /* 0x000ea20000300800 */
[----:B------:R-:W-:-:S03]  /*4a480*/  MOV R234, R171 ;  /* 0x000000ab00ea7202 */ /* 0x000fc60000000f00 */
[----:B------:R-:W2:Y:S04]  /*4a490*/  LDL.LU R174, [R1+0x4b8c] ;  /* 0x004b8c0001ae7983 */ /* 0x000ea80000300800 */
[----:B------:R-:W2:Y:S01]  /*4a4a0*/  LDL.LU R168, [R1+0x4b88] ;  /* 0x004b880001a87983 */ /* 0x000ea20000300800 */
[----:B------:R-:W-:-:S03]  /*4a4b0*/  IMAD.MOV.U32 R235, RZ, RZ, R175 ;  /* 0x000000ffffeb7224 */ /* 0x000fc600078e00af */
[----:B------:R-:W2:Y:S01]  /*4a4c0*/  LDL.LU R169, [R1+0x4b84] ;  /* 0x004b840001a97983 */ /* 0x000ea20000300800 */
[----:B------:R-:W-:-:S03]  /*4a4d0*/  IMAD.MOV.U32 R248, RZ, RZ, R178 ;  /* 0x000000fffff87224 */ /* 0x000fc600078e00b2 */
[----:B------:R-:W2:Y:S01]  /*4a4e0*/  LDL.LU R170, [R1+0x4b80] ;  /* 0x004b800001aa7983 */ /* 0x000ea20000300800 */
[----:B------:R-:W-:-:S03]  /*4a4f0*/  MOV R249, R179 ;  /* 0x000000b300f97202 */ /* 0x000fc60000000f00 */
[----:B------:R-:W2:Y:S01]  /*4a500*/  LDL.LU R171, [R1+0x4b7c] ;  /* 0x004b7c0001ab7983 */ /* 0x000ea20000300800 */
[----:B------:R-:W-:-:S03]  /*4a510*/  IMAD.MOV.U32 R250, RZ, RZ, R183 ;  /* 0x000000fffffa7224 */ /* 0x000fc600078e00b7 */
[----:B------:R-:W3:Y:S04]  /*4a520*/  LDL.LU R175, [R1+0x4b78] ;  /* 0x004b780001af7983 */ /* 0x000ee80000300800 */
[----:B------:R-:W3:Y:S01]  /*4a530*/  LDL.LU R178, [R1+0x4b74] ;  /* 0x004b740001b27983 */ /* 0x000ee20000300800 */
[----:B------:R-:W-:-:S03]  /*4a540*/  IMAD.MOV.U32 R251, RZ, RZ, R187 ;  /* 0x000000fffffb7224 */ /* 0x000fc600078e00bb */
[----:B------:R-:W4:Y:S04]  /*4a550*/  LDL.LU R179, [R1+0x4b70] ;  /* 0x004b700001b37983 */ /* 0x000f280000300800 */
[----:B------:R-:W4:Y:S04]  /*4a560*/  LDL.LU R183, [R1+0x4b6c] ;  /* 0x004b6c0001b77983 */ /* 0x000f280000300800 */
[----:B------:R-:W4:Y:S01]  /*4a570*/  LDL.LU R187, [R1+0x4b68] ;  /* 0x004b680001bb7983 */ /* 0x000f220000300800 */
[----:B-1----:R-:W-:-:S03]  /*4a580*/  IMAD.MOV.U32 R252, RZ, RZ, R39 ;  /* 0x000000fffffc7224 */ /* 0x002fc600078e0027 */
[----:B------:R-:W-:Y:S04]  /*4a590*/  LDS R36, [R0+UR12+0xc600] ;  /* 0x00c6000c00247984 */ /* 0x000fe80008000800 */
[----:B------:R-:W-:Y:S04]  /*4a5a0*/  LDS R38, [R0+UR12+0xe600] ;  /* 0x00e6000c00267984 */ /* 0x000fe80008000800 */
[----:B------:R-:W-:Y:S04]  /*4a5b0*/  LDS R37, [R3+UR12+0xc600] ;  /* 0x00c6000c03257984 */ /* 0x000fe80008000800 */
[----:B------:R-:W1:Y:S01]  /*4a5c0*/  LDS R39, [R3+UR12+0xe600] ;  /* 0x00e6000c03277984 */ /* 0x000e620008000800 */
[----:B------:R-:W-:Y:S03]  /*4a5d0*/  HMMA.1688.F32.TF32 R196, R96, R34, R196 ;  /* 0x0000002260c4723c */ /* 0x000fe600000810c4 */
[----:B------:R-:W-:Y:S04]  /*4a5e0*/  LDS R40, [R0+UR12+0xc680] ;  /* 0x00c6800c00287984 */ /* 0x000fe80008000800 */
[----:B------:R-:W-:Y:S04]  /*4a5f0*/  LDS R42, [R0+UR12+0xe680] ;  /* 0x00e6800c002a7984 */ /* 0x000fe80008000800 */
[----:B------:R-:W-:Y:S04]  /*4a600*/  LDS R41, [R3+UR12+0xc680] ;  /* 0x00c6800c03297984 */ /* 0x000fe80008000800 */
[----:B------:R-:W1:Y:S01]  /*4a610*/  LDS R43, [R3+UR12+0xe680] ;  /* 0x00e6800c032b7984 */ /* 0x000e620008000800 */
[C---:B--2---:R-:W-:Y:S08]  /*4a620*/  HMMA.1688.F32.TF32 R132, R44.reuse, R30, R168 ;  /* 0x0000001e2c84723c */ /* 0x044ff000000810a8 */
[C---:B---3--:R-:W-:Y:S08]  /*4a630*/  HMMA.1688.F32.TF32 R172, R44.reuse, R26, R172 ;  /* 0x0000001a2cac723c */ /* 0x048ff000000810ac */
[C---:B----4-:R-:W-:Y:S08]  /*4a640*/  HMMA.1688.F32.TF32 R128, R44.reuse, R22, R176 ;  /* 0x000000162c80723c */ /* 0x050ff000000810b0 */
[C---:B------:R-:W-:Y:S08]  /*4a650*/  HMMA.1688.F32.TF32 R124, R44.reuse, R18, R180 ;  /* 0x000000122c7c723c */ /* 0x040ff000000810b4 */
[----:B------:R-:W-:Y:S01]  /*4a660*/  HMMA.1688.F32.TF32 R184, R44, R14, R184 ;  /* 0x0000000e2cb8723c */ /* 0x000fe200000810b8 */
[----:B------:R-:W-:Y:S04]  /*4a670*/  STL.64 [R1+0x4a28], R134 ;  /* 0x004a288601007387 */ /* 0x000fe80000100a00 */
[----:B------:R2:W-:Y:S04]  /*4a680*/  STL.64 [R1+0x4a20], R132 ;  /* 0x004a208401007387 */ /* 0x0005e80000100a00 */
[----:B------:R-:W-:Y:S04]  /*4a690*/  STL.64 [R1+0x4a38], R174 ;  /* 0x004a38ae01007387 */ /* 0x000fe80000100a00 */
[----:B------:R-:W-:Y:S04]  /*4a6a0*/  STL.64 [R1+0x4a30], R172 ;  /* 0x004a30ac01007387 */ /* 0x000fe80000100a00 */
[----:B------:R-:W-:Y:S04]  /*4a6b0*/  STL.64 [R1+0x4a48], R130 ;  /* 0x004a488201007387 */ /* 0x000fe80000100a00 */
[----:B------:R3:W-:Y:S04]  /*4a6c0*/  STL.64 [R1+0x4a40], R128 ;  /* 0x004a408001007387 */ /* 0x0007e80000100a00 */
[----:B------:R-:W-:Y:S04]  /*4a6d0*/  STL.64 [R1+0x4a58], R126 ;  /* 0x004a587e01007387 */ /* 0x000fe80000100a00 */
[----:B------:R-:W-:Y:S01]  /*4a6e0*/  STL.64 [R1+0x4a50], R124 ;  /* 0x004a507c01007387 */ /* 0x000fe20000100a00 */
[C---:B------:R-:W-:Y:S03]  /*4a6f0*/  HMMA.1688.F32.TF32 R88, R96.reuse, R30, R228 ;  /* 0x0000001e6058723c */ /* 0x040fe600000810e4 */
        /* <DEDUP_REMOVED lines=8> */
[C---:B------:R-:W-:Y:S03]  /*4a780*/  HMMA.1688.F32.TF32 R104, R96.reuse, R22, R232 ;  /* 0x000000166068723c */ /* 0x040fe600000810e8 */
[----:B------:R-:W-:Y:S04]  /*4a790*/  LDS R232, [R0+UR12+0xc780] ;  /* 0x00c7800c00e87984 */ /* 0x000fe80008000800 */
[----:B------:R-:W-:Y:S01]  /*4a7a0*/  LDS R234, [R0+UR12+0xe780] ;  /* 0x00e7800c00ea7984 */ /* 0x000fe20008000800 */
[C---:B------:R-:W-:Y:S03]  /*4a7b0*/  HMMA.1688.F32.TF32 R92, R96.reuse, R18, R248 ;  /* 0x00000012605c723c */ /* 0x040fe600000810f8 */
[----:B------:R-:W-:Y:S04]  /*4a7c0*/  LDS R233, [R3+UR12+0xc780] ;  /* 0x00c7800c03e97984 */ /* 0x000fe80008000800 */
[----:B------:R-:W4:Y:S01]  /*4a7d0*/  LDS R235, [R3+UR12+0xe780] ;  /* 0x00e7800c03eb7984 */ /* 0x000f220008000800 */
[C---:B------:R-:W-:Y:S08]  /*4a7e0*/  HMMA.1688.F32.TF32 R100, R96.reuse, R26, R204 ;  /* 0x0000001a6064723c */ /* 0x040ff000000810cc */
[----:B------:R-:W-:Y:S01]  /*4a7f0*/  HMMA.1688.F32.TF32 R96, R96, R14, R200 ;  /* 0x0000000e6060723c */ /* 0x000fe200000810c8 */
        /* <DEDUP_REMOVED lines=10> */
[----:B------:R-:W2:Y:S01]  /*4a8a0*/  LDL.LU R64, [R1+0x60] ;  /* 0x0000600001407983 */ /* 0x000ea20000300800 */
[----:B-1----:R-:W-:-:S15]  /*4a8b0*/  HMMA.1688.F32.TF32 R44, R36, R10, R228 ;  /* 0x0000000a242c723c */ /* 0x002fde00000810e4 */
[----:B------:R-:W-:-:S04]  /*4a8c0*/  NOP ;  /* 0x0000000000007918 */ /* 0x000fc80000000000 */
[----:B------:R1:W-:Y:S04]  /*4a8d0*/  STL.64 [R1+0x6c0], R44 ;  /* 0x0006c02c01007387 */ /* 0x0003e80000100a00 */
[----:B------:R1:W-:Y:S04]  /*4a8e0*/  STL.64 [R1+0x6c8], R46 ;  /* 0x0006c82e01007387 */ /* 0x0003e80000100a00 */
        /* <DEDUP_REMOVED lines=27> */
[----:B--2---:R-:W2:Y:S04]  /*4aaa0*/  LDL.LU R132, [R1+0xf0] ;  /* 0x0000f00001847983 */ /* 0x004ea80000300800 */
[----:B------:R-:W2:Y:S04]  /*4aab0*/  LDL.LU R133, [R1+0xf4] ;  /* 0x0000f40001857983 */ /* 0x000ea80000300800 */
[----:B------:R-:W2:Y:S04]  /*4aac0*/  LDL.LU R134, [R1+0xf8] ;  /* 0x0000f80001867983 */ /* 0x000ea80000300800 */
[----:B------:R-:W2:Y:S04]  /*4aad0*/  LDL.LU R135, [R1+0xfc] ;  /* 0x0000fc0001877983 */ /* 0x000ea80000300800 */
[----:B------:R-:W2:Y:S04]  /*4aae0*/  LDL.LU R176, [R1+0x110] ;  /* 0x0001100001b07983 */ /* 0x000ea80000300800 */
[----:B------:R-:W2:Y:S04]  /*4aaf0*/  LDL.LU R177, [R1+0x114] ;  /* 0x0001140001b17983 */ /* 0x000ea80000300800 */
[----:B------:R-:W2:Y:S04]  /*4ab00*/  LDL.LU R178, [R1+0x118] ;  /* 0x0001180001b27983 */ /* 0x000ea80000300800 */
[----:B------:R-:W2:Y:S04]  /*4ab10*/  LDL.LU R179, [R1+0x11c] ;  /* 0x00011c0001b37983 */ /* 0x000ea80000300800 */
[----:B---3--:R-:W3:Y:S04]  /*4ab20*/  LDL.LU R128, [R1+0x120] ;  /* 0x0001200001807983 */ /* 0x008ee80000300800 */
[----:B------:R-:W3:Y:S04]  /*4ab30*/  LDL.LU R129, [R1+0x124] ;  /* 0x0001240001817983 */ /* 0x000ee80000300800 */
[----:B------:R-:W3:Y:S04]  /*4ab40*/  LDL.LU R130, [R1+0x128] ;  /* 0x0001280001827983 */ /* 0x000ee80000300800 */
[----:B------:R-:W3:Y:S04]  /*4ab50*/  LDL.LU R131, [R1+0x12c] ;  /* 0x00012c0001837983 */ /* 0x000ee80000300800 */
[----:B------:R-:W2:Y:S04]  /*4ab60*/  LDL.LU R180, [R1+0x130] ;  /* 0x0001300001b47983 */ /* 0x000ea80000300800 */
[----:B------:R-:W2:Y:S04]  /*4ab70*/  LDL.LU R181, [R1+0x134] ;  /* 0x0001340001b57983 */ /* 0x000ea80000300800 */
[----:B------:R-:W2:Y:S04]  /*4ab80*/  LDL.LU R182, [R1+0x138] ;  /* 0x0001380001b67983 */ /* 0x000ea80000300800 */
        /* <DEDUP_REMOVED lines=50> */
[C---:B---3--:R-:W-:Y:S08]  /*4aeb0*/  HMMA.1688.F32.TF32 R204, R36.reuse, R34, R204 ;  /* 0x0000002224cc723c */ /* 0x048ff000000810cc */
[----:B----4-:R-:W-:Y:S03]  /*4aec0*/  HMMA.1688.F32.TF32 R248, R36, R30, R248 ;  /* 0x0000001e24f8723c */ /* 0x010fe600000810f8 */
[----:B------:R-:W-:-:S05]  /*4aed0*/  IMAD.MOV.U32 R107, RZ, RZ, R94 ;  /* 0x000000ffff6b7224 */ /* 0x000fca00078e005e */
[----:B------:R-:W-:Y:S03]  /*4aee0*/  HMMA.1688.F32.TF32 R200, R36, R26, R200 ;  /* 0x0000001a24c8723c */ /* 0x000fe600000810c8 */
[----:B------:R1:W-:Y:S01]  /*4aef0*/  STL.64 [R1+0x6a8], R206 ;  /* 0x0006a8ce01007387 */ /* 0x0003e20000100a00 */
[----:B------:R-:W-:Y:S01]  /*4af00*/  MOV R98, R204 ;  /* 0x000000cc00627202 */ /* 0x000fe20000000f00 */
[----:B------:R-:W-:Y:S01]  /*4af10*/  IMAD.MOV.U32 R99, RZ, RZ, R205 ;  /* 0x000000ffff637224 */ /* 0x000fe200078e00cd */
[----:B------:R-:W-:Y:S01]  /*4af20*/  MOV R105, R92 ;  /* 0x0000005c00697202 */ /* 0x000fe20000000f00 */
[----:B------:R-:W-:-:S04]  /*4af30*/  IMAD.MOV.U32 R106, RZ, RZ, R93 ;  /* 0x000000ffff6a7224 */ /* 0x000fc800078e005d */
[----:B------:R-:W-:Y:S01]  /*4af40*/  MOV R93, R249 ;  /* 0x000000f9005d7202 */ /* 0x000fe20000000f00 */
[----:B------:R-:W-:Y:S02]  /*4af50*/  IMAD.MOV.U32 R94, RZ, RZ, R250 ;  /* 0x000000ffff5e7224 */ /* 0x000fe400078e00fa */
[----:B------:R-:W-:Y:S02]  /*4af60*/  IMAD.MOV.U32 R104, RZ, RZ, R251 ;  /* 0x000000ffff687224 */ /* 0x000fe400078e00fb */
[----:B------:R-:W-:Y:S01]  /*4af70*/  IMAD.MOV.U32 R92, RZ, RZ, R248 ;  /* 0x000000ffff5c7224 */ /* 0x000fe200078e00f8 */
[----:B-1----:R-:W2:Y:S04]  /*4af80*/  LDL.LU.64 R206, [R1+0x4b60] ;  /* 0x004b600001ce7983 */ /* 0x002ea80000300a00 */
[----:B------:R-:W3:Y:S04]  /*4af90*/  LDL.LU.64 R204, [R1+0x4b58] ;  /* 0x004b580001cc7983 */ /* 0x000ee80000300a00 */
[----:B------:R-:W4:Y:S04]  /*4afa0*/  LDL.LU.64 R250, [R1+0x4b50] ;  /* 0x004b500001fa7983 */ /* 0x000f280000300a00 */
[----:B------:R-:W4:Y:S04]  /*4afb0*/  LDL.LU.64 R248, [R1+0x4b48] ;  /* 0x004b480001f87983 */ /* 0x000f280000300a00 */
[----:B------:R-:W-:Y:S04]  /*4afc0*/  STL.64 [R1+0x680], R200 ;  /* 0x000680c801007387 */ /* 0x000fe80000100a00 */
[----:B------:R1:W-:Y:S04]  /*4afd0*/  STL.64 [R1+0x688], R202 ;  /* 0x000688ca01007387 */ /* 0x0003e80000100a00 */
[----:B-1----:R-:W4:Y:S04]  /*4afe0*/  LDL.LU.64 R202, [R1+0x4b40] ;  /* 0x004b400001ca7983 */ /* 0x002f280000300a00 */
[----:B------:R-:W4:Y:S01]  /*4aff0*/  LDL.LU.64 R200, [R1+0x4b38] ;  /* 0x004b380001c87983 */ /* 0x000f220000300a00 */
[C---:B------:R-:W-:Y:S08]  /*4b000*/  HMMA.1688.F32.TF32 R228, R36.reuse, R22, R228 ;  /* 0x0000001624e4723c */ /* 0x040ff000000810e4 */
[C---:B------:R-:W-:Y:S08]  /*4b010*/  HMMA.1688.F32.TF32 R188, R36.reuse, R18, R188 ;  /* 0x0000001224bc723c */ /* 0x040ff000000810bc */
[----:B------:R-:W-:Y:S03]  /*4b020*/  HMMA.1688.F32.TF32 R36, R36, R14, R184 ;  /* 0x0000000e2424723c */ /* 0x000fe600000810b8 */
[----:B------:R-:W-:Y:S04]  /*4b030*/  STL.64 [R1+0x670], R228 ;  /* 0x000670e401007387 */ /* 0x000fe80000100a00 */
[----:B------:R1:W-:Y:S01]  /*4b040*/  STL.64 [R1+0x678], R230 ;  /* 0x000678e601007387 */ /* 0x0003e20000100a00 */
[C---:B------:R-:W-:Y:S03]  /*4b050*/  HMMA.1688.F32.TF32 R44, R40.reuse, R10, R44 ;  /* 0x0000000a282c723c */ /* 0x040fe6000008102c */
        /* <DEDUP_REMOVED lines=9> */
[----:B------:R1:W-:Y:S04]  /*4b0f0*/  STL.64 [R1+0x5c8], R46 ;  /* 0x0005c82e01007387 */ /* 0x0003e80000100a00 */
[----:B------:R-:W-:Y:S04]  /*4b100*/  STL.64 [R1+0x5b0], R124 ;  /* 0x0005b07c01007387 */ /* 0x000fe80000100a00 */
[----:B------:R1:W-:Y:S02]  /*4b110*/  STL.64 [R1+0x5b8], R126 ;  /* 0x0005b87e01007387 */ /* 0x0003e40000100a00 */
[C---:B-1----:R-:W-:Y:S03]  /*4b120*/  HMMA.1688.F32.TF32 R44, R40.reuse, R30, R128 ;  /* 0x0000001e282c723c */ /* 0x042fe60000081080 */
[----:B------:R-:W-:Y:S04]  /*4b130*/  STL.64 [R1+0x5a0], R36 ;  /* 0x0005a02401007387 */ /* 0x000fe80000100a00 */
[----:B------:R1:W-:Y:S01]  /*4b140*/  STL.64 [R1+0x5a8], R38 ;  /* 0x0005a82601007387 */ /* 0x0003e20000100a00 */
[C---:B------:R-:W-:Y:S08]  /*4b150*/  HMMA.1688.F32.TF32 R124, R40.reuse, R26, R176 ;  /* 0x0000001a287c723c */ /* 0x040ff000000810b0 */
[C---:B-1----:R-:W-:Y:S03]  /*4b160*/  HMMA.1688.F32.TF32 R36, R40.reuse, R22, R172 ;  /* 0x000000162824723c */ /* 0x042fe600000810ac */
[----:B------:R-:W-:Y:S04]  /*4b170*/  STL.64 [R1+0x590], R44 ;  /* 0x0005902c01007387 */ /* 0x000fe80000100a00 */
[----:B------:R1:W-:Y:S04]  /*4b180*/  STL.64 [R1+0x598], R46 ;  /* 0x0005982e01007387 */ /* 0x0003e80000100a00 */
[----:B------:R-:W-:Y:S04]  /*4b190*/  STL.64 [R1+0x580], R124 ;  /* 0x0005807c01007387 */ /* 0x000fe80000100a00 */
[----:B------:R-:W-:Y:S01]  /*4b1a0*/  STL.64 [R1+0x588], R126 ;  /* 0x0005887e01007387 */ /* 0x000fe20000100a00 */
[C---:B-1----:R-:W-:Y:S03]  /*4b1b0*/  HMMA.1688.F32.TF32 R44, R40.reuse, R18, R132 ;  /* 0x00000012282c723c */ /* 0x042fe60000081084 */
[----:B------:R-:W-:Y:S04]  /*4b1c0*/  STL.64 [R1+0x570], R36 ;  /* 0x0005702401007387 */ /* 0x000fe80000100a00 */
[----:B------:R1:W-:Y:S01]  /*4b1d0*/  STL.64 [R1+0x578], R38 ;  /* 0x0005782601007387 */ /* 0x0003e20000100a00 */
[----:B------:R-:W-:Y:S08]  /*4b1e0*/  HMMA.1688.F32.TF32 R40, R40, R14, R168 ;  /* 0x0000000e2828723c */ /* 0x000ff000000810a8 */
[----:B-1----:R-:W-:Y:S03]  /*4b1f0*/  HMMA.1688.F32.TF32 R36, R240, R10, R164 ;  /* 0x0000000af024723c */ /* 0x002fe600000810a4 */
[----:B------:R-:W-:Y:S04]  /*4b200*/  STL.64 [R1+0x560], R44 ;  /* 0x0005602c01007387 */ /* 0x000fe80000100a00 */
[----:B------:R-:W-:Y:S01]  /*4b210*/  STL.64 [R1+0x568], R46 ;  /* 0x0005682e01007387 */ /* 0x000fe20000100a00 */
[----:B------:R-:W-:-:S03]  /*4b220*/  MOV R132, R225 ;  /* 0x000000e100847202 */ /* 0x000fc60000000f00 */
[----:B------:R-:W-:Y:S01]  /*4b230*/  STL.64 [R1+0x500], R40 ;  /* 0x0005002801007387 */ /* 0x000fe20000100a00 */
[----:B------:R-:W-:-:S03]  /*4b240*/  IMAD.MOV.U32 R133, RZ, RZ, R226 ;  /* 0x000000ffff857224 */ /* 0x000fc600078e00e2 */
[----:B------:R1:W-:Y:S01]  /*4b250*/  STL.64 [R1+0x508], R42 ;  /* 0x0005082a01007387 */ /* 0x0003e20000100a00 */
[----:B------:R-:W-:Y:S01]  /*4b260*/  IMAD.MOV.U32 R134, RZ, RZ, R227 ;  /* 0x000000ffff867224 */ /* 0x000fe200078e00e3 */
[----:B------:R-:W-:Y:S02]  /*4b270*/  MOV R135, R220 ;  /* 0x000000dc00877202 */ /* 0x000fe40000000f00 */
[----:B------:R-:W-:Y:S04]  /*4b280*/  STL.64 [R1+0x4e0], R36 ;  /* 0x0004e02401007387 */ /* 0x000fe80000100a00 */
[----:B------:R-:W-:Y:S01]  /*4b290*/  STL.64 [R1+0x4e8], R38 ;  /* 0x0004e82601007387 */ /* 0x000fe20000100a00 */
[----:B------:R-:W-:-:S03]  /*4b2a0*/  IMAD.MOV.U32 R172, RZ, RZ, R221 ;  /* 0x000000ffffac7224 */ /* 0x000fc600078e00dd */
[----:B------:R-:W4:Y:S01]  /*4b2b0*/  LDL.LU R225, [R1+0x4b24] ;  /* 0x004b240001e17983 */ /* 0x000f220000300800 */
[----:B------:R-:W-:-:S03]  /*4b2c0*/  IMAD.MOV.U32 R173, RZ, RZ, R222 ;  /* 0x000000ffffad7224 */ /* 0x000fc600078e00de */
[----:B------:R-:W4:Y:S01]  /*4b2d0*/  LDL.LU R226, [R1+0x4b20] ;  /* 0x004b200001e27983 */ /* 0x000f220000300800 */
        /* <DEDUP_REMOVED lines=10> */
[----:B------:R-:W-:Y:S03]  /*4b380*/  HMMA.1688.F32.TF32 R164, R240, R22, R48 ;  /* 0x00000016f0a4723c */ /* 0x000fe60000081030 */
        /* <DEDUP_REMOVED lines=19> */
[----:B------:R-:W4:Y:S01]  /*4b4c0*/  LDL.LU R211, [R1+0x4adc] ;  /* 0x004adc0001d37983 */ /* 0x000f220000300800 */
[----:B------:R-:W-:-:S02]  /*4b4d0*/  IMAD.MOV.U32 R191, RZ, RZ, R2 ;  /* 0x000000ffffbf7224 */ /* 0x000fc400078e0002 */
[----:B---3--:R-:W-:Y:S01]  /*4b4e0*/  IMAD.MOV.U32 R127, RZ, RZ, R204 ;  /* 0x000000ffff7f7224 */ /* 0x008fe200078e00cc */
[----:B------:R-:W-:Y:S01]  /*4b4f0*/  MOV R184, R205 ;  /* 0x000000cd00b87202 */ /* 0x000fe20000000f00 */
[----:B------:R-:W3:Y:S04]  /*4b500*/  LDL.LU R204, [R1+0x4ad8] ;  /* 0x004ad80001cc7983 */ /* 0x000ee80000300800 */
[----:B------:R-:W3:Y:S01]  /*4b510*/  LDL.LU R205, [R1+0x4ad4] ;  /* 0x004ad40001cd7983 */ /* 0x000ee20000300800 */
[----:B--2---:R-:W-:Y:S01]  /*4b520*/  IMAD.MOV.U32 R189, RZ, RZ, R206 ;  /* 0x000000ffffbd7224 */ /* 0x004fe200078e00ce */
[----:B------:R-:W-:Y:S02]  /*4b530*/  MOV R190, R207 ;  /* 0x000000cf00be7202 */ /* 0x000fe40000000f00 */
[----:B----4-:R-:W-:Y:S01]  /*4b540*/  MOV R187, R202 ;  /* 0x000000ca00bb7202 */ /* 0x010fe20000000f00 */
[----:B------:R-:W-:-:S02]  /*4b550*/  IMAD.MOV.U32 R188, RZ, RZ, R203 ;  /* 0x000000ffffbc7224 */ /* 0x000fc400078e00cb */
[----:B------:R-:W-:Y:S02]  /*4b560*/  IMAD.MOV.U32 R185, RZ, RZ, R200 ;  /* 0x000000ffffb97224 */ /* 0x000fe400078e00c8 */
[----:B------:R-:W-:Y:S01]  /*4b570*/  IMAD.MOV.U32 R186, RZ, RZ, R201 ;  /* 0x000000ffffba7224 */ /* 0x000fe200078e00c9 */
[----:B------:R-:W2:Y:S04]  /*4b580*/  LDL.LU R200, [R1+0x4ad0] ;  /* 0x004ad00001c87983 */ /* 0x000ea80000300800 */
[----:B------:R-:W2:Y:S04]  /*4b590*/  LDL.LU R201, [R1+0x4acc] ;  /* 0x004acc0001c97983 */ /* 0x000ea80000300800 */
[----:B------:R-:W2:Y:S04]  /*4b5a0*/  LDL.LU R202, [R1+0x4ac8] ;  /* 0x004ac80001ca7983 */ /* 0x000ea80000300800 */
[----:B------:R-:W2:Y:S04]  /*4b5b0*/  LDL.LU R203, [R1+0x4ac4] ;  /* 0x004ac40001cb7983 */ /* 0x000ea80000300800 */
[----:B------:R-:W3:Y:S04]  /*4b5c0*/  LDL.LU R206, [R1+0x4ac0] ;  /* 0x004ac00001ce7983 */ /* 0x000ee80000300800 */
[----:B------:R-:W3:Y:S04]  /*4b5d0*/  LDL.LU R207, [R1+0x4abc] ;  /* 0x004abc0001cf7983 */ /* 0x000ee80000300800 */
[----:B------:R-:W4:Y:S01]  /*4b5e0*/  LDL.LU R2, [R1+0x4ab8] ;  /* 0x004ab80001027983 */ /* 0x000f220000300800 */
[C---:B------:R-:W-:Y:S03]  /*4b5f0*/  HMMA.1688.F32.TF32 R168, R240.reuse, R18, R236 ;  /* 0x00000012f0a8723c */ /* 0x040fe600000810ec */
[----:B------:R-:W-:Y:S04]  /*4b600*/  LDS R36, [R0+UR12+0x10000] ;  /* 0x0100000c00247984 */ /* 0x000fe80008000800 */
[----:B------:R-:W-:Y:S01]  /*4b610*/  LDS R38, [R0+UR12+0x12000] ;  /* 0x0120000c00267984 */ /* 0x000fe20008000800 */
[C---:B------:R-:W-:Y:S03]  /*4b620*/  HMMA.1688.F32.TF32 R244, R240.reuse, R6, R244 ;  /* 0x00000006f0f4723c */ /* 0x040fe600000810f4 */
[----:B------:R-:W-:Y:S04]  /*4b630*/  LDS R37, [R3+UR12+0x10000] ;  /* 0x0100000c03257984 */ /* 0x000fe80008000800 */
[----:B------:R-:W-:Y:S01]  /*4b640*/  LDS R39, [R3+UR12+0x12000] ;  /* 0x0120000c03277984 */ /* 0x000fe20008000800 */
[----:B------:R-:W-:Y:S01]  /*4b650*/  HMMA.1688.F32.TF32 R152, R240, R34, R152 ;  /* 0x00000022f098723c */ /* 0x000fe20000081098 */
[----:B-1----:R-:W-:-:S07]  /*4b660*/  IMAD.MOV.U32 R42, RZ, RZ, R29 ;  /* 0x000000ffff2a7224 */ /* 0x002fce00078e001d */
[----:B------:R-:W-:Y:S01]  /*4b670*/  HMMA.1688.F32.TF32 R156, R240, R30, R156 ;  /* 0x0000001ef09c723c */ /* 0x000fe2000008109c */
[----:B------:R-:W-:-:S07]  /*4b680*/  IMAD.MOV.U32 R43, RZ, RZ, R28 ;  /* 0x000000ffff2b7224 */ /* 0x000fce00078e001c */
[C---:B------:R-:W-:Y:S08]  /*4b690*/  HMMA.1688.F32.TF32 R160, R240.reuse, R26, R160 ;  /* 0x0000001af0a0723c */ /* 0x040ff000000810a0 */
[----:B------:R-:W-:Y:S01]  /*4b6a0*/  HMMA.1688.F32.TF32 R240, R240, R14, R64 ;  /* 0x0000000ef0f0723c */ /* 0x000fe20000081040 */
[----:B------:R-:W-:Y:S01]  /*4b6b0*/  IMAD.MOV.U32 R40, RZ, RZ, R33 ;  /* 0x000000ffff287224 */ /* 0x000fe200078e0021 */
[----:B------:R-:W-:Y:S01]  /*4b6c0*/  MOV R41, R32 ;  /* 0x0000002000297202 */ /* 0x000fe20000000f00 */
[----:B------:R-:W-:Y:S04]  /*4b6d0*/  LDS R33, [R3+UR12+0x10080] ;  /* 0x0100800c03217984 */ /* 0x000fe80008000800 */
[----:B------:R-:W-:Y:S01]  /*4b6e0*/  LDS R32, [R0+UR12+0x10080] ;  /* 0x0100800c00207984 */ /* 0x000fe20008000800 */
[----:B------:R-:W-:Y:S01]  /*4b6f0*/  IMAD.MOV.U32 R44, RZ, RZ, R251 ;  /* 0x000000ffff2c7224 */ /* 0x000fe200078e00fb */
[----:B------:R-:W-:Y:S01]  /*4b700*/  MOV R45, R250 ;  /* 0x000000fa002d7202 */ /* 0x000fe20000000f00 */
[----:B------:R-:W-:Y:S01]  /*4b710*/  IMAD.MOV.U32 R46, RZ, RZ, R249 ;  /* 0x000000ffff2e7224 */ /* 0x000fe200078e00f9 */
[----:B------:R-:W-:Y:S01]  /*4b720*/  LDS R250, [R0+UR12+0x12100] ;  /* 0x0121000c00fa7984 */ /* 0x000fe20008000800 */
[----:B------:R-:W-:-:S03]  /*4b730*/  IMAD.MOV.U32 R47, RZ, RZ, R248 ;  /* 0x000000ffff2f7224 */ /* 0x000fc600078e00f8 */
[----:B------:R-:W-:Y:S04]  /*4b740*/  LDS R248, [R0+UR12+0x10100] ;  /* 0x0101000c00f87984 */ /* 0x000fe80008000800 */
[----:B------:R-:W-:Y:S04]  /*4b750*/  LDS R249, [R3+UR12+0x10100] ;  /* 0x0101000c03f97984 */ /* 0x000fe80008000800 */
[----:B------:R-:W-:Y:S04]  /*4b760*/  LDS R251, [R3+UR12+0x12100] ;  /* 0x0121000c03fb7984 */ /* 0x000fe80008000800 */
[----:B------:R-:W-:Y:S04]  /*4b770*/  LDS R64, [R0+UR12+0x10180] ;  /* 0x0101800c00407984 */ /* 0x000fe80008000800 */
[----:B------:R-:W-:Y:S04]  /*4b780*/  LDS R66, [R0+UR12+0x12180] ;  /* 0x0121800c00427984 */ /* 0x000fe80008000800 */
[----:B------:R-:W-:Y:S04]  /*4b790*/  LDS R65, [R3+UR12+0x10180] ;  /* 0x0101800c03417984 */ /* 0x000fe80008000800 */
[----:B------:R-:W-:Y:S01]  /*4b7a0*/  LDS R67, [R3+UR12+0x12180] ;  /* 0x0121800c03437984 */ /* 0x000fe20008000800 */
[C---:B------:R-:W-:Y:S08]  /*4b7b0*/  HMMA.1688.F32.TF32 R220, R232.reuse, R22, R220 ;  /* 0x00000016e8dc723c */ /* 0x040ff000000810dc */
[C---:B------:R-:W-:Y:S08]  /*4b7c0*/  HMMA.1688.F32.TF32 R216, R232.reuse, R26, R216 ;  /* 0x0000001ae8d8723c */ /* 0x040ff000000810d8 */
[C---:B------:R-:W-:Y:S08]  /*4b7d0*/  HMMA.1688.F32.TF32 R212, R232.reuse, R30, R212 ;  /* 0x0000001ee8d4723c */ /* 0x040ff000000810d4 */
[----:B------:R-:W-:Y:S01]  /*4b7e0*/  HMMA.1688.F32.TF32 R236, R232, R34, R208 ;  /* 0x00000022e8ec723c */ /* 0x000fe200000810d0 */
[----:B------:R-:W-:Y:S01]  /*4b7f0*/  IMAD.MOV.U32 R208, RZ, RZ, R9 ;  /* 0x000000ffffd07224 */ /* 0x000fe200078e0009 */
[----:B------:R-:W-:Y:S01]  /*4b800*/  MOV R209, R8 ;  /* 0x0000000800d17202 */ /* 0x000fe20000000f00 */
[----:B------:R-:W-:Y:S01]  /*4b810*/  IMAD.MOV.U32 R210, RZ, RZ, R5 ;  /* 0x000000ffffd27224 */ /* 0x000fe200078e0005 */
[----:B------:R-:W-:Y:S01]  /*4b820*/  LDS R34, [R0+UR12+0x12080] ;  /* 0x0120800c00227984 */ /* 0x000fe20008000800 */
[----:B------:R-:W-:-:S03]  /*4b830*/  IMAD.MOV.U32 R211, RZ, RZ, R4 ;  /* 0x000000ffffd37224 */ /* 0x000fc600078e0004 */
[----:B------:R-:W-:Y:S01]  /*4b840*/  LDS R35, [R3+UR12+0x12080] ;  /* 0x0120800c03237984 */ /* 0x000fe20008000800 */
[----:B--2---:R-:W-:Y:S01]  /*4b850*/  HMMA.1688.F32.TF32 R176, R232, R10, R200 ;  /* 0x0000000ae8b0723c */ /* 0x004fe200000810c8 */
[----:B------:R-:W-:-:S07]  /*4b860*/  IMAD.MOV.U32 R202, RZ, RZ, R21 ;  /* 0x000000ffffca7224 */ /* 0x000fce00078e0015 */
[C---:B---3--:R-:W-:Y:S01]  /*4b870*/  HMMA.1688.F32.TF32 R180, R232.reuse, R6, R204 ;  /* 0x00000006e8b4723c */ /* 0x048fe200000810cc */
[----:B------:R-:W-:Y:S02]  /*4b880*/  IMAD.MOV.U32 R204, RZ, RZ, R17 ;  /* 0x000000ffffcc7224 */ /* 0x000fe400078e0011 */
[----:B------:R-:W-:Y:S01]  /*4b890*/  IMAD.MOV.U32 R205, RZ, RZ, R16 ;  /* 0x000000ffffcd7224 */ /* 0x000fe200078e0010 */
[----:B------:R-:W-:Y:S01]  /*4b8a0*/  MOV R206, R13 ;  /* 0x0000000d00ce7202 */ /* 0x000fe20000000f00 */
[----:B------:R-:W-:Y:S01]  /*4b8b0*/  IMAD.MOV.U32 R207, RZ, RZ, R12 ;  /* 0x000000ffffcf7224 */ /* 0x000fe200078e000c */
[----:B------:R-:W-:Y:S01]  /*4b8c0*/  MOV R203, R20 ;  /* 0x0000001400cb7202 */ /* 0x000fe20000000f00 */
[----:B----4-:R-:W-:Y:S01]  /*4b8d0*/  LDSM.16.M88.4 R28, [R2+UR13+0x82080] ;  /* 0x0820800d021c783b */ /* 0x010fe20008000200 */
[----:B------:R-:W-:Y:S03]  /*4b8e0*/  HMMA.1688.F32.TF32 R16, R232, R18, R224 ;  /* 0x00000012e810723c */ /* 0x000fe600000810e0 */
[----:B------:R-:W1:Y:S01]  /*4b8f0*/  LDSM.16.M88.4 R20, [R2+UR13+0x81080] ;  /* 0x0810800d0214783b */ /* 0x000e620008000200 */
[----:B------:R-:W-:Y:S01]  /*4b900*/  MOV R200, R25 ;  /* 0x0000001900c87202 */ /* 0x000fe20000000f00 */
[----:B------:R-:W-:-:S02]  /*4b910*/  IMAD.MOV.U32 R201, RZ, RZ, R24 ;  /* 0x000000ffffc97224 */ /* 0x000fc400078e0018 */
[----:B------:R-:W-:Y:S01]  /*4b920*/  LDSM.16.M88.4 R24, [R2+UR13+0x83080] ;  /* 0x0830800d0218783b */ /* 0x000fe20008000200 */
[----:B------:R-:W-:Y:S03]  /*4b930*/  HMMA.1688.F32.TF32 R232, R232, R14, R228 ;  /* 0x0000000ee8e8723c */ /* 0x000fe600000810e4 */
[----:B------:R-:W2:Y:S04]  /*4b940*/  LDSM.16.M88.4 R12, [R2+UR13+0x80080] ;  /* 0x0800800d020c783b */ /* 0x000ea80008000200 */
[----:B------:R-:W3:Y:S04]  /*4b950*/  LDSM.16.M88.4 R8, [R2+UR13+0x84080] ;  /* 0x0840800d0208783b */ /* 0x000ee80008000200 */
[----:B------:R-:W4:Y:S04]  /*4b960*/  LDSM.16.M88.4 R4, [R2+UR13+0x85080] ;  /* 0x0850800d0204783b */ /* 0x000f280008000200 */
[----:B------:R-:W3:Y:S04]  /*4b970*/  LDSM.16.M88.4 R224, [R2+UR13+0x86080] ;  /* 0x0860800d02e0783b */ /* 0x000ee80008000200 */
[----:B------:R-:W3:Y:S04]  /*4b980*/  LDSM.16.M88.4 R228, [R2+UR13+0x87080] ;  /* 0x0870800d02e4783b */ /* 0x000ee80008000200 */
[----:B-1----:R-:W-:Y:S01]  /*4b990*/  STL [R1+0x4950], R22 ;  /* 0x0049501601007387 */ /* 0x002fe20000100800 */
[C---:B--2---:R-:W-:Y:S03]  /*4b9a0*/  HMMA.1688.F32.TF32 R208, R36.reuse, R12, R208 ;  /* 0x0000000c24d0723c */ /* 0x044fe600000810d0 */
[----:B------:R-:W-:Y:S04]  /*4b9b0*/  STL [R1+0x494c], R23 ;  /* 0x00494c1701007387 */ /* 0x000fe80000100800 */
[----:B------:R-:W-:Y:S04]  /*4b9c0*/  STL [R1+0x4944], R30 ;  /* 0x0049441e01007387 */ /* 0x000fe80000100800 */
[----:B------:R-:W-:Y:S04]  /*4b9d0*/  STL [R1+0x4940], R31 ;  /* 0x0049401f01007387 */ /* 0x000fe80000100800 */
[----:B------:R-:W-:Y:S04]  /*4b9e0*/  STL [R1+0x493c], R26 ;  /* 0x00493c1a01007387 */ /* 0x000fe80000100800 */
[----:B------:R-:W-:Y:S04]  /*4b9f0*/  STL [R1+0x4938], R27 ;  /* 0x0049381b01007387 */ /* 0x000fe80000100800 */
[----:B---3--:R-:W-:Y:S04]  /*4ba00*/  STL [R1+0x4954], R10 ;  /* 0x0049540a01007387 */ /* 0x008fe80000100800 */
[----:B------:R-:W-:Y:S04]  /*4ba10*/  STL [R1+0x4948], R11 ;  /* 0x0049480b01007387 */ /* 0x000fe80000100800 */
[----:B----4-:R-:W-:Y:S04]  /*4ba20*/  STL [R1+0x495c], R6 ;  /* 0x00495c0601007387 */ /* 0x010fe80000100800 */
[----:B------:R-:W-:Y:S04]  /*4ba30*/  STL [R1+0x4958], R7 ;  /* 0x0049580701007387 */ /* 0x000fe80000100800 */
[----:B------:R-:W-:Y:S04]  /*4ba40*/  STL [R1+0x4964], R226 ;  /* 0x004964e201007387 */ /* 0x000fe80000100800 */
[----:B------:R-:W-:Y:S04]  /*4ba50*/  STL [R1+0x4960], R227 ;  /* 0x004960e301007387 */ /* 0x000fe80000100800 */
[----:B------:R-:W-:Y:S04]  /*4ba60*/  STL [R1+0x496c], R230 ;  /* 0x00496ce601007387 */ /* 0x000fe80000100800 */
[----:B------:R-:W-:Y:S04]  /*4ba70*/  STL [R1+0x4968], R231 ;  /* 0x004968e701007387 */ /* 0x000fe80000100800 */
[----:B------:R-:W-:Y:S04]  /*4ba80*/  STL [R1+0x42d8], R2 ;  /* 0x0042d80201007387 */ /* 0x000fe80000100800 */
[----:B------:R-:W-:Y:S04]  /*4ba90*/  STL.64 [R1+0x190], R208 ;  /* 0x000190d001007387 */ /* 0x000fe80000100a00 */
[----:B------:R1:W-:Y:S02]  /*4baa0*/  STL.64 [R1+0x198], R210 ;  /* 0x000198d201007387 */ /* 0x0003e40000100a00 */
[C---:B-1----:R-:W-:Y:S08]  /*4bab0*/  HMMA.1688.F32.TF32 R208, R36.reuse, R20, R204 ;  /* 0x0000001424d0723c */ /* 0x042ff000000810cc */
[C---:B------:R-:W-:Y:S08]  /*4bac0*/  HMMA.1688.F32.TF32 R204, R36.reuse, R28, R200 ;  /* 0x0000001c24cc723c */ /* 0x040ff000000810c8 */
[C---:B------:R-:W-:Y:S08]  /*4bad0*/  HMMA.1688.F32.TF32 R200, R36.reuse, R24, R40 ;  /* 0x0000001824c8723c */ /* 0x040ff00000081028 */
[C---:B------:R-:W-:Y:S01]  /*4bae0*/  HMMA.1688.F32.TF32 R40, R36.reuse, R8, R188 ;  /* 0x000000082428723c */ /* 0x040fe200000810bc */
        /* <DEDUP_REMOVED lines=9> */
[----:B------:R1:W-:Y:S05]  /*4bb80*/  STL.64 [R1+0x128], R42 ;  /* 0x0001282a01007387 */ /* 0x0003ea0000100a00 */
[----:B-1----:R-:W-:Y:S08]  /*4bb90*/  HMMA.1688.F32.TF32 R40, R36, R228, R124 ;  /* 0x000000e42428723c */ /* 0x002ff0000008107c */
[C---:B------:R-:W-:Y:S01]  /*4bba0*/  HMMA.1688.F32.TF32 R36, R32.reuse, R12, R48 ;  /* 0x0000000c2024723c */ /* 0x040fe20000081030 */
[----:B------:R-:W-:Y:S04]  /*4bbb0*/  STL.64 [R1+0x110], R184 ;  /* 0x000110b801007387 */ /* 0x000fe80000100a00 */
[----:B------:R-:W-:Y:S04]  /*4bbc0*/  STL.64 [R1+0x118], R186 ;  /* 0x000118ba01007387 */ /* 0x000fe80000100a00 */
[----:B------:R-:W-:Y:S02]  /*4bbd0*/  STL.64 [R1+0x100], R44 ;  /* 0x0001002c01007387 */ /* 0x000fe40000100a00 */
[----:B------:R-:W-:Y:S01]  /*4bbe0*/  IMAD.MOV.U32 R231, RZ, RZ, R43 ;  /* 0x000000ffffe77224 */ /* 0x000fe200078e002b */
[----:B------:R-:W-:Y:S01]  /*4bbf0*/  MOV R230, R42 ;  /* 0x0000002a00e67202 */ /* 0x000fe20000000f00 */
[----:B------:R-:W-:Y:S04]  /*4bc00*/  STL.64 [R1+0x108], R46 ;  /* 0x0001082e01007387 */ /* 0x000fe80000100a00 */
[----:B------:R-:W-:Y:S04]  /*4bc10*/  STL.64 [R1+0xf0], R40 ;  /* 0x0000f02801007387 */ /* 0x000fe80000100a00 */
[----:B------:R-:W-:Y:S04]  /*4bc20*/  STL [R1+0x4974], R231 ;  /* 0x004974e701007387 */ /* 0x000fe80000100800 */
[----:B------:R-:W-:Y:S04]  /*4bc30*/  STL [R1+0x4970], R230 ;  /* 0x004970e601007387 */ /* 0x000fe80000100800 */
[----:B------:R-:W2:Y:S04]  /*4bc40*/  LDL.LU R124, [R1+0x600] ;  /* 0x00060000017c7983 */ /* 0x000ea80000300800 */
[----:B------:R-:W-:Y:S04]  /*4bc50*/  STL.64 [R1+0xe0], R36 ;  /* 0x0000e02401007387 */ /* 0x000fe80000100a00 */
[----:B------:R1:W-:Y:S04]  /*4bc60*/  STL.64 [R1+0xe8], R38 ;  /* 0x0000e82601007387 */ /* 0x0003e80000100a00 */
[----:B------:R-:W2:Y:S04]  /*4bc70*/  LDL.LU R125, [R1+0x604] ;  /* 0x00060400017d7983 */ /* 0x000ea80000300800 */
[----:B------:R-:W2:Y:S04]  /*4bc80*/  LDL.LU R126, [R1+0x608] ;  /* 0x00060800017e7983 */ /* 0x000ea80000300800 */
[----:B------:R-:W2:Y:S04]  /*4bc90*/  LDL.LU R127, [R1+0x60c] ;  /* 0x00060c00017f7983 */ /* 0x000ea80000300800 */
[----:B------:R-:W3:Y:S04]  /*4bca0*/  LDL.LU R48, [R1+0x5f0] ;  /* 0x0005f00001307983 */ /* 0x000ee80000300800 */
[----:B------:R-:W3:Y:S04]  /*4bcb0*/  LDL.LU R49, [R1+0x5f4] ;  /* 0x0005f40001317983 */ /* 0x000ee80000300800 */
[----:B------:R-:W3:Y:S04]  /*4bcc0*/  LDL.LU R50, [R1+0x5f8] ;  /* 0x0005f80001327983 */ /* 0x000ee80000300800 */
[----:B------:R-:W3:Y:S01]  /*4bcd0*/  LDL.LU R51, [R1+0x5fc] ;  /* 0x0005fc0001337983 */ /* 0x000ee20000300800 */
[C---:B-1----:R-:W-:Y:S08]  /*4bce0*/  HMMA.1688.F32.TF32 R36, R32.reuse, R20, R128 ;  /* 0x000000142024723c */ /* 0x042ff00000081080 */
[C---:B------:R-:W-:Y:S11]  /*4bcf0*/  HMMA.1688.F32.TF32 R40, R32.reuse, R28, R172 ;  /* 0x0000001c2028723c */ /* 0x040ff600000810ac */
[----:B------:R-:W-:Y:S01]  /*4bd00*/  MOV R230, R39 ;  /* 0x0000002700e67202 */ /* 0x000fe20000000f00 */
[----:B------:R-:W-:Y:S01]  /*4bd10*/  IMAD.MOV.U32 R231, RZ, RZ, R38 ;  /* 0x000000ffffe77224 */ /* 0x000fe200078e0026 */
[----:B------:R1:W-:Y:S04]  /*4bd20*/  STL.64 [R1+0xd0], R36 ;  /* 0x0000d02401007387 */ /* 0x0003e80000100a00 */
[----:B------:R-:W-:Y:S04]  /*4bd30*/  STL [R1+0x497c], R230 ;  /* 0x00497ce601007387 */ /* 0x000fe80000100800 */
[----:B------:R4:W-:Y:S04]  /*4bd40*/  STL [R1+0x4978], R231 ;  /* 0x004978e701007387 */ /* 0x0009e80000100800 */
[----:B------:R-:W-:Y:S04]  /*4bd50*/  STL.64 [R1+0xc0], R40 ;  /* 0x0000c02801007387 */ /* 0x000fe80000100a00 */
[----:B------:R-:W-:Y:S04]  /*4bd60*/  STL.64 [R1+0xc8], R42 ;  /* 0x0000c82a01007387 */ /* 0x000fe80000100a00 */
        /* <DEDUP_REMOVED lines=8> */
[----:B-1----:R-:W-:Y:S03]  /*4bdf0*/  HMMA.1688.F32.TF32 R36, R32, R24, R132 ;  /* 0x000000182024723c */ /* 0x002fe60000081084 */
[----:B------:R-:W3:Y:S04]  /*4be00*/  LDL.LU R132, [R1+0x540] ;  /* 0x0005400001847983 */ /* 0x000ee80000300800 */
[----:B------:R-:W3:Y:S04]  /*4be10*/  LDL.LU R133, [R1+0x544] ;  /* 0x0005440001857983 */ /* 0x000ee80000300800 */
[----:B------:R-:W3:Y:S04]  /*4be20*/  LDL.LU R134, [R1+0x548] ;  /* 0x0005480001867983 */ /* 0x000ee80000300800 */
[----:B------:R-:W3:Y:S04]  /*4be30*/  LDL.LU R135, [R1+0x54c] ;  /* 0x00054c0001877983 */ /* 0x000ee80000300800 */
[----:B------:R-:W-:Y:S01]  /*4be40*/  IMAD.MOV.U32 R226, RZ, RZ, R36 ;  /* 0x000000ffffe27224 */ /* 0x000fe200078e0024 */
[----:B------:R-:W-:Y:S01]  /*4be50*/  MOV R6, R38 ;  /* 0x0000002600067202 */ /* 0x000fe20000000f00 */
[----:B------:R-:W-:-:S02]  /*4be60*/  IMAD.MOV.U32 R227, RZ, RZ, R37 ;  /* 0x000000ffffe37224 */ /* 0x000fc400078e0025 */
[----:B------:R-:W-:-:S05]  /*4be70*/  IMAD.MOV.U32 R7, RZ, RZ, R39 ;  /* 0x000000ffff077224 */ /* 0x000fca00078e0027 */
[----:B------:R-:W-:Y:S04]  /*4be80*/  STL [R1+0x498c], R7 ;  /* 0x00498c0701007387 */ /* 0x000fe80000100800 */
[----:B------:R-:W-:Y:S04]  /*4be90*/  STL [R1+0x4988], R6 ;  /* 0x0049880601007387 */ /* 0x000fe80000100800 */
[----:B------:R-:W-:Y:S04]  /*4bea0*/  STL [R1+0x4984], R227 ;  /* 0x004984e301007387 */ /* 0x000fe80000100800 */
[----:B------:R-:W-:Y:S01]  /*4beb0*/  STL [R1+0x4980], R226 ;  /* 0x004980e201007387 */ /* 0x000fe20000100800 */
[----:B--2---:R-:W-:-:S15]  /*4bec0*/  HMMA.1688.F32.TF32 R36, R32, R8, R124 ;  /* 0x000000082024723c */ /* 0x004fde000008107c */
[----:B------:R-:W-:-:S04]  /*4bed0*/  NOP ;  /* 0x0000000000007918 */ /* 0x000fc80000000000 */
[----:B----4-:R-:W-:Y:S01]  /*4bee0*/  MOV R231, R39 ;  /* 0x0000002700e77202 */ /* 0x010fe20000000f00 */
[----:B------:R-:W-:Y:S01]  /*4bef0*/  IMAD.MOV.U32 R230, RZ, RZ, R38 ;  /* 0x000000ffffe67224 */ /* 0x000fe200078e0026 */
[----:B------:R3:W-:Y:S04]  /*4bf00*/  STL.64 [R1+0xa0], R36 ;  /* 0x0000a02401007387 */ /* 0x0007e80000100a00 */
[----:B------:R-:W-:Y:S04]  /*4bf10*/  STL [R1+0x4994], R231 ;  /* 0x004994e701007387 */ /* 0x000fe80000100800 */
[----:B------:R1:W-:Y:S01]  /*4bf20*/  STL [R1+0x4990], R230 ;  /* 0x004990e601007387 */ /* 0x0003e20000100800 */
[----:B---3--:R-:W-:Y:S03]  /*4bf30*/  HMMA.1688.F32.TF32 R36, R32, R4, R48 ;  /* 0x000000042024723c */ /* 0x008fe60000081030 */
[----:B------:R-:W2:Y:S04]  /*4bf40*/  LDL.LU R48, [R1+0x50] ;  /* 0x0000500001307983 */ /* 0x000ea80000300800 */
[----:B------:R-:W2:Y:S04]  /*4bf50*/  LDL.LU R49, [R1+0x54] ;  /* 0x0000540001317983 */ /* 0x000ea80000300800 */
[----:B------:R-:W2:Y:S04]  /*4bf60*/  LDL.LU R50, [R1+0x58] ;  /* 0x0000580001327983 */ /* 0x000ea80000300800 */
[----:B------:R-:W2:Y:S04]  /*4bf70*/  LDL.LU R51, [R1+0x5c] ;  /* 0x00005c0001337983 */ /* 0x000ea80000300800 */
[----:B------:R-:W-:Y:S01]  /*4bf80*/  IMAD.MOV.U32 R7, RZ, RZ, R36 ;  /* 0x000000ffff077224 */ /* 0x000fe200078e0024 */
[----:B------:R-:W-:Y:S01]  /*4bf90*/  MOV R227, R38 ;  /* 0x0000002600e37202 */ /* 0x000fe20000000f00 */
[----:B------:R-:W-:-:S02]  /*4bfa0*/  IMAD.MOV.U32 R6, RZ, RZ, R37 ;  /* 0x000000ffff067224 */ /* 0x000fc400078e0025 */
[----:B------:R-:W-:Y:S02]  /*4bfb0*/  IMAD.MOV.U32 R226, RZ, RZ, R39 ;  /* 0x000000ffffe27224 */ /* 0x000fe400078e0027 */
[C---:B------:R-:W-:Y:S08]  /*4bfc0*/  HMMA.1688.F32.TF32 R36, R32.reuse, R224, R128 ;  /* 0x000000e02024723c */ /* 0x040ff00000081080 */
[----:B------:R-:W-:Y:S01]  /*4bfd0*/  HMMA.1688.F32.TF32 R32, R32, R228, R172 ;  /* 0x000000e42020723c */ /* 0x000fe200000810ac */
[----:B------:R-:W-:Y:S10]  /*4bfe0*/  STL [R1+0x49a4], R226 ;  /* 0x0049a4e201007387 */ /* 0x000ff40000100800 */
[----:B-1----:R-:W-:Y:S01]  /*4bff0*/  MOV R230, R39 ;  /* 0x0000002700e67202 */ /* 0x002fe20000000f00 */
[----:B------:R-:W-:Y:S01]  /*4c000*/  IMAD.MOV.U32 R231, RZ, RZ, R38 ;  /* 0x000000ffffe77224 */ /* 0x000fe200078e0026 */
[----:B------:R-:W-:Y:S04]  /*4c010*/  STL [R1+0x49a0], R227 ;  /* 0x0049a0e301007387 */ /* 0x000fe80000100800 */
[----:B------:R-:W-:Y:S04]  /*4c020*/  STL [R1+0x499c], R7 ;  /* 0x00499c0701007387 */ /* 0x000fe80000100800 */
[----:B------:R1:W-:Y:S04]  /*4c030*/  STL [R1+0x4998], R6 ;  /* 0x0049980601007387 */ /* 0x0003e80000100800 */
[----:B------:R-:W-:Y:S01]  /*4c040*/  STL.64 [R1+0x80], R36 ;  /* 0x0000802401007387 */ /* 0x000fe20000100a00 */
[----:B------:R-:W-:Y:S01]  /*4c050*/  IMAD.MOV.U32 R10, RZ, RZ, R32 ;  /* 0x000000ffff0a7224 */ /* 0x000fe200078e0020 */
[----:B------:R-:W-:Y:S01]  /*4c060*/  MOV R23, R34 ;  /* 0x0000002200177202 */ /* 0x000fe20000000f00 */
[----:B------:R-:W-:-:S02]  /*4c070*/  IMAD.MOV.U32 R22, RZ, RZ, R33 ;  /* 0x000000ffff167224 */ /* 0x000fc400078e0021 */
[----:B------:R-:W-:Y:S02]  /*4c080*/  IMAD.MOV.U32 R11, RZ, RZ, R35 ;  /* 0x000000ffff0b7224 */ /* 0x000fe400078e0023 */
[----:B------:R-:W-:Y:S01]  /*4c090*/  HMMA.1688.F32.TF32 R32, R248, R12, R132 ;  /* 0x0000000cf820723c */ /* 0x000fe20000081084 */
[----:B------:R-:W-:Y:S04]  /*4c0a0*/  STL [R1+0x49ac], R230 ;  /* 0x0049ace601007387 */ /* 0x000fe80000100800 */
[----:B------:R-:W-:Y:S04]  /*4c0b0*/  STL [R1+0x49a8], R231 ;  /* 0x0049a8e701007387 */ /* 0x000fe80000100800 */
[----:B------:R-:W-:Y:S04]  /*4c0c0*/  STL [R1+0x49bc], R11 ;  /* 0x0049bc0b01007387 */ /* 0x000fe80000100800 */
[----:B------:R-:W-:Y:S04]  /*4c0d0*/  STL [R1+0x49b8], R23 ;  /* 0x0049b81701007387 */ /* 0x000fe80000100800 */
[----:B------:R3:W-:Y:S04]  /*4c0e0*/  STL [R1+0x49b4], R22 ;  /* 0x0049b41601007387 */ /* 0x0007e80000100800 */
[----:B------:R4:W-:Y:S04]  /*4c0f0*/  STL [R1+0x49b0], R10 ;  /* 0x0049b00a01007387 */ /* 0x0009e80000100800 */
[----:B------:R-:W4:Y:S04]  /*4c100*/  LDL.LU R184, [R1+0x40] ;  /* 0x0000400001b87983 */ /* 0x000f280000300800 */
[----:B------:R-:W4:Y:S04]  /*4c110*/  LDL.LU R185, [R1+0x44] ;  /* 0x0000440001b97983 */ /* 0x000f280000300800 */
[----:B------:R-:W4:Y:S04]  /*4c120*/  LDL.LU R186, [R1+0x48] ;  /* 0x0000480001ba7983 */ /* 0x000f280000300800 */
[----:B------:R-:W4:Y:S01]  /*4c130*/  LDL.LU R187, [R1+0x4c] ;  /* 0x00004c0001bb7983 */ /* 0x000f220000300800 */
[----:B-1----:R-:W-:Y:S01]  /*4c140*/  IMAD.MOV.U32 R6, RZ, RZ, R35 ;  /* 0x000000ffff067224 */ /* 0x002fe200078e0023 */
[----:B------:R-:W-:Y:S01]  /*4c150*/  MOV R227, R33 ;  /* 0x0000002100e37202 */ /* 0x000fe20000000f00 */
[----:B------:R-:W-:-:S02]  /*4c160*/  IMAD.MOV.U32 R7, RZ, RZ, R34 ;  /* 0x000000ffff077224 */ /* 0x000fc400078e0022 */
[----:B------:R-:W-:Y:S01]  /*4c170*/  IMAD.MOV.U32 R226, RZ, RZ, R32 ;  /* 0x000000ffffe27224 */ /* 0x000fe200078e0020 */
        /* <DEDUP_REMOVED lines=8> */
[----:B--2---:R-:W-:Y:S03]  /*4c200*/  HMMA.1688.F32.TF32 R32, R248, R20, R48 ;  /* 0x00000014f820723c */ /* 0x004fe60000081030 */
        /* <DEDUP_REMOVED lines=16> */
[----:B------:R-:W2:Y:S04]  /*4c310*/  LDL.LU R172, [R1] ;  /* 0x0000000001ac7983 */ /* 0x000ea80000300800 */
[----:B------:R-:W2:Y:S04]  /*4c320*/  LDL.LU R173, [R1+0x4] ;  /* 0x0000040001ad7983 */ /* 0x000ea80000300800 */
[----:B------:R-:W2:Y:S04]  /*4c330*/  LDL.LU R174, [R1+0x8] ;  /* 0x0000080001ae7983 */ /* 0x000ea80000300800 */
[----:B------:R-:W2:Y:S01]  /*4c340*/  LDL.LU R175, [R1+0xc] ;  /* 0x00000c0001af7983 */ /* 0x000ea20000300800 */
[----:B---3--:R-:W-:Y:S01]  /*4c350*/  MOV R22, R32 ;  /* 0x0000002000167202 */ /* 0x008fe20000000f00 */
[----:B----4-:R-:W-:Y:S01]  /*4c360*/  IMAD.MOV.U32 R10, RZ, RZ, R33 ;  /* 0x000000ffff0a7224 */ /* 0x010fe200078e0021 */
[----:B------:R-:W-:Y:S01]  /*4c370*/  MOV R231, R35 ;  /* 0x0000002300e77202 */ /* 0x000fe20000000f00 */
[----:B------:R-:W-:-:S02]  /*4c380*/  IMAD.MOV.U32 R230, RZ, RZ, R34 ;  /* 0x000000ffffe67224 */ /* 0x000fc400078e0022 */
[----:B------:R-:W-:-:S15]  /*4c390*/  HMMA.1688.F32.TF32 R32, R248, R28, R184 ;  /* 0x0000001cf820723c */ /* 0x000fde00000810b8 */
[----:B------:R-:W-:-:S04]  /*4c3a0*/  NOP ;  /* 0x0000000000007918 */ /* 0x000fc80000000000 */
[----:B-1----:R-:W-:Y:S01]  /*4c3b0*/  IMAD.MOV.U32 R227, RZ, RZ, R32 ;  /* 0x000000ffffe37224 */ /* 0x002fe200078e0020 */
[----:B------:R-:W-:Y:S01]  /*4c3c0*/  MOV R11, R34 ;  /* 0x00000022000b7202 */ /* 0x000fe20000000f00 */
[----:B------:R-:W-:Y:S02]  /*4c3d0*/  IMAD.MOV.U32 R226, RZ, RZ, R33 ;  /* 0x000000ffffe27224 */ /* 0x000fe400078e0021 */
[----:B------:R-:W-:Y:S02]  /*4c3e0*/  IMAD.MOV.U32 R23, RZ, RZ, R35 ;  /* 0x000000ffff177224 */ /* 0x000fe400078e0023 */
[----:B------:R-:W-:Y:S01]  /*4c3f0*/  HMMA.1688.F32.TF32 R32, R248, R24, R44 ;  /* 0x00000018f820723c */ /* 0x000fe2000008102c */
[----:B------:R-:W-:-:S15]  /*4c400*/  STL [R1+0x49dc], R231 ;  /* 0x0049dce701007387 */ /* 0x000fde0000100800 */
[----:B------:R-:W-:-:S03]  /*4c410*/  NOP ;  /* 0x0000000000007918 */ /* 0x000fc60000000000 */
[----:B------:R-:W-:Y:S01]  /*4c420*/  IMAD.MOV.U32 R30, RZ, RZ, R32 ;  /* 0x000000ffff1e7224 */ /* 0x000fe200078e0020 */
[----:B------:R-:W-:Y:S01]  /*4c430*/  MOV R31, R33 ;  /* 0x00000021001f7202 */ /* 0x000fe20000000f00 */
[----:B------:R-:W-:Y:S02]  /*4c440*/  IMAD.MOV.U32 R26, RZ, RZ, R34 ;  /* 0x000000ffff1a7224 */ /* 0x000fe400078e0022 */
[----:B------:R-:W-:Y:S01]  /*4c450*/  IMAD.MOV.U32 R27, RZ, RZ, R35 ;  /* 0x000000ffff1b7224 */ /* 0x000fe200078e0023 */
[----:B------:R-:W-:Y:S04]  /*4c460*/  STL [R1+0x49d8], R230 ;  /* 0x0049d8e601007387 */ /* 0x000fe80000100800 */
[----:B------:R1:W-:Y:S04]  /*4c470*/  STL [R1+0x49d4], R10 ;  /* 0x0049d40a01007387 */ /* 0x0003e80000100800 */
[----:B------:R3:W-:Y:S04]  /*4c480*/  STL [R1+0x49d0], R22 ;  /* 0x0049d01601007387 */ /* 0x0007e80000100800 */
[----:B------:R-:W-:Y:S04]  /*4c490*/  STL [R1+0x49ec], R23 ;  /* 0x0049ec1701007387 */ /* 0x000fe80000100800 */
[----:B------:R-:W-:Y:S04]  /*4c4a0*/  STL [R1+0x49e8], R11 ;  /* 0x0049e80b01007387 */ /* 0x000fe80000100800 */
[----:B------:R4:W-:Y:S04]  /*4c4b0*/  STL [R1+0x49e4], R226 ;  /* 0x0049e4e201007387 */ /* 0x0009e80000100800 */
[----:B------:R1:W-:Y:S04]  /*4c4c0*/  STL [R1+0x49e0], R227 ;  /* 0x0049e0e301007387 */ /* 0x0003e80000100800 */
[----:B------:R1:W-:Y:S04]  /*4c4d0*/  STL [R1+0x49f4], R31 ;  /* 0x0049f41f01007387 */ /* 0x0003e80000100800 */
[----:B------:R1:W-:Y:S01]  /*4c4e0*/  STL [R1+0x49f0], R30 ;  /* 0x0049f01e01007387 */ /* 0x0003e20000100800 */
[----:B--2---:R-:W-:-:S15]  /*4c4f0*/  HMMA.1688.F32.TF32 R32, R248, R8, R124 ;  /* 0x00000008f820723c */ /* 0x004fde000008107c */
[----:B------:R-:W-:-:S04]  /*4c500*/  NOP ;  /* 0x0000000000007918 */ /* 0x000fc80000000000 */
[----:B-1----:R-:W-:Y:S01]  /*4c510*/  MOV R10, R32 ;  /* 0x00000020000a7202 */ /* 0x002fe20000000f00 */
[----:B---3--:R-:W-:Y:S01]  /*4c520*/  IMAD.MOV.U32 R22, RZ, RZ, R33 ;  /* 0x000000ffff167224 */ /* 0x008fe200078e0021 */
[----:B------:R-:W-:Y:S01]  /*4c530*/  MOV R7, R35 ;  /* 0x0000002300077202 */ /* 0x000fe20000000f00 */
[----:B------:R-:W-:Y:S02]  /*4c540*/  IMAD.MOV.U32 R6, RZ, RZ, R34 ;  /* 0x000000ffff067224 */ /* 0x000fe400078e0022 */
[----:B------:R-:W-:-:S15]  /*4c550*/  HMMA.1688.F32.TF32 R32, R248, R4, R128 ;  /* 0x00000004f820723c */ /* 0x000fde0000081080 */
[----:B------:R-:W-:-:S04]  /*4c560*/  NOP ;  /* 0x0000000000007918 */ /* 0x000fc80000000000 */
[----:B----4-:R-:W-:Y:S01]  /*4c570*/  IMAD.MOV.U32 R226, RZ, RZ, R32 ;  /* 0x000000ffffe27224 */ /* 0x010fe200078e0020 */
[----:B------:R-:W-:Y:S01]  /*4c580*/  MOV R231, R34 ;  /* 0x0000002200e77202 */ /* 0x000fe20000000f00 */
[----:B------:R-:W-:Y:S02]  /*4c590*/  IMAD.MOV.U32 R227, RZ, RZ, R33 ;  /* 0x000000ffffe37224 */ /* 0x000fe400078e0021 */
[----:B------:R-:W-:Y:S02]  /*4c5a0*/  IMAD.MOV.U32 R230, RZ, RZ, R35 ;  /* 0x000000ffffe67224 */ /* 0x000fe400078e0023 */
[C---:B------:R-:W-:Y:S08]  /*4c5b0*/  HMMA.1688.F32.TF32 R32, R248.reuse, R224, R172 ;  /* 0x000000e0f820723c */ /* 0x040ff000000810ac */
[----:B------:R-:W-:Y:S01]  /*4c5c0*/  HMMA.1688.F32.TF32 R248, R248, R228, R132 ;  /* 0x000000e4f8f8723c */ /* 0x000fe20000081084 */
[----:B------:R-:W-:Y:S01]  /*4c5d0*/  MOV R132, R72 ;  /* 0x0000004800847202 */ /* 0x000fe20000000f00 */
[----:B------:R-:W-:Y:S01]  /*4c5e0*/  IMAD.MOV.U32 R133, RZ, RZ, R73 ;  /* 0x000000ffff857224 */ /* 0x000fe200078e0049 */
[----:B------:R-:W-:Y:S01]  /*4c5f0*/  MOV R135, R75 ;  /* 0x0000004b00877202 */ /* 0x000fe20000000f00 */
[----:B------:R-:W-:-:S02]  /*4c600*/  IMAD.MOV.U32 R134, RZ, RZ, R74 ;  /* 0x000000ffff867224 */ /* 0x000fc400078e004a */
[----:B------:R-:W-:Y:S01]  /*4c610*/  IMAD.MOV.U32 R172, RZ, RZ, R76 ;  /* 0x000000ffffac7224 */ /* 0x000fe200078e004c */
[----:B------:R-:W-:Y:S01]  /*4c620*/  MOV R174, R78 ;  /* 0x0000004e00ae7202 */ /* 0x000fe20000000f00 */
[----:B------:R-:W-:Y:S02]  /*4c630*/  IMAD.MOV.U32 R173, RZ, RZ, R77 ;  /* 0x000000ffffad7224 */ /* 0x000fe400078e004d */
[----:B------:R-:W-:-:S09]  /*4c640*/  IMAD.MOV.U32 R175, RZ, RZ, R79 ;  /* 0x000000ffffaf7224 */ /* 0x000fd200078e004f */
[----:B------:R-:W-:Y:S04]  /*4c650*/  STL.64 [R1+0x48e0], R250 ;  /* 0x0048e0fa01007387 */ /* 0x000fe80000100a00 */
[----:B------:R-:W-:Y:S04]  /*4c660*/  STL.64 [R1+0x48d8], R248 ;  /* 0x0048d8f801007387 */ /* 0x000fe80000100a00 */
[----:B------:R-:W2:Y:S04]  /*4c670*/  LDL.LU R72, [R1+0x4ab4] ;  /* 0x004ab40001487983 */ /* 0x000ea80000300800 */
[----:B------:R-:W2:Y:S04]  /*4c680*/  LDL.LU R73, [R1+0x4ab0] ;  /* 0x004ab00001497983 */ /* 0x000ea80000300800 */
[----:B------:R-:W2:Y:S04]  /*4c690*/  LDL.LU R74, [R1+0x4aac] ;  /* 0x004aac00014a7983 */ /* 0x000ea80000300800 */
[----:B------:R-:W2:Y:S01]  /*4c6a0*/  LDL.LU R75, [R1+0x4aa8] ;  /* 0x004aa800014b7983 */ /* 0x000ea20000300800 */
[----:B------:R-:W-:-:S03]  /*4c6b0*/  IMAD.MOV.U32 R128, RZ, RZ, R108 ;  /* 0x000000ffff807224 */ /* 0x000fc600078e006c */
[----:B------:R-:W3:Y:S01]  /*4c6c0*/  LDL.LU R76, [R1+0x4aa4] ;  /* 0x004aa400014c7983 */ /* 0x000ee20000300800 */
[----:B------:R-:W-:-:S03]  /*4c6d0*/  MOV R129, R109 ;  /* 0x0000006d00817202 */ /* 0x000fc60000000f00 */
[----:B------:R-:W3:Y:S01]  /*4c6e0*/  LDL.LU R77, [R1+0x4aa0] ;  /* 0x004aa000014d7983 */ /* 0x000ee20000300800 */
[----:B------:R-:W-:-:S03]  /*4c6f0*/  IMAD.MOV.U32 R130, RZ, RZ, R110 ;  /* 0x000000ffff827224 */ /* 0x000fc600078e006e */
[----:B------:R-:W3:Y:S01]  /*4c700*/  LDL.LU R78, [R1+0x4a9c] ;  /* 0x004a9c00014e7983 */ /* 0x000ee20000300800 */
        /* <DEDUP_REMOVED lines=13> */
[----:B------:R-:W-:Y:S01]  /*4c7e0*/  IMAD.MOV.U32 R11, RZ, RZ, R35 ;  /* 0x000000ffff0b7224 */ /* 0x000fe200078e0023 */
[C---:B------:R-:W-:Y:S08]  /*4c7f0*/  HMMA.1688.F32.TF32 R52, R64.reuse, R4, R52 ;  /* 0x000000044034723c */ /* 0x040ff00000081034 */
[C---:B------:R-:W-:Y:S08]  /*4c800*/  HMMA.1688.F32.TF32 R32, R64.reuse, R12, R48 ;  /* 0x0000000c4020723c */ /* 0x040ff00000081030 */
[C---:B------:R-:W-:Y:S01]  /*4c810*/  HMMA.1688.F32.TF32 R48, R64.reuse, R8, R68 ;  /* 0x000000084030723c */ /* 0x040fe20000081044 */
[----:B------:R-:W-:Y:S04]  /*4c820*/  LDS R68, [R0+UR12+0x10280] ;  /* 0x0102800c00447984 */ /* 0x000fe80008000800 */
[----:B------:R-:W-:Y:S03]  /*4c830*/  LDS R70, [R0+UR12+0x12280] ;  /* 0x0122800c00467984 */ /* 0x000fe60008000800 */
[C---:B------:R-:W-:Y:S01]  /*4c840*/  HMMA.1688.F32.TF32 R56, R64.reuse, R224, R56 ;  /* 0x000000e04038723c */ /* 0x040fe20000081038 */
[----:B------:R-:W-:Y:S07]  /*4c850*/  LDS R69, [R3+UR12+0x10280] ;  /* 0x0102800c03457984 */ /* 0x000fee0008000800 */
[C---:B------:R-:W-:Y:S01]  /*4c860*/  HMMA.1688.F32.TF32 R60, R64.reuse, R228, R60 ;  /* 0x000000e4403c723c */ /* 0x040fe2000008103c */
[----:B------:R-:W-:Y:S04]  /*4c870*/  STL.64 [R1+0x48f0], R34 ;  /* 0x0048f02201007387 */ /* 0x000fe80000100a00 */
[----:B------:R-:W-:Y:S04]  /*4c880*/  STL.64 [R1+0x48e8], R32 ;  /* 0x0048e82001007387 */ /* 0x000fe80000100a00 */
[----:B------:R-:W-:Y:S01]  /*4c890*/  LDS R71, [R3+UR12+0x12280] ;  /* 0x0122800c03477984 */ /* 0x000fe20008000800 */
[C---:B--2---:R-:W-:Y:S08]  /*4c8a0*/  HMMA.1688.F32.TF32 R44, R64.reuse, R24, R72 ;  /* 0x00000018402c723c */ /* 0x044ff00000081048 */
[C---:B---3--:R-:W-:Y:S01]  /*4c8b0*/  HMMA.1688.F32.TF32 R40, R64.reuse, R28, R76 ;  /* 0x0000001c4028723c */ /* 0x048fe2000008104c */
[----:B------:R-:W-:Y:S04]  /*4c8c0*/  LDS R76, [R0+UR12+0x10300] ;  /* 0x0103000c004c7984 */ /* 0x000fe80008000800 */
[----:B------:R-:W-:Y:S04]  /*4c8d0*/  LDS R78, [R0+UR12+0x12300] ;  /* 0x0123000c004e7984 */ /* 0x000fe80008000800 */
[----:B------:R-:W-:Y:S04]  /*4c8e0*/  LDS R77, [R3+UR12+0x10300] ;  /* 0x0103000c034d7984 */ /* 0x000fe80008000800 */
[----:B------:R-:W-:Y:S01]  /*4c8f0*/  LDS R79, [R3+UR12+0x12300] ;  /* 0x0123000c034f7984 */ /* 0x000fe20008000800 */
[----:B----4-:R-:W-:Y:S03]  /*4c900*/  HMMA.1688.F32.TF32 R36, R64, R20, R108 ;  /* 0x000000144024723c */ /* 0x010fe6000008106c */
[----:B------:R-:W-:Y:S04]  /*4c910*/  LDS R64, [R0+UR12+0x10200] ;  /* 0x0102000c00407984 */ /* 0x000fe80008000800 */
[----:B------:R-:W-:Y:S04]  /*4c920*/  LDS R66, [R0+UR12+0x12200] ;  /* 0x0122000c00427984 */ /* 0x000fe80008000800 */
[----:B------:R-:W-:Y:S04]  /*4c930*/  LDS R65, [R3+UR12+0x10200] ;  /* 0x0102000c03417984 */ /* 0x000fe80008000800 */
[----:B------:R-:W1:Y:S04]  /*4c940*/  LDS R67, [R3+UR12+0x12200] ;  /* 0x0122000c03437984 */ /* 0x000e680008000800 */
[----:B------:R-:W-:Y:S04]  /*4c950*/  LDS R108, [R0+UR12+0x10380] ;  /* 0x0103800c006c7984 */ /* 0x000fe80008000800 */
[----:B------:R-:W-:Y:S04]  /*4c960*/  STL.64 [R1+0x4900], R38 ;  /* 0x0049002601007387 */ /* 0x000fe80000100a00 */
[----:B------:R-:W-:Y:S04]  /*4c970*/  STL.64 [R1+0x48f8], R36 ;  /* 0x0048f82401007387 */ /* 0x000fe80000100a00 */
[----:B------:R-:W-:Y:S04]  /*4c980*/  STL.64 [R1+0x4910], R42 ;  /* 0x0049102a01007387 */ /* 0x000fe80000100a00 */
[----:B------:R-:W-:Y:S04]  /*4c990*/  STL.64 [R1+0x4908], R40 ;  /* 0x0049082801007387 */ /* 0x000fe80000100a00 */
[----:B------:R-:W-:Y:S04]  /*4c9a0*/  STL.64 [R1+0x4920], R46 ;  /* 0x0049202e01007387 */ /* 0x000fe80000100a00 */
[----:B------:R-:W-:Y:S04]  /*4c9b0*/  STL.64 [R1+0x4918], R44 ;  /* 0x0049182c01007387 */ /* 0x000fe80000100a00 */
[----:B------:R-:W-:Y:S04]  /*4c9c0*/  STL.64 [R1+0x4930], R50 ;  /* 0x0049303201007387 */ /* 0x000fe80000100a00 */
[----:B------:R-:W-:Y:S01]  /*4c9d0*/  LDS R110, [R0+UR12+0x12380] ;  /* 0x0123800c006e7984 */ /* 0x000fe20008000800 */
[C---:B-1----:R-:W-:Y:S03]  /*4c9e0*/  HMMA.1688.F32.TF32 R32, R64.reuse, R12, R124 ;  /* 0x0000000c4020723c */ /* 0x042fe6000008107c */
[----:B------:R-:W-:Y:S04]  /*4c9f0*/  STL.64 [R1+0x4928], R48 ;  /* 0x0049283001007387 */ /* 0x000fe80000100a00 */
        /* <DEDUP_REMOVED lines=12> */
[----:B------:R-:W2:Y:S04]  /*4cac0*/  LDL.LU R124, [R1+0x760] ;  /* 0x00076000017c7983 */ /* 0x000ea80000300800 */
[----:B------:R-:W-:Y:S04]  /*4cad0*/  STL.64 [R1+0x4d0], R32 ;  /* 0x0004d02001007387 */ /* 0x000fe80000100a00 */
[----:B------:R1:W-:Y:S04]  /*4cae0*/  STL.64 [R1+0x4d8], R34 ;  /* 0x0004d82201007387 */ /* 0x0003e80000100a00 */
[----:B------:R-:W2:Y:S04]  /*4caf0*/  LDL.LU R125, [R1+0x764] ;  /* 0x00076400017d7983 */ /* 0x000ea80000300800 */
[----:B------:R-:W2:Y:S01]  /*4cb00*/  LDL.LU R126, [R1+0x768] ;  /* 0x00076800017e7983 */ /* 0x000ea20000300800 */
[C---:B-1----:R-:W-:Y:S03]  /*4cb10*/  HMMA.1688.F32.TF32 R32, R64.reuse, R20, R128 ;  /* 0x000000144020723c */ /* 0x042fe60000081080 */
[----:B------:R-:W2:Y:S04]  /*4cb20*/  LDL.LU R127, [R1+0x76c] ;  /* 0x00076c00017f7983 */ /* 0x000ea80000300800 */
[----:B------:R-:W3:Y:S04]  /*4cb30*/  LDL.LU R128, [R1+0x750] ;  /* 0x0007500001807983 */ /* 0x000ee80000300800 */
[----:B------:R-:W3:Y:S04]  /*4cb40*/  LDL.LU R129, [R1+0x754] ;  /* 0x0007540001817983 */ /* 0x000ee80000300800 */
[----:B------:R-:W3:Y:S04]  /*4cb50*/  LDL.LU R130, [R1+0x758] ;  /* 0x0007580001827983 */ /* 0x000ee80000300800 */
[----:B------:R-:W3:Y:S01]  /*4cb60*/  LDL.LU R131, [R1+0x75c] ;  /* 0x00075c0001837983 */ /* 0x000ee20000300800 */
[----:B------:R-:W-:Y:S01]  /*4cb70*/  MOV R60, R32 ;  /* 0x00000020003c7202 */ /* 0x000fe20000000f00 */
[----:B------:R-:W-:Y:S01]  /*4cb80*/  IMAD.MOV.U32 R61, RZ, RZ, R33 ;  /* 0x000000ffff3d7224 */ /* 0x000fe200078e0021 */
[----:B------:R-:W-:Y:S01]  /*4cb90*/  MOV R56, R35 ;  /* 0x0000002300387202 */ /* 0x000fe20000000f00 */
[----:B------:R-:W-:Y:S01]  /*4cba0*/  IMAD.MOV.U32 R62, RZ, RZ, R34 ;  /* 0x000000ffff3e7224 */ /* 0x000fe200078e0022 */
[----:B------:R-:W-:Y:S01]  /*4cbb0*/  LDS R109, [R3+UR12+0x10380] ;  /* 0x0103800c036d7984 */ /* 0x000fe20008000800 */
[C---:B------:R-:W-:Y:S03]  /*4cbc0*/  HMMA.1688.F32.TF32 R32, R64.reuse, R28, R172 ;  /* 0x0000001c4020723c */ /* 0x040fe600000810ac */
[----:B------:R-:W-:Y:S04]  /*4cbd0*/  STL [R1+0x4884], R56 ;  /* 0x0048843801007387 */ /* 0x000fe80000100800 */
[----:B------:R-:W-:Y:S04]  /*4cbe0*/  STL [R1+0x4880], R62 ;  /* 0x0048803e01007387 */ /* 0x000fe80000100800 */
[----:B------:R-:W-:Y:S04]  /*4cbf0*/  STL [R1+0x487c], R60 ;  /* 0x00487c3c01007387 */ /* 0x000fe80000100800 */
[----:B------:R-:W-:Y:S04]  /*4cc00*/  STL [R1+0x4878], R61 ;  /* 0x0048783d01007387 */ /* 0x000fe80000100800 */
[----:B------:R-:W4:Y:S04]  /*4cc10*/  LDL.LU R172, [R1+0x740] ;  /* 0x0007400001ac7983 */ /* 0x000f280000300800 */
[----:B------:R-:W-:Y:S04]  /*4cc20*/  STL.64 [R1+0x4b0], R32 ;  /* 0x0004b02001007387 */ /* 0x000fe80000100a00 */
[----:B------:R1:W-:Y:S04]  /*4cc30*/  STL.64 [R1+0x4b8], R34 ;  /* 0x0004b82201007387 */ /* 0x0003e80000100a00 */
[----:B------:R-:W4:Y:S04]  /*4cc40*/  LDL.LU R173, [R1+0x744] ;  /* 0x0007440001ad7983 */ /* 0x000f280000300800 */
[----:B------:R-:W4:Y:S04]  /*4cc50*/  LDL.LU R174, [R1+0x748] ;  /* 0x0007480001ae7983 */ /* 0x000f280000300800 */
[----:B------:R-:W4:Y:S01]  /*4cc60*/  LDL.LU R175, [R1+0x74c] ;  /* 0x00074c0001af7983 */ /* 0x000f220000300800 */
[----:B-1----:R-:W-:Y:S03]  /*4cc70*/  HMMA.1688.F32.TF32 R32, R64, R24, R132 ;  /* 0x000000184020723c */ /* 0x002fe60000081084 */
[----:B------:R-:W4:Y:S04]  /*4cc80*/  LDL.LU R132, [R1+0x3f0] ;  /* 0x0003f00001847983 */ /* 0x000f280000300800 */
[----:B------:R-:W4:Y:S04]  /*4cc90*/  LDL.LU R133, [R1+0x3f4] ;  /* 0x0003f40001857983 */ /* 0x000f280000300800 */
[----:B------:R-:W4:Y:S04]  /*4cca0*/  LDL.LU R134, [R1+0x3f8] ;  /* 0x0003f80001867983 */ /* 0x000f280000300800 */
[----:B------:R-:W4:Y:S04]  /*4ccb0*/  LDL.LU R135, [R1+0x3fc] ;  /* 0x0003fc0001877983 */ /* 0x000f280000300800 */
[----:B------:R-:W-:Y:S01]  /*4ccc0*/  IMAD.MOV.U32 R57, RZ, RZ, R32 ;  /* 0x000000ffff397224 */ /* 0x000fe200078e0020 */
[----:B------:R-:W-:Y:S01]  /*4ccd0*/  MOV R59, R34 ;  /* 0x00000022003b7202 */ /* 0x000fe20000000f00 */
[----:B------:R-:W-:Y:S01]  /*4cce0*/  IMAD.MOV.U32 R58, RZ, RZ, R33 ;  /* 0x000000ffff3a7224 */ /* 0x000fe200078e0021 */
[----:B------:R-:W1:Y:S01]  /*4ccf0*/  LDS R111, [R3+UR12+0x12380] ;  /* 0x0123800c036f7984 */ /* 0x000e620008000800 */
[----:B------:R-:W-:-:S05]  /*4cd00*/  IMAD.MOV.U32 R52, RZ, RZ, R35 ;  /* 0x000000ffff347224 */ /* 0x000fca00078e0023 */
[----:B------:R1:W-:Y:S04]  /*4cd10*/  STL [R1+0x4894], R52 ;  /* 0x0048943401007387 */ /* 0x0003e80000100800 */
[----:B------:R1:W-:Y:S04]  /*4cd20*/  STL [R1+0x4890], R59 ;  /* 0x0048903b01007387 */ /* 0x0003e80000100800 */
[----:B------:R-:W-:Y:S04]  /*4cd30*/  STL [R1+0x488c], R58 ;  /* 0x00488c3a01007387 */ /* 0x000fe80000100800 */
[----:B------:R1:W-:Y:S01]  /*4cd40*/  STL [R1+0x4888], R57 ;  /* 0x0048883901007387 */ /* 0x0003e20000100800 */
[----:B--2---:R-:W-:-:S15]  /*4cd50*/  HMMA.1688.F32.TF32 R32, R64, R8, R124 ;  /* 0x000000084020723c */ /* 0x004fde000008107c */
[----:B------:R-:W-:-:S04]  /*4cd60*/  NOP ;  /* 0x0000000000007918 */ /* 0x000fc80000000000 */
[----:B------:R-:W-:Y:S01]  /*4cd70*/  IMAD.MOV.U32 R56, RZ, RZ, R32 ;  /* 0x000000ffff387224 */ /* 0x000fe200078e0020 */
[----:B------:R-:W-:Y:S01]  /*4cd80*/  MOV R62, R33 ;  /* 0x00000021003e7202 */ /* 0x000fe20000000f00 */
[----:B------:R-:W-:Y:S02]  /*4cd90*/  IMAD.MOV.U32 R60, RZ, RZ, R34 ;  /* 0x000000ffff3c7224 */ /* 0x000fe400078e0022 */
[----:B------:R-:W-:Y:S02]  /*4cda0*/  IMAD.MOV.U32 R61, RZ, RZ, R35 ;  /* 0x000000ffff3d7224 */ /* 0x000fe400078e0023 */
[----:B---3--:R-:W-:Y:S03]  /*4cdb0*/  HMMA.1688.F32.TF32 R32, R64, R4, R128 ;  /* 0x000000044020723c */ /* 0x008fe60000081080 */
[----:B------:R-:W-:-:S15]  /*4cdc0*/  STL [R1+0x48a4], R61 ;  /* 0x0048a43d01007387 */ /* 0x000fde0000100800 */
[----:B------:R-:W-:Y:S01]  /*4cdd0*/  NOP ;  /* 0x0000000000007918 */ /* 0x000fe20000000000 */
[----:B-1----:R-:W-:Y:S01]  /*4cde0*/  MOV R52, R32 ;  /* 0x0000002000347202 */ /* 0x002fe20000000f00 */
[----:B------:R-:W-:Y:S01]  /*4cdf0*/  IMAD.MOV.U32 R59, RZ, RZ, R33 ;  /* 0x000000ffff3b7224 */ /* 0x000fe200078e0021 */
[----:B------:R-:W-:Y:S01]  /*4ce00*/  MOV R57, R35 ;  /* 0x0000002300397202 */ /* 0x000fe20000000f00 */
[----:B------:R-:W-:Y:S02]  /*4ce10*/  IMAD.MOV.U32 R58, RZ, RZ, R34 ;  /* 0x000000ffff3a7224 */ /* 0x000fe400078e0022 */
[----:B----4-:R-:W-:Y:S01]  /*4ce20*/  HMMA.1688.F32.TF32 R32, R64, R224, R172 ;  /* 0x000000e04020723c */ /* 0x010fe200000810ac */
[----:B------:R-:W-:Y:S04]  /*4ce30*/  STL [R1+0x48a0], R60 ;  /* 0x0048a03c01007387 */ /* 0x000fe80000100800 */
[----:B------:R-:W-:Y:S04]  /*4ce40*/  STL [R1+0x489c], R56 ;  /* 0x00489c3801007387 */ /* 0x000fe80000100800 */
[----:B------:R1:W-:Y:S04]  /*4ce50*/  STL [R1+0x4898], R62 ;  /* 0x0048983e01007387 */ /* 0x0003e80000100800 */
[----:B------:R-:W-:Y:S04]  /*4ce60*/  STL [R1+0x48b4], R57 ;  /* 0x0048b43901007387 */ /* 0x000fe80000100800 */
[----:B------:R-:W-:Y:S02]  /*4ce70*/  STL [R1+0x48b0], R58 ;  /* 0x0048b03a01007387 */ /* 0x000fe40000100800 */
[----:B-1----:R-:W-:Y:S01]  /*4ce80*/  IMAD.MOV.U32 R62, RZ, RZ, R35 ;  /* 0x000000ffff3e7224 */ /* 0x002fe200078e0023 */
[----:B------:R-:W-:Y:S01]  /*4ce90*/  MOV R56, R34 ;  /* 0x0000002200387202 */ /* 0x000fe20000000f00 */
[----:B------:R-:W-:Y:S01]  /*4cea0*/  IMAD.MOV.U32 R61, RZ, RZ, R32 ;  /* 0x000000ffff3d7224 */ /* 0x000fe200078e0020 */
[----:B------:R-:W-:Y:S01]  /*4ceb0*/  STL [R1+0x48ac], R52 ;  /* 0x0048ac3401007387 */ /* 0x000fe20000100800 */
[----:B------:R-:W-:-:S03]  /*4cec0*/  IMAD.MOV.U32 R60, RZ, RZ, R33 ;  /* 0x000000ffff3c7224 */ /* 0x000fc600078e0021 */
[----:B------:R-:W-:Y:S01]  /*4ced0*/  STL [R1+0x48a8], R59 ;  /* 0x0048a83b01007387 */ /* 0x000fe20000100800 */
[----:B------:R-:W-:Y:S03]  /*4cee0*/  HMMA.1688.F32.TF32 R32, R64, R228, R132 ;  /* 0x000000e44020723c */ /* 0x000fe60000081084 */
[----:B------:R-:W-:Y:S04]  /*4cef0*/  STL [R1+0x48c4], R62 ;  /* 0x0048c43e01007387 */ /* 0x000fe80000100800 */
[----:B------:R-:W-:Y:S04]  /*4cf00*/  STL [R1+0x48c0], R56 ;  /* 0x0048c03801007387 */ /* 0x000fe80000100800 */
[----:B------:R-:W-:Y:S04]  /*4cf10*/  STL [R1+0x48bc], R61 ;  /* 0x0048bc3d01007387 */ /* 0x000fe80000100800 */
[----:B------:R-:W-:Y:S04]  /*4cf20*/  STL [R1+0x48b8], R60 ;  /* 0x0048b83c01007387 */ /* 0x000fe80000100800 */
        /* <DEDUP_REMOVED lines=32> */
[----:B------:R-:W-:-:S03]  /*4d130*/  IMAD.MOV.U32 R53, RZ, RZ, R32 ;  /* 0x000000ffff357224 */ /* 0x000fc600078e0020 */
[----:B------:R-:W2:Y:S01]  /*4d140*/  LDL.LU R72, [R1+0x3d0] ;  /* 0x0003d00001487983 */ /* 0x000ea20000300800 */
[----:B------:R-:W-:-:S03]  /*4d150*/  MOV R54, R33 ;  /* 0x0000002100367202 */ /* 0x000fc60000000f00 */
[----:B------:R-:W2:Y:S01]  /*4d160*/  LDL.LU R73, [R1+0x3d4] ;  /* 0x0003d40001497983 */ /* 0x000ea20000300800 */
[----:B------:R-:W-:-:S03]  /*4d170*/  IMAD.MOV.U32 R55, RZ, RZ, R34 ;  /* 0x000000ffff377224 */ /* 0x000fc600078e0022 */
[----:B------:R-:W2:Y:S01]  /*4d180*/  LDL.LU R74, [R1+0x3d8] ;  /* 0x0003d800014a7983 */ /* 0x000ea20000300800 */
[----:B------:R-:W-:-:S03]  /*4d190*/  IMAD.MOV.U32 R63, RZ, RZ, R35 ;  /* 0x000000ffff3f7224 */ /* 0x000fc600078e0023 */
        /* <DEDUP_REMOVED lines=26> */
[----:B------:R1:W-:Y:S04]  /*4d340*/  STL [R1+0x48d0], R55 ;  /* 0x0048d03701007387 */ /* 0x0003e80000100800 */
[----:B------:R1:W-:Y:S04]  /*4d350*/  STL [R1+0x48cc], R54 ;  /* 0x0048cc3601007387 */ /* 0x0003e80000100800 */
[----:B------:R1:W-:Y:S01]  /*4d360*/  STL [R1+0x48c8], R53 ;  /* 0x0048c83501007387 */ /* 0x0003e20000100800 */
[----:B------:R-:W-:Y:S08]  /*4d370*/  HMMA.1688.F32.TF32 R80, R108, R12, R80 ;  /* 0x0000000c6c50723c */ /* 0x000ff00000081050 */
[----:B---3--:R-:W-:Y:S08]  /*4d380*/  HMMA.1688.F32.TF32 R64, R76, R8, R128 ;  /* 0x000000084c40723c */ /* 0x008ff00000081080 */
[----:B--2---:R-:W-:-:S15]  /*4d390*/  HMMA.1688.F32.TF32 R40, R68, R28, R40 ;  /* 0x0000001c4428723c */ /* 0x004fde0000081028 */
[----:B------:R-:W-:-:S04]  /*4d3a0*/  NOP ;  /* 0x0000000000007918 */ /* 0x000fc80000000000 */
[----:B-1----:R-:W-:Y:S01]  /*4d3b0*/  IMAD.MOV.U32 R63, RZ, RZ, R40 ;  /* 0x000000ffff3f7224 */ /* 0x002fe200078e0028 */
[----:B------:R-:W-:Y:S01]  /*4d3c0*/  MOV R55, R41 ;  /* 0x0000002900377202 */ /* 0x000fe20000000f00 */
[----:B------:R-:W-:Y:S02]  /*4d3d0*/  IMAD.MOV.U32 R54, RZ, RZ, R42 ;  /* 0x000000ffff367224 */ /* 0x000fe400078e002a */
[----:B------:R-:W-:Y:S02]  /*4d3e0*/  IMAD.MOV.U32 R53, RZ, RZ, R43 ;  /* 0x000000ffff357224 */ /* 0x000fe400078e002b */
[C---:B----4-:R-:W-:Y:S08]  /*4d3f0*/  HMMA.1688.F32.TF32 R40, R68.reuse, R24, R36 ;  /* 0x000000184428723c */ /* 0x050ff00000081024 */
[C---:B------:R-:W-:Y:S08]  /*4d400*/  HMMA.1688.F32.TF32 R36, R68.reuse, R8, R32 ;  /* 0x000000084424723c */ /* 0x040ff00000081020 */
[C---:B------:R-:W-:Y:S03]  /*4d410*/  HMMA.1688.F32.TF32 R32, R68.reuse, R4, R248 ;  /* 0x000000044420723c */ /* 0x040fe600000810f8 */
        /* <DEDUP_REMOVED lines=8> */
[-C--:B-1----:R-:W-:Y:S08]  /*4d4a0*/  HMMA.1688.F32.TF32 R32, R76, R12.reuse, R200 ;  /* 0x0000000c4c20723c */ /* 0x082ff000000810c8 */
[----:B------:R-:W-:Y:S01]  /*4d4b0*/  HMMA.1688.F32.TF32 R44, R68, R12, R44 ;  /* 0x0000000c442c723c */ /* 0x000fe2000008102c */
[----:B------:R-:W-:Y:S04]  /*4d4c0*/  STL.64 [R1+0x380], R40 ;  /* 0x0003802801007387 */ /* 0x000fe80000100a00 */
[----:B------:R1:W-:Y:S04]  /*4d4d0*/  STL.64 [R1+0x388], R42 ;  /* 0x0003882a01007387 */ /* 0x0003e80000100a00 */
[----:B------:R-:W-:Y:S04]  /*4d4e0*/  STL.64 [R1+0x210], R36 ;  /* 0x0002102401007387 */ /* 0x000fe80000100a00 */
[----:B------:R2:W-:Y:S01]  /*4d4f0*/  STL.64 [R1+0x218], R38 ;  /* 0x0002182601007387 */ /* 0x0005e20000100a00 */
[C---:B-1----:R-:W-:Y:S03]  /*4d500*/  HMMA.1688.F32.TF32 R40, R76.reuse, R20, R188 ;  /* 0x000000144c28723c */ /* 0x042fe600000810bc */
[----:B------:R-:W-:Y:S04]  /*4d510*/  STL.64 [R1+0x200], R32 ;  /* 0x0002002001007387 */ /* 0x000fe80000100a00 */
[----:B------:R1:W-:Y:S01]  /*4d520*/  STL.64 [R1+0x208], R34 ;  /* 0x0002082201007387 */ /* 0x0003e20000100a00 */
[----:B--2---:R-:W-:Y:S01]  /*4d530*/  HMMA.1688.F32.TF32 R36, R76, R28, R184 ;  /* 0x0000001c4c24723c */ /* 0x004fe200000810b8 */
[----:B------:R-:W-:Y:S01]  /*4d540*/  MOV R57, R44 ;  /* 0x0000002c00397202 */ /* 0x000fe20000000f00 */
[----:B------:R-:W-:Y:S01]  /*4d550*/  IMAD.MOV.U32 R58, RZ, RZ, R45 ;  /* 0x000000ffff3a7224 */ /* 0x000fe200078e002d */
[----:B------:R-:W-:Y:S01]  /*4d560*/  MOV R59, R47 ;  /* 0x0000002f003b7202 */ /* 0x000fe20000000f00 */
[----:B------:R-:W-:-:S04]  /*4d570*/  IMAD.MOV.U32 R52, RZ, RZ, R46 ;  /* 0x000000ffff347224 */ /* 0x000fc800078e002e */
[----:B-1----:R-:W-:Y:S08]  /*4d580*/  HMMA.1688.F32.TF32 R32, R76, R24, R124 ;  /* 0x000000184c20723c */ /* 0x002ff0000008107c */
[----:B------:R-:W-:Y:S08]  /*4d590*/  HMMA.1688.F32.TF32 R44, R68, R20, R72 ;  /* 0x00000014442c723c */ /* 0x000ff00000081048 */
[C---:B------:R-:W-:Y:S01]  /*4d5a0*/  HMMA.1688.F32.TF32 R68, R76.reuse, R4, R172 ;  /* 0x000000044c44723c */ /* 0x040fe200000810ac */
[----:B------:R-:W-:Y:S07]  /*4d5b0*/  STL.64 [R1+0x1f0], R40 ;  /* 0x0001f02801007387 */ /* 0x000fee0000100a00 */
[C---:B------:R-:W-:Y:S01]  /*4d5c0*/  HMMA.1688.F32.TF32 R72, R76.reuse, R224, R132 ;  /* 0x000000e04c48723c */ /* 0x040fe20000081084 */
[----:B------:R-:W-:Y:S04]  /*4d5d0*/  STL.64 [R1+0x1f8], R42 ;  /* 0x0001f82a01007387 */ /* 0x000fe80000100a00 */
[----:B------:R-:W-:Y:S03]  /*4d5e0*/  STL.64 [R1+0x1e0], R36 ;  /* 0x0001e02401007387 */ /* 0x000fe60000100a00 */
[----:B------:R-:W-:Y:S01]  /*4d5f0*/  HMMA.1688.F32.TF32 R76, R76, R228, R120 ;  /* 0x000000e44c4c723c */ /* 0x000fe20000081078 */
[----:B------:R1:W-:Y:S04]  /*4d600*/  STL.64 [R1+0x1e8], R38 ;  /* 0x0001e82601007387 */ /* 0x0003e80000100a00 */
[----:B------:R-:W-:Y:S04]  /*4d610*/  STL [R1+0x4804], R64 ;  /* 0x0048044001007387 */ /* 0x000fe80000100800 */
[----:B------:R-:W-:Y:S04]  /*4d620*/  STL.64 [R1+0x1b0], R32 ;  /* 0x0001b02001007387 */ /* 0x000fe80000100a00 */
[----:B------:R2:W-:Y:S01]  /*4d630*/  STL.64 [R1+0x1b8], R34 ;  /* 0x0001b82201007387 */ /* 0x0005e20000100a00 */
        /* <DEDUP_REMOVED lines=12> */
[----:B------:R1:W-:Y:S04]  /*4d700*/  STL [R1+0x4834], R76 ;  /* 0x0048344c01007387 */ /* 0x0003e80000100800 */
[----:B------:R-:W-:Y:S04]  /*4d710*/  STL [R1+0x4830], R77 ;  /* 0x0048304d01007387 */ /* 0x000fe80000100800 */
[----:B------:R1:W-:Y:S04]  /*4d720*/  STL [R1+0x482c], R78 ;  /* 0x00482c4e01007387 */ /* 0x0003e80000100800 */
[----:B------:R1:W-:Y:S04]  /*4d730*/  STL [R1+0x4828], R79 ;  /* 0x0048284f01007387 */ /* 0x0003e80000100800 */
[----:B------:R1:W-:Y:S04]  /*4d740*/  STL [R1+0x4844], R80 ;  /* 0x0048445001007387 */ /* 0x0003e80000100800 */
[----:B------:R1:W-:Y:S04]  /*4d750*/  STL [R1+0x4840], R81 ;  /* 0x0048405101007387 */ /* 0x0003e80000100800 */
[----:B------:R1:W-:Y:S04]  /*4d760*/  STL [R1+0x483c], R82 ;  /* 0x00483c5201007387 */ /* 0x0003e80000100800 */
[----:B------:R1:W-:Y:S04]  /*4d770*/  STL [R1+0x4838], R83 ;  /* 0x0048385301007387 */ /* 0x0003e80000100800 */
[----:B------:R1:W-:Y:S01]  /*4d780*/  STL.64 [R1+0x1d0], R36 ;  /* 0x0001d02401007387 */ /* 0x0003e20000100a00 */
[----:B------:R-:W-:-:S03]  /*4d790*/  IMAD.MOV.U32 R203, RZ, RZ, R252 ;  /* 0x000000ffffcb7224 */ /* 0x000fc600078e00fc */
[----:B------:R1:W-:Y:S04]  /*4d7a0*/  STL.64 [R1+0x1d8], R38 ;  /* 0x0001d82601007387 */ /* 0x0003e80000100a00 */
[----:B------:R-:W4:Y:S04]  /*4d7b0*/  LDL.LU R200, [R1+0x220] ;  /* 0x0002200001c87983 */ /* 0x000f280000300800 */
[----:B------:R-:W4:Y:S04]  /*4d7c0*/  LDL.LU R201, [R1+0x224] ;  /* 0x0002240001c97983 */ /* 0x000f280000300800 */
[----:B------:R-:W4:Y:S04]  /*4d7d0*/  LDL.LU R202, [R1+0x228] ;  /* 0x0002280001ca7983 */ /* 0x000f280000300800 */
[----:B------:R-:W4:Y:S01]  /*4d7e0*/  LDL.LU R252, [R1+0x4a84] ;  /* 0x004a840001fc7983 */ /* 0x000f220000300800 */
[C---:B--2---:R-:W-:Y:S03]  /*4d7f0*/  HMMA.1688.F32.TF32 R32, R108.reuse, R24, R112 ;  /* 0x000000186c20723c */ /* 0x044fe60000081070 */
[----:B------:R-:W2:Y:S04]  /*4d800*/  LDL.LU R204, [R1+0x280] ;  /* 0x0002800001cc7983 */ /* 0x000ea80000300800 */
[----:B------:R-:W2:Y:S04]  /*4d810*/  LDL.LU R205, [R1+0x284] ;  /* 0x0002840001cd7983 */ /* 0x000ea80000300800 */
[----:B------:R-:W2:Y:S04]  /*4d820*/  LDL.LU R206, [R1+0x288] ;  /* 0x0002880001ce7983 */ /* 0x000ea80000300800 */
[----:B------:R-:W2:Y:S04]  /*4d830*/  LDL.LU R207, [R1+0x28c] ;  /* 0x00028c0001cf7983 */ /* 0x000ea80000300800 */
[----:B-1----:R-:W-:Y:S01]  /*4d840*/  MOV R72, R32 ;  /* 0x0000002000487202 */ /* 0x002fe20000000f00 */
[----:B---3--:R-:W-:Y:S01]  /*4d850*/  IMAD.MOV.U32 R73, RZ, RZ, R33 ;  /* 0x000000ffff497224 */ /* 0x008fe200078e0021 */
[----:B----4-:R-:W-:Y:S01]  /*4d860*/  MOV R75, R35 ;  /* 0x00000023004b7202 */ /* 0x010fe20000000f00 */
[----:B------:R-:W-:Y:S01]  /*4d870*/  IMAD.MOV.U32 R74, RZ, RZ, R34 ;  /* 0x000000ffff4a7224 */ /* 0x000fe200078e0022 */
[----:B------:R-:W3:Y:S01]  /*4d880*/  LDL.LU R208, [R1+0x290] ;  /* 0x0002900001d07983 */ /* 0x000ee20000300800 */
[----:B------:R-:W-:Y:S03]  /*4d890*/  HMMA.1688.F32.TF32 R32, R108, R8, R136 ;  /* 0x000000086c20723c */ /* 0x000fe60000081088 */
[----:B------:R-:W3:Y:S04]  /*4d8a0*/  LDL.LU R209, [R1+0x294] ;  /* 0x0002940001d17983 */ /* 0x000ee80000300800 */
[----:B------:R-:W3:Y:S01]  /*4d8b0*/  LDL.LU R210, [R1+0x298] ;  /* 0x0002980001d27983 */ /* 0x000ee20000300800 */
[----:B------:R-:W-:Y:S01]  /*4d8c0*/  IMAD.MOV.U32 R62, RZ, RZ, R44 ;  /* 0x000000ffff3e7224 */ /* 0x000fe200078e002c */
[----:B------:R-:W-:Y:S01]  /*4d8d0*/  MOV R61, R46 ;  /* 0x0000002e003d7202 */ /* 0x000fe20000000f00 */
[----:B------:R-:W-:Y:S01]  /*4d8e0*/  IMAD.MOV.U32 R56, RZ, RZ, R45 ;  /* 0x000000ffff387224 */ /* 0x000fe200078e002d */
[----:B------:R-:W-:Y:S01]  /*4d8f0*/  LDS R112, [R0+UR12+0x10400] ;  /* 0x0104000c00707984 */ /* 0x000fe20008000800 */
[----:B------:R-:W-:-:S03]  /*4d900*/  IMAD.MOV.U32 R60, RZ, RZ, R47 ;  /* 0x000000ffff3c7224 */ /* 0x000fc600078e002f */
[----:B------:R-:W-:Y:S04]  /*4d910*/  LDS R114, [R0+UR12+0x12400] ;  /* 0x0124000c00727984 */ /* 0x000fe80008000800 */
[----:B------:R-:W-:Y:S01]  /*4d920*/  IMAD.MOV.U32 R76, RZ, RZ, R32 ;  /* 0x000000ffff4c7224 */ /* 0x000fe200078e0020 */
[----:B------:R-:W-:Y:S01]  /*4d930*/  MOV R78, R34 ;  /* 0x00000022004e7202 */ /* 0x000fe20000000f00 */
[----:B------:R-:W-:Y:S01]  /*4d940*/  IMAD.MOV.U32 R77, RZ, RZ, R33 ;  /* 0x000000ffff4d7224 */ /* 0x000fe200078e0021 */
[----:B------:R-:W-:Y:S01]  /*4d950*/  LDS R113, [R3+UR12+0x10400] ;  /* 0x0104000c03717984 */ /* 0x000fe20008000800 */
[----:B------:R-:W-:Y:S02]  /*4d960*/  IMAD.MOV.U32 R79, RZ, RZ, R35 ;  /* 0x000000ffff4f7224 */ /* 0x000fe400078e0023 */
[----:B------:R-:W-:Y:S01]  /*4d970*/  HMMA.1688.F32.TF32 R32, R108, R4, R140 ;  /* 0x000000046c20723c */ /* 0x000fe2000008108c */
[----:B------:R-:W1:Y:S04]  /*4d980*/  LDS R115, [R3+UR12+0x12400] ;  /* 0x0124000c03737984 */ /* 0x000e680008000800 */
[----:B------:R-:W-:Y:S04]  /*4d990*/  LDS R116, [R0+UR12+0x10480] ;  /* 0x0104800c00747984 */ /* 0x000fe80008000800 */
[----:B------:R-:W-:Y:S04]  /*4d9a0*/  LDS R118, [R0+UR12+0x12480] ;  /* 0x0124800c00767984 */ /* 0x000fe80008000800 */
[----:B------:R-:W-:Y:S04]  /*4d9b0*/  LDS R117, [R3+UR12+0x10480] ;  /* 0x0104800c03757984 */ /* 0x000fe80008000800 */
[----:B------:R-:W4:Y:S02]  /*4d9c0*/  LDS R119, [R3+UR12+0x12480] ;  /* 0x0124800c03777984 */ /* 0x000f240008000800 */
[----:B------:R-:W-:Y:S01]  /*4d9d0*/  IMAD.MOV.U32 R80, RZ, RZ, R32 ;  /* 0x000000ffff507224 */ /* 0x000fe200078e0020 */
[----:B------:R-:W-:Y:S01]  /*4d9e0*/  MOV R81, R33 ;  /* 0x0000002100517202 */ /* 0x000fe20000000f00 */
[----:B------:R-:W-:Y:S01]  /*4d9f0*/  IMAD.MOV.U32 R82, RZ, RZ, R34 ;  /* 0x000000ffff527224 */ /* 0x000fe200078e0022 */
[----:B------:R-:W-:Y:S01]  /*4da00*/  LDS R120, [R0+UR12+0x10500] ;  /* 0x0105000c00787984 */ /* 0x000fe20008000800 */
[----:B------:R-:W-:-:S02]  /*4da10*/  IMAD.MOV.U32 R83, RZ, RZ, R35 ;  /* 0x000000ffff537224 */ /* 0x000fc400078e0023 */
[----:B------:R-:W-:Y:S01]  /*4da20*/  HMMA.1688.F32.TF32 R32, R108, R224, R144 ;  /* 0x000000e06c20723c */ /* 0x000fe20000081090 */
[----:B------:R-:W-:Y:S04]  /*4da30*/  LDS R122, [R0+UR12+0x12500] ;  /* 0x0125000c007a7984 */ /* 0x000fe80008000800 */
[----:B------:R-:W-:Y:S04]  /*4da40*/  LDS R121, [R3+UR12+0x10500] ;  /* 0x0105000c03797984 */ /* 0x000fe80008000800 */
[----:B------:R-:W3:Y:S01]  /*4da50*/  LDS R123, [R3+UR12+0x12500] ;  /* 0x0125000c037b7984 */ /* 0x000ee20008000800 */
        /* <DEDUP_REMOVED lines=54> */
[----:B------:R-:W-:Y:S01]  /*4ddc0*/  MOV R68, R32 ;  /* 0x0000002000447202 */ /* 0x000fe20000000f00 */
[----:B------:R-:W-:Y:S01]  /*4ddd0*/  IMAD.MOV.U32 R69, RZ, RZ, R33 ;  /* 0x000000ffff457224 */ /* 0x000fe200078e0021 */
[----:B------:R-:W-:Y:S01]  /*4dde0*/  MOV R71, R35 ;  /* 0x0000002300477202 */ /* 0x000fe20000000f00 */
[----:B------:R-:W-:-:S02]  /*4ddf0*/  IMAD.MOV.U32 R70, RZ, RZ, R34 ;  /* 0x000000ffff467224 */ /* 0x000fc400078e0022 */
[----:B------:R-:W-:Y:S01]  /*4de00*/  HMMA.1688.F32.TF32 R32, R108, R228, R148 ;  /* 0x000000e46c20723c */ /* 0x000fe20000081094 */
        /* <DEDUP_REMOVED lines=11> */
[----:B------:R-:W4:Y:S04]  /*4dec0*/  LDL.LU R32, [R1+0x300] ;  /* 0x0003000001207983 */ /* 0x000f280000300800 */
[----:B------:R-:W4:Y:S04]  /*4ded0*/  LDL.LU R33, [R1+0x304] ;  /* 0x0003040001217983 */ /* 0x000f280000300800 */
[----:B------:R-:W4:Y:S01]  /*4dee0*/  LDL.LU R34, [R1+0x308] ;  /* 0x0003080001227983 */ /* 0x000f220000300800 */
[C---:B-1----:R-:W-:Y:S08]  /*4def0*/  HMMA.1688.F32.TF32 R132, R112.reuse, R4, R132 ;  /* 0x000000047084723c */ /* 0x042ff00000081084 */
[C---:B--2---:R-:W-:Y:S08]  /*4df00*/  HMMA.1688.F32.TF32 R172, R112.reuse, R8, R172 ;  /* 0x0000000870ac723c */ /* 0x044ff000000810ac */
[C---:B---3--:R-:W-:Y:S08]  /*4df10*/  HMMA.1688.F32.TF32 R128, R112.reuse, R24, R128 ;  /* 0x000000187080723c */ /* 0x048ff00000081080 */
[C---:B----4-:R-:W-:Y:S08]  /*4df20*/  HMMA.1688.F32.TF32 R184, R112.reuse, R20, R184 ;  /* 0x0000001470b8723c */ /* 0x050ff000000810b8 */
[C---:B------:R-:W-:Y:S08]  /*4df30*/  HMMA.1688.F32.TF32 R188, R112.reuse, R12, R188 ;  /* 0x0000000c70bc723c */ /* 0x040ff000000810bc */
[C---:B------:R-:W-:Y:S11]  /*4df40*/  HMMA.1688.F32.TF32 R124, R112.reuse, R28, R124 ;  /* 0x0000001c707c723c */ /* 0x040ff6000008107c */
[----:B------:R-:W-:Y:S04]  /*4df50*/  STL.64 [R1+0x460], R188 ;  /* 0x000460bc01007387 */ /* 0x000fe80000100a00 */
[----:B------:R1:W-:Y:S04]  /*4df60*/  STL.64 [R1+0x468], R190 ;  /* 0x000468be01007387 */ /* 0x0003e80000100a00 */
[----:B-1----:R-:W2:Y:S04]  /*4df70*/  LDL.LU.64 R190, [R1+0x4a78] ;  /* 0x004a780001be7983 */ /* 0x002ea80000300a00 */
[----:B------:R-:W2:Y:S04]  /*4df80*/  LDL.LU.64 R188, [R1+0x4a70] ;  /* 0x004a700001bc7983 */ /* 0x000ea80000300a00 */
[----:B------:R-:W-:Y:S04]  /*4df90*/  STL.64 [R1+0x450], R184 ;  /* 0x000450b801007387 */ /* 0x000fe80000100a00 */
[----:B------:R1:W-:Y:S04]  /*4dfa0*/  STL.64 [R1+0x458], R186 ;  /* 0x000458ba01007387 */ /* 0x0003e80000100a00 */
[----:B-1----:R-:W3:Y:S04]  /*4dfb0*/  LDL.LU.64 R186, [R1+0x4a68] ;  /* 0x004a680001ba7983 */ /* 0x002ee80000300a00 */
[----:B------:R-:W3:Y:S04]  /*4dfc0*/  LDL.LU.64 R184, [R1+0x4a60] ;  /* 0x004a600001b87983 */ /* 0x000ee80000300a00 */
[----:B------:R-:W-:Y:S04]  /*4dfd0*/  STL.64 [R1+0x440], R124 ;  /* 0x0004407c01007387 */ /* 0x000fe80000100a00 */
[----:B------:R1:W-:Y:S04]  /*4dfe0*/  STL.64 [R1+0x448], R126 ;  /* 0x0004487e01007387 */ /* 0x0003e80000100a00 */
[----:B-1----:R-:W4:Y:S04]  /*4dff0*/  LDL.LU.64 R126, [R1+0x4a58] ;  /* 0x004a5800017e7983 */ /* 0x002f280000300a00 */
[----:B------:R-:W4:Y:S04]  /*4e000*/  LDL.LU.64 R124, [R1+0x4a50] ;  /* 0x004a5000017c7983 */ /* 0x000f280000300a00 */
        /* <DEDUP_REMOVED lines=10> */
[----:B-1----:R-:W3:Y:S04]  /*4e0b0*/  LDL.LU.64 R134, [R1+0x4a28] ;  /* 0x004a280001867983 */ /* 0x002ee80000300a00 */
[----:B------:R-:W3:Y:S01]  /*4e0c0*/  LDL.LU.64 R132, [R1+0x4a20] ;  /* 0x004a200001847983 */ /* 0x000ee20000300a00 */
[C---:B------:R-:W-:Y:S08]  /*4e0d0*/  HMMA.1688.F32.TF32 R148, R112.reuse, R224, R148 ;  /* 0x000000e07094723c */ /* 0x040ff00000081094 */
[----:B------:R-:W-:Y:S08]  /*4e0e0*/  HMMA.1688.F32.TF32 R144, R112, R228, R144 ;  /* 0x000000e47090723c */ /* 0x000ff00000081090 */
[----:B------:R-:W-:Y:S03]  /*4e0f0*/  HMMA.1688.F32.TF32 R112, R116, R12, R140 ;  /* 0x0000000c7470723c */ /* 0x000fe6000008108c */
[----:B------:R-:W-:Y:S01]  /*4e100*/  STL.64 [R1+0x400], R148 ;  /* 0x0004009401007387 */ /* 0x000fe20000100a00 */
[----:B------:R-:W-:-:S03]  /*4e110*/  IMAD.MOV.U32 R67, RZ, RZ, R35 ;  /* 0x000000ffff437224 */ /* 0x000fc600078e0023 */
[----:B------:R-:W-:Y:S01]  /*4e120*/  STL.64 [R1+0x408], R150 ;  /* 0x0004089601007387 */ /* 0x000fe20000100a00 */
[----:B------:R-:W-:Y:S03]  /*4e130*/  HMMA.1688.F32.TF32 R140, R116, R20, R136 ;  /* 0x00000014748c723c */ /* 0x000fe60000081088 */
[----:B------:R-:W-:Y:S01]  /*4e140*/  STL.64 [R1+0x370], R144 ;  /* 0x0003709001007387 */ /* 0x000fe20000100a00 */
[----:B------:R-:W-:-:S03]  /*4e150*/  IMAD.MOV.U32 R35, RZ, RZ, R252 ;  /* 0x000000ffff237224 */ /* 0x000fc600078e00fc */
[----:B------:R-:W-:Y:S01]  /*4e160*/  STL.64 [R1+0x378], R146 ;  /* 0x0003789201007387 */ /* 0x000fe20000100a00 */
[C---:B------:R-:W-:Y:S03]  /*4e170*/  HMMA.1688.F32.TF32 R136, R116.reuse, R28, R48 ;  /* 0x0000001c7488723c */ /* 0x040fe60000081030 */
[----:B------:R-:W-:Y:S04]  /*4e180*/  STL.64 [R1+0x360], R112 ;  /* 0x0003607001007387 */ /* 0x000fe80000100a00 */
[----:B------:R1:W-:Y:S01]  /*4e190*/  STL.64 [R1+0x368], R114 ;  /* 0x0003687201007387 */ /* 0x0003e20000100a00 */
[C---:B------:R-:W-:Y:S08]  /*4e1a0*/  HMMA.1688.F32.TF32 R48, R116.reuse, R8, R40 ;  /* 0x000000087430723c */ /* 0x040ff00000081028 */
[C---:B-1----:R-:W-:Y:S08]  /*4e1b0*/  HMMA.1688.F32.TF32 R112, R116.reuse, R24, R44 ;  /* 0x000000187470723c */ /* 0x042ff0000008102c */
[C---:B------:R-:W-:Y:S08]  /*4e1c0*/  HMMA.1688.F32.TF32 R44, R116.reuse, R4, R36 ;  /* 0x00000004742c723c */ /* 0x040ff00000081024 */
[C---:B------:R-:W-:Y:S01]  /*4e1d0*/  HMMA.1688.F32.TF32 R40, R116.reuse, R224, R32 ;  /* 0x000000e07428723c */ /* 0x040fe20000081020 */
[----:B------:R-:W-:Y:S07]  /*4e1e0*/  STL.64 [R1+0x350], R140 ;  /* 0x0003508c01007387 */ /* 0x000fee0000100a00 */
[----:B------:R-:W-:Y:S01]  /*4e1f0*/  HMMA.1688.F32.TF32 R36, R116, R228, R248 ;  /* 0x000000e47424723c */ /* 0x000fe200000810f8 */
[----:B------:R-:W-:Y:S04]  /*4e200*/  STL.64 [R1+0x358], R142 ;  /* 0x0003588e01007387 */ /* 0x000fe80000100a00 */
[----:B------:R-:W-:Y:S03]  /*4e210*/  STL.64 [R1+0x340], R136 ;  /* 0x0003408801007387 */ /* 0x000fe60000100a00 */
        /* <DEDUP_REMOVED lines=12> */
[----:B------:R-:W-:Y:S01]  /*4e2e0*/  IMAD.MOV.U32 R252, RZ, RZ, R34 ;  /* 0x000000fffffc7224 */ /* 0x000fe200078e0022 */
[----:B------:R-:W-:-:S02]  /*4e2f0*/  MOV R2, R35 ;  /* 0x0000002300027202 */ /* 0x000fc40000000f00 */
[----:B------:R1:W-:Y:S01]  /*4e300*/  STL.64 [R1+0x2e0], R32 ;  /* 0x0002e02001007387 */ /* 0x0003e20000100a00 */
[-C--:B------:R-:W-:Y:S01]  /*4e310*/  HMMA.1688.F32.TF32 R84, R108, R20.reuse, R84 ;  /* 0x000000146c54723c */ /* 0x080fe20000081054 */
[----:B------:R-:W-:Y:S01]  /*4e320*/  MOV R248, R98 ;  /* 0x0000006200f87202 */ /* 0x000fe20000000f00 */
[----:B------:R-:W-:Y:S01]  /*4e330*/  IMAD.MOV.U32 R249, RZ, RZ, R99 ;  /* 0x000000fffff97224 */ /* 0x000fe200078e0063 */
[----:B------:R-:W-:Y:S04]  /*4e340*/  LDS R112, [R0+UR12+0x10600] ;  /* 0x0106000c00707984 */ /* 0x000fe80008000800 */
[----:B------:R-:W-:Y:S01]  /*4e350*/  LDS R114, [R0+UR12+0x12600] ;  /* 0x0126000c00727984 */ /* 0x000fe20008000800 */
[C---:B-1----:R-:W-:Y:S03]  /*4e360*/  HMMA.1688.F32.TF32 R36, R120.reuse, R20, R204 ;  /* 0x000000147824723c */ /* 0x042fe600000810cc */
[----:B------:R-:W-:Y:S04]  /*4e370*/  LDS R113, [R3+UR12+0x10600] ;  /* 0x0106000c03717984 */ /* 0x000fe80008000800 */
[----:B------:R-:W-:Y:S01]  /*4e380*/  LDS R115, [R3+UR12+0x12600] ;  /* 0x0126000c03737984 */ /* 0x000fe20008000800 */
[----:B------:R-:W-:Y:S03]  /*4e390*/  HMMA.1688.F32.TF32 R32, R120, R28, R200 ;  /* 0x0000001c7820723c */ /* 0x000fe600000810c8 */
[----:B------:R1:W-:Y:S04]  /*4e3a0*/  STL [R1+0x47cc], R2 ;  /* 0x0047cc0201007387 */ /* 0x0003e80000100800 */
[----:B------:R1:W-:Y:S04]  /*4e3b0*/  STL [R1+0x47c8], R252 ;  /* 0x0047c8fc01007387 */ /* 0x0003e80000100800 */
[----:B------:R-:W-:Y:S04]  /*4e3c0*/  STL.64 [R1+0x2d0], R36 ;  /* 0x0002d02401007387 */ /* 0x000fe80000100a00 */
[----:B------:R-:W-:Y:S04]  /*4e3d0*/  STL.64 [R1+0x2d8], R38 ;  /* 0x0002d82601007387 */ /* 0x000fe80000100a00 */
[----:B-1----:R-:W-:Y:S01]  /*4e3e0*/  IMAD.MOV.U32 R2, RZ, RZ, R34 ;  /* 0x000000ffff027224 */ /* 0x002fe200078e0022 */
[----:B------:R2:W-:Y:S01]  /*4e3f0*/  STL.64 [R1+0x2c0], R32 ;  /* 0x0002c02001007387 */ /* 0x0005e20000100a00 */
[----:B------:R-:W-:-:S03]  /*4e400*/  IMAD.MOV.U32 R252, RZ, RZ, R35 ;  /* 0x000000fffffc7224 */ /* 0x000fc600078e0023 */
[----:B------:R-:W-:Y:S04]  /*4e410*/  LDS R108, [R0+UR12+0x10580] ;  /* 0x0105800c006c7984 */ /* 0x000fe80008000800 */
[----:B------:R-:W-:Y:S04]  /*4e420*/  LDS R110, [R0+UR12+0x12580] ;  /* 0x0125800c006e7984 */ /* 0x000fe80008000800 */
[----:B------:R-:W-:Y:S04]  /*4e430*/  LDS R109, [R3+UR12+0x10580] ;  /* 0x0105800c036d7984 */ /* 0x000fe80008000800 */
[----:B------:R-:W1:Y:S04]  /*4e440*/  LDS R111, [R3+UR12+0x12580] ;  /* 0x0125800c036f7984 */ /* 0x000e680008000800 */
[----:B------:R1:W-:Y:S04]  /*4e450*/  STL [R1+0x47d4], R252 ;  /* 0x0047d4fc01007387 */ /* 0x0003e80000100800 */
[----:B------:R1:W-:Y:S04]  /*4e460*/  STL [R1+0x47d0], R2 ;  /* 0x0047d00201007387 */ /* 0x0003e80000100800 */
        /* <DEDUP_REMOVED lines=8> */
[----:B--2---:R-:W-:Y:S01]  /*4e4f0*/  HMMA.1688.F32.TF32 R32, R120, R8, R172 ;  /* 0x000000087820723c */ /* 0x004fe200000810ac */
[----:B------:R-:W-:Y:S01]  /*4e500*/  IMAD.MOV.U32 R200, RZ, RZ, R92 ;  /* 0x000000ffffc87224 */ /* 0x000fe200078e005c */
[----:B------:R-:W-:Y:S01]  /*4e510*/  MOV R202, R94 ;  /* 0x0000005e00ca7202 */ /* 0x000fe20000000f00 */
[----:B------:R-:W-:Y:S01]  /*4e520*/  IMAD.MOV.U32 R201, RZ, RZ, R93 ;  /* 0x000000ffffc97224 */ /* 0x000fe200078e005d */
[----:B------:R-:W-:Y:S01]  /*4e530*/  LDS R172, [R0+UR12+0x10700] ;  /* 0x0107000c00ac7984 */ /* 0x000fe20008000800 */
[----:B------:R-:W-:-:S03]  /*4e540*/  IMAD.MOV.U32 R203, RZ, RZ, R104 ;  /* 0x000000ffffcb7224 */ /* 0x000fc600078e0068 */
[----:B------:R-:W-:Y:S04]  /*4e550*/  LDS R174, [R0+UR12+0x12700] ;  /* 0x0127000c00ae7984 */ /* 0x000fe80008000800 */
[----:B------:R-:W-:Y:S04]  /*4e560*/  LDS R173, [R3+UR12+0x10700] ;  /* 0x0107000c03ad7984 */ /* 0x000fe80008000800 */
[----:B------:R-:W2:Y:S01]  /*4e570*/  LDS R175, [R3+UR12+0x12700] ;  /* 0x0127000c03af7984 */ /* 0x000ea20008000800 */
[----:B---3--:R-:W-:Y:S02]  /*4e580*/  HMMA.1688.F32.TF32 R36, R120, R24, R132 ;  /* 0x000000187824723c */ /* 0x008fe40000081084 */
[----:B-1----:R-:W-:Y:S01]  /*4e590*/  MOV R252, R34 ;  /* 0x0000002200fc7202 */ /* 0x002fe20000000f00 */
[----:B------:R-:W-:-:S15]  /*4e5a0*/  IMAD.MOV.U32 R2, RZ, RZ, R35 ;  /* 0x000000ffff027224 */ /* 0x000fde00078e0023 */
[----:B------:R-:W-:Y:S01]  /*4e5b0*/  NOP ;  /* 0x0000000000007918 */ /* 0x000fe20000000000 */
[----:B------:R-:W-:Y:S04]  /*4e5c0*/  STL.64 [R1+0x2b0], R36 ;  /* 0x0002b02401007387 */ /* 0x000fe80000100a00 */
[----:B------:R1:W-:Y:S04]  /*4e5d0*/  STL.64 [R1+0x2b8], R38 ;  /* 0x0002b82601007387 */ /* 0x0003e80000100a00 */
[----:B------:R4:W-:Y:S01]  /*4e5e0*/  STL.64 [R1+0x2a0], R32 ;  /* 0x0002a02001007387 */ /* 0x0009e20000100a00 */
[C---:B-1----:R-:W-:Y:S08]  /*4e5f0*/  HMMA.1688.F32.TF32 R36, R120.reuse, R4, R128 ;  /* 0x000000047824723c */ /* 0x042ff00000081080 */
[C---:B----4-:R-:W-:Y:S01]  /*4e600*/  HMMA.1688.F32.TF32 R32, R120.reuse, R224, R124 ;  /* 0x000000e07820723c */ /* 0x050fe2000008107c */
[----:B------:R1:W-:Y:S04]  /*4e610*/  STL [R1+0x47dc], R2 ;  /* 0x0047dc0201007387 */ /* 0x0003e80000100800 */
[----:B------:R3:W-:Y:S06]  /*4e620*/  STL [R1+0x47d8], R252 ;  /* 0x0047d8fc01007387 */ /* 0x0007ec0000100800 */
[----:B------:R-:W-:Y:S04]  /*4e630*/  STL.64 [R1+0x290], R36 ;  /* 0x0002902401007387 */ /* 0x000fe80000100a00 */
[----:B------:R4:W-:Y:S04]  /*4e640*/  STL.64 [R1+0x298], R38 ;  /* 0x0002982601007387 */ /* 0x0009e80000100a00 */
[----:B-1----:R-:W-:Y:S01]  /*4e650*/  IMAD.MOV.U32 R2, RZ, RZ, R34 ;  /* 0x000000ffff027224 */ /* 0x002fe200078e0022 */
[----:B------:R1:W-:Y:S01]  /*4e660*/  STL.64 [R1+0x280], R32 ;  /* 0x0002802001007387 */ /* 0x0003e20000100a00 */
[----:B---3--:R-:W-:Y:S01]  /*4e670*/  MOV R252, R35 ;  /* 0x0000002300fc7202 */ /* 0x008fe20000000f00 */
[----:B----4-:R-:W-:Y:S08]  /*4e680*/  HMMA.1688.F32.TF32 R36, R120, R228, R184 ;  /* 0x000000e47824723c */ /* 0x010ff000000810b8 */
[C---:B-1----:R-:W-:Y:S01]  /*4e690*/  HMMA.1688.F32.TF32 R32, R108.reuse, R12, R188 ;  /* 0x0000000c6c20723c */ /* 0x042fe200000810bc */
[----:B------:R1:W-:Y:S04]  /*4e6a0*/  STL [R1+0x47e4], R252 ;  /* 0x0047e4fc01007387 */ /* 0x0003e80000100800 */
[----:B------:R3:W-:Y:S06]  /*4e6b0*/  STL [R1+0x47e0], R2 ;  /* 0x0047e00201007387 */ /* 0x0007ec0000100800 */
[----:B------:R-:W-:Y:S04]  /*4e6c0*/  STL.64 [R1+0x220], R36 ;  /* 0x0002202401007387 */ /* 0x000fe80000100a00 */
[----:B------:R4:W-:Y:S04]  /*4e6d0*/  STL.64 [R1+0x228], R38 ;  /* 0x0002282601007387 */ /* 0x0009e80000100a00 */
[----:B-1----:R-:W-:Y:S01]  /*4e6e0*/  IMAD.MOV.U32 R252, RZ, RZ, R34 ;  /* 0x000000fffffc7224 */ /* 0x002fe200078e0022 */
[----:B------:R1:W-:Y:S01]  /*4e6f0*/  STL.64 [R1+0x1c0], R32 ;  /* 0x0001c02001007387 */ /* 0x0003e20000100a00 */
[----:B---3--:R-:W-:Y:S01]  /*4e700*/  IMAD.MOV.U32 R2, RZ, RZ, R35 ;  /* 0x000000ffff027224 */ /* 0x008fe200078e0023 */
[C---:B----4-:R-:W-:Y:S08]  /*4e710*/  HMMA.1688.F32.TF32 R36, R108.reuse, R20, R192 ;  /* 0x000000146c24723c */ /* 0x050ff000000810c0 */
[C---:B-1----:R-:W-:Y:S01]  /*4e720*/  HMMA.1688.F32.TF32 R32, R108.reuse, R28, R196 ;  /* 0x0000001c6c20723c */ /* 0x042fe200000810c4 */
[----:B------:R1:W-:Y:S04]  /*4e730*/  STL [R1+0x47ec], R2 ;  /* 0x0047ec0201007387 */ /* 0x0003e80000100800 */
[----:B------:R3:W-:Y:S06]  /*4e740*/  STL [R1+0x47e8], R252 ;  /* 0x0047e8fc01007387 */ /* 0x0007ec0000100800 */
[----:B------:R-:W-:Y:S04]  /*4e750*/  STL.64 [R1+0x1a0], R36 ;  /* 0x0001a02401007387 */ /* 0x000fe80000100a00 */
[----:B------:R4:W-:Y:S04]  /*4e760*/  STL.64 [R1+0x1a8], R38 ;  /* 0x0001a82601007387 */ /* 0x0009e80000100a00 */
[----:B-1----:R-:W-:Y:S01]  /*4e770*/  MOV R2, R34 ;  /* 0x0000002200027202 */ /* 0x002fe20000000f00 */
[----:B------:R1:W-:Y:S01]  /*4e780*/  STL.64 [R1+0x160], R32 ;  /* 0x0001602001007387 */ /* 0x0003e20000100a00 */
[----:B---3--:R-:W-:Y:S01]  /*4e790*/  IMAD.MOV.U32 R252, RZ, RZ, R35 ;  /* 0x000000fffffc7224 */ /* 0x008fe200078e0023 */
[C---:B----4-:R-:W-:Y:S08]  /*4e7a0*/  HMMA.1688.F32.TF32 R36, R108.reuse, R24, R88 ;  /* 0x000000186c24723c */ /* 0x050ff00000081058 */
[----:B-1----:R-:W-:Y:S01]  /*4e7b0*/  HMMA.1688.F32.TF32 R32, R108, R8, R100 ;  /* 0x000000086c20723c */ /* 0x002fe20000081064 */
[----:B------:R-:W-:Y:S04]  /*4e7c0*/  STL [R1+0x47f4], R252 ;  /* 0x0047f4fc01007387 */ /* 0x000fe80000100800 */
[----:B------:R-:W-:Y:S06]  /*4e7d0*/  STL [R1+0x47f0], R2 ;  /* 0x0047f00201007387 */ /* 0x000fec0000100800 */
[----:B------:R-:W-:Y:S04]  /*4e7e0*/  STL.64 [R1+0x150], R36 ;  /* 0x0001502401007387 */ /* 0x000fe80000100a00 */
[----:B------:R-:W-:Y:S04]  /*4e7f0*/  STL.64 [R1+0x158], R38 ;  /* 0x0001582601007387 */ /* 0x000fe80000100a00 */
[----:B------:R1:W-:Y:S04]  /*4e800*/  STL.64 [R1+0x140], R32 ;  /* 0x0001402001007387 */ /* 0x0003e80000100a00 */
[----:B------:R-:W3:Y:S04]  /*4e810*/  LDL.LU R92, [R1+0x4a1c] ;  /* 0x004a1c00015c7983 */ /* 0x000ee80000300800 */
[----:B------:R-:W3:Y:S04]  /*4e820*/  LDL.LU R93, [R1+0x4a18] ;  /* 0x004a1800015d7983 */ /* 0x000ee80000300800 */
[----:B------:R-:W3:Y:S04]  /*4e830*/  LDL.LU R94, [R1+0x4a14] ;  /* 0x004a1400015e7983 */ /* 0x000ee80000300800 */
        /* <DEDUP_REMOVED lines=9> */
[----:B------:R-:W-:-:S03]  /*4e8d0*/  MOV R2, R35 ;  /* 0x0000002300027202 */ /* 0x000fc60000000f00 */
[----:B------:R-:W4:Y:S01]  /*4e8e0*/  LDL.LU R105, [R1+0x4a0c] ;  /* 0x004a0c0001697983 */ /* 0x000f220000300800 */
[----:B------:R-:W-:-:S03]  /*4e8f0*/  IMAD.MOV.U32 R35, RZ, RZ, R95 ;  /* 0x000000ffff237224 */ /* 0x000fc600078e005f */
[----:B------:R-:W4:Y:S04]  /*4e900*/  LDL.LU R106, [R1+0x4a08] ;  /* 0x004a0800016a7983 */ /* 0x000f280000300800 */
[----:B------:R-:W4:Y:S04]  /*4e910*/  LDL.LU R107, [R1+0x4a04] ;  /* 0x004a0400016b7983 */ /* 0x000f280000300800 */
[----:B------:R-:W3:Y:S04]  /*4e920*/  LDL.LU R95, [R1+0x4a00] ;  /* 0x004a0000015f7983 */ /* 0x000ee80000300800 */
[----:B------:R-:W3:Y:S04]  /*4e930*/  LDL.LU R98, [R1+0x49fc] ;  /* 0x0049fc0001627983 */ /* 0x000ee80000300800 */
[----:B------:R-:W3:Y:S04]  /*4e940*/  LDL.LU R99, [R1+0x49f8] ;  /* 0x0049f80001637983 */ /* 0x000ee80000300800 */
[----:B------:R-:W3:Y:S04]  /*4e950*/  LDL.LU R250, [R1+0x6a8] ;  /* 0x0006a80001fa7983 */ /* 0x000ee80000300800 */
[----:B------:R-:W3:Y:S01]  /*4e960*/  LDL.LU R251, [R1+0x6ac] ;  /* 0x0006ac0001fb7983 */ /* 0x000ee20000300800 */
[C---:B------:R-:W-:Y:S08]  /*4e970*/  HMMA.1688.F32.TF32 R100, R112.reuse, R20, R32 ;  /* 0x000000147064723c */ /* 0x040ff00000081020 */
[----:B--2---:R-:W-:Y:S08]  /*4e980*/  HMMA.1688.F32.TF32 R204, R112, R12, R204 ;  /* 0x0000000c70cc723c */ /* 0x004ff000000810cc */
[C---:B----4-:R-:W-:Y:S08]  /*4e990*/  HMMA.1688.F32.TF32 R88, R108.reuse, R4, R104 ;  /* 0x000000046c58723c */ /* 0x050ff00000081068 */
[C---:B---3--:R-:W-:Y:S08]  /*4e9a0*/  HMMA.1688.F32.TF32 R92, R108.reuse, R224, R92 ;  /* 0x000000e06c5c723c */ /* 0x048ff0000008105c */
[----:B------:R-:W-:Y:S08]  /*4e9b0*/  HMMA.1688.F32.TF32 R96, R108, R228, R96 ;  /* 0x000000e46c60723c */ /* 0x000ff00000081060 */
[C---:B------:R-:W-:Y:S01]  /*4e9c0*/  HMMA.1688.F32.TF32 R188, R112.reuse, R28, R248 ;  /* 0x0000001c70bc723c */ /* 0x040fe200000810f8 */
[----:B------:R-:W-:Y:S04]  /*4e9d0*/  STL.64 [R1+0x46d0], R90 ;  /* 0x0046d05a01007387 */ /* 0x000fe80000100a00 */
[----:B------:R1:W-:Y:S04]  /*4e9e0*/  STL.64 [R1+0x46c8], R88 ;  /* 0x0046c85801007387 */ /* 0x0003e80000100a00 */
[----:B------:R-:W-:Y:S04]  /*4e9f0*/  STL.64 [R1+0x46e0], R94 ;  /* 0x0046e05e01007387 */ /* 0x000fe80000100a00 */
[----:B------:R2:W-:Y:S04]  /*4ea00*/  STL.64 [R1+0x46d8], R92 ;  /* 0x0046d85c01007387 */ /* 0x0005e80000100a00 */
[----:B------:R-:W-:Y:S04]  /*4ea10*/  STL.64 [R1+0x46f0], R98 ;  /* 0x0046f06201007387 */ /* 0x000fe80000100a00 */
[----:B------:R3:W-:Y:S04]  /*4ea20*/  STL.64 [R1+0x46e8], R96 ;  /* 0x0046e86001007387 */ /* 0x0007e80000100a00 */
[----:B------:R-:W-:Y:S04]  /*4ea30*/  STL.64 [R1+0x4700], R206 ;  /* 0x004700ce01007387 */ /* 0x000fe80000100a00 */
[----:B------:R-:W-:Y:S04]  /*4ea40*/  STL.64 [R1+0x46f8], R204 ;  /* 0x0046f8cc01007387 */ /* 0x000fe80000100a00 */
[----:B------:R4:W-:Y:S04]  /*4ea50*/  STL.64 [R1+0x4710], R102 ;  /* 0x0047106601007387 */ /* 0x0009e80000100a00 */
[----:B------:R1:W-:Y:S04]  /*4ea60*/  STL.64 [R1+0x4708], R100 ;  /* 0x0047086401007387 */ /* 0x0003e80000100a00 */
        /* <DEDUP_REMOVED lines=30> */
[----:B------:R-:W-:Y:S03]  /*4ec50*/  HMMA.1688.F32.TF32 R104, R112, R24, R200 ;  /* 0x000000187068723c */ /* 0x000fe600000810c8 */
        /* <DEDUP_REMOVED lines=24> */
[----:B------:R3:W-:Y:S04]  /*4ede0*/  STL.64 [R1+0x4730], R106 ;  /* 0x0047306a01007387 */ /* 0x0007e80000100a00 */
[----:B------:R4:W-:Y:S01]  /*4edf0*/  STL.64 [R1+0x4728], R104 ;  /* 0x0047286801007387 */ /* 0x0009e20000100a00 */
[----:B-1----:R-:W-:Y:S01]  /*4ee00*/  MOV R88, R31 ;  /* 0x0000001f00587202 */ /* 0x002fe20000000f00 */
[----:B------:R-:W-:Y:S01]  /*4ee10*/  IMAD.MOV.U32 R89, RZ, RZ, R30 ;  /* 0x000000ffff597224 */ /* 0x000fe200078e001e */
[----:B------:R-:W-:Y:S01]  /*4ee20*/  MOV R91, R11 ;  /* 0x0000000b005b7202 */ /* 0x000fe20000000f00 */
[----:B------:R-:W-:-:S02]  /*4ee30*/  IMAD.MOV.U32 R90, RZ, RZ, R23 ;  /* 0x000000ffff5a7224 */ /* 0x000fc400078e0017 */
[----:B--2---:R-:W-:Y:S02]  /*4ee40*/  IMAD.MOV.U32 R92, RZ, RZ, R226 ;  /* 0x000000ffff5c7224 */ /* 0x004fe400078e00e2 */
[----:B------:R-:W-:Y:S01]  /*4ee50*/  IMAD.MOV.U32 R93, RZ, RZ, R227 ;  /* 0x000000ffff5d7224 */ /* 0x000fe200078e00e3 */
[----:B------:R-:W-:Y:S01]  /*4ee60*/  MOV R94, R231 ;  /* 0x000000e7005e7202 */ /* 0x000fe20000000f00 */
[----:B------:R-:W-:Y:S01]  /*4ee70*/  IMAD.MOV.U32 R95, RZ, RZ, R230 ;  /* 0x000000ffff5f7224 */ /* 0x000fe200078e00e6 */
[----:B---3--:R-:W-:Y:S01]  /*4ee80*/  MOV R97, R22 ;  /* 0x0000001600617202 */ /* 0x008fe20000000f00 */
[----:B------:R-:W-:Y:S01]  /*4ee90*/  IMAD.MOV.U32 R96, RZ, RZ, R10 ;  /* 0x000000ffff607224 */ /* 0x000fe200078e000a */
[C---:B----4-:R-:W-:Y:S08]  /*4eea0*/  HMMA.1688.F32.TF32 R108, R112.reuse, R4, R132 ;  /* 0x00000004706c723c */ /* 0x050ff00000081084 */
[C---:B------:R-:W-:Y:S08]  /*4eeb0*/  HMMA.1688.F32.TF32 R192, R112.reuse, R8, R128 ;  /* 0x0000000870c0723c */ /* 0x040ff00000081080 */
[----:B------:R-:W-:Y:S08]  /*4eec0*/  HMMA.1688.F32.TF32 R196, R112, R224, R116 ;  /* 0x000000e070c4723c */ /* 0x000ff00000081074 */
[----:B------:R-:W-:Y:S08]  /*4eed0*/  HMMA.1688.F32.TF32 R116, R140, R20, R144 ;  /* 0x000000148c74723c */ /* 0x000ff00000081090 */
[----:B------:R-:W-:Y:S01]  /*4eee0*/  HMMA.1688.F32.TF32 R112, R112, R228, R148 ;  /* 0x000000e47070723c */ /* 0x000fe20000081094 */
[----:B------:R-:W-:Y:S07]  /*4eef0*/  STL.64 [R1+0x4740], R194 ;  /* 0x004740c201007387 */ /* 0x000fee0000100a00 */
[C---:B------:R-:W-:Y:S01]  /*4ef00*/  HMMA.1688.F32.TF32 R200, R140.reuse, R12, R200 ;  /* 0x0000000c8cc8723c */ /* 0x040fe200000810c8 */
[----:B------:R-:W-:Y:S04]  /*4ef10*/  STL.64 [R1+0x4738], R192 ;  /* 0x004738c001007387 */ /* 0x000fe80000100a00 */
[----:B------:R-:W-:Y:S03]  /*4ef20*/  STL.64 [R1+0x4750], R110 ;  /* 0x0047506e01007387 */ /* 0x000fe60000100a00 */
[C---:B------:R-:W-:Y:S01]  /*4ef30*/  HMMA.1688.F32.TF32 R120, R140.reuse, R28, R136 ;  /* 0x0000001c8c78723c */ /* 0x040fe20000081088 */
[----:B------:R1:W-:Y:S04]  /*4ef40*/  STL.64 [R1+0x4748], R108 ;  /* 0x0047486c01007387 */ /* 0x0003e80000100a00 */
[----:B------:R2:W-:Y:S03]  /*4ef50*/  STL.64 [R1+0x4760], R198 ;  /* 0x004760c601007387 */ /* 0x0005e60000100a00 */
[C---:B------:R-:W-:Y:S01]  /*4ef60*/  HMMA.1688.F32.TF32 R124, R140.reuse, R24, R48 ;  /* 0x000000188c7c723c */ /* 0x040fe20000081030 */
[----:B------:R3:W-:Y:S04]  /*4ef70*/  STL.64 [R1+0x4758], R196 ;  /* 0x004758c401007387 */ /* 0x0007e80000100a00 */
[----:B------:R4:W-:Y:S03]  /*4ef80*/  STL.64 [R1+0x4770], R114 ;  /* 0x0047707201007387 */ /* 0x0009e60000100a00 */
[----:B------:R-:W-:Y:S01]  /*4ef90*/  HMMA.1688.F32.TF32 R128, R140, R8, R44 ;  /* 0x000000088c80723c */ /* 0x000fe2000008102c */
[----:B------:R1:W-:Y:S04]  /*4efa0*/  STL.64 [R1+0x4768], R112 ;  /* 0x0047687001007387 */ /* 0x0003e80000100a00 */
[----:B------:R-:W-:Y:S04]  /*4efb0*/  STL.64 [R1+0x4780], R202 ;  /* 0x004780ca01007387 */ /* 0x000fe80000100a00 */
[----:B------:R-:W-:Y:S04]  /*4efc0*/  STL.64 [R1+0x4778], R200 ;  /* 0x004778c801007387 */ /* 0x000fe80000100a00 */
[----:B------:R-:W-:Y:S04]  /*4efd0*/  STL.64 [R1+0x4790], R118 ;  /* 0x0047907601007387 */ /* 0x000fe80000100a00 */
[----:B------:R1:W-:Y:S04]  /*4efe0*/  STL.64 [R1+0x4788], R116 ;  /* 0x0047887401007387 */ /* 0x0003e80000100a00 */
[----:B------:R-:W-:Y:S04]  /*4eff0*/  STL.64 [R1+0x47a0], R122 ;  /* 0x0047a07a01007387 */ /* 0x000fe80000100a00 */
[----:B------:R1:W-:Y:S01]  /*4f000*/  STL.64 [R1+0x4798], R120 ;  /* 0x0047987801007387 */ /* 0x0003e20000100a00 */
[----:B------:R-:W-:Y:S03]  /*4f010*/  HMMA.1688.F32.TF32 R144, R172, R12, R248 ;  /* 0x0000000cac90723c */ /* 0x000fe600000810f8 */
        /* <DEDUP_REMOVED lines=16> */
[----:B------:R-:W4:Y:S04]  /*4f120*/  LDL.LU R10, [R1+0x49d4] ;  /* 0x0049d400010a7983 */ /* 0x000f280000300800 */
[----:B------:R-:W4:Y:S01]  /*4f130*/  LDL.LU R22, [R1+0x49d0] ;  /* 0x0049d00001167983 */ /* 0x000f220000300800 */
[----:B------:R-:W-:-:S02]  /*4f140*/  IMAD.MOV.U32 R98, RZ, RZ, R6 ;  /* 0x000000ffff627224 */ /* 0x000fc400078e0006 */
[----:B------:R-:W-:Y:S01]  /*4f150*/  IMAD.MOV.U32 R99, RZ, RZ, R7 ;  /* 0x000000ffff637224 */ /* 0x000fe200078e0007 */
[----:B------:R-:W4:Y:S04]  /*4f160*/  LDL.LU R6, [R1+0x49cc] ;  /* 0x0049cc0001067983 */ /* 0x000f280000300800 */
[----:B------:R-:W4:Y:S01]  /*4f170*/  LDL.LU R7, [R1+0x49c8] ;  /* 0x0049c80001077983 */ /* 0x000f220000300800 */
[----:B--2---:R-:W-:Y:S01]  /*4f180*/  MOV R103, R23 ;  /* 0x0000001700677202 */ /* 0x004fe20000000f00 */
[----:B---3--:R-:W-:Y:S02]  /*4f190*/  IMAD.MOV.U32 R102, RZ, RZ, R11 ;  /* 0x000000ffff667224 */ /* 0x008fe400078e000b */
[----:B----4-:R-:W-:Y:S01]  /*4f1a0*/  IMAD.MOV.U32 R101, RZ, RZ, R226 ;  /* 0x000000ffff657224 */ /* 0x010fe200078e00e2 */
[----:B------:R-:W-:-:S02]  /*4f1b0*/  MOV R100, R227 ;  /* 0x000000e300647202 */ /* 0x000fc40000000f00 */
[----:B------:R-:W2:Y:S04]  /*4f1c0*/  LDL.LU R227, [R1+0x49c4] ;  /* 0x0049c40001e37983 */ /* 0x000ea80000300800 */
[----:B------:R-:W3:Y:S04]  /*4f1d0*/  LDL.LU R226, [R1+0x49c0] ;  /* 0x0049c00001e27983 */ /* 0x000ee80000300800 */
[----:B------:R-:W4:Y:S01]  /*4f1e0*/  LDL.LU R11, [R1+0x49bc] ;  /* 0x0049bc00010b7983 */ /* 0x000f220000300800 */
[----:B------:R-:W-:Y:S01]  /*4f1f0*/  MOV R190, R230 ;  /* 0x000000e600be7202 */ /* 0x000fe20000000f00 */
[----:B------:R-:W-:-:S02]  /*4f200*/  IMAD.MOV.U32 R189, RZ, RZ, R10 ;  /* 0x000000ffffbd7224 */ /* 0x000fc400078e000a */
[----:B------:R-:W4:Y:S01]  /*4f210*/  LDL.LU R23, [R1+0x49b8] ;  /* 0x0049b80001177983 */ /* 0x000f220000300800 */
[----:B------:R-:W-:-:S03]  /*4f220*/  IMAD.MOV.U32 R188, RZ, RZ, R22 ;  /* 0x000000ffffbc7224 */ /* 0x000fc600078e0016 */
[----:B------:R-:W4:Y:S01]  /*4f230*/  LDL.LU R22, [R1+0x49b4] ;  /* 0x0049b40001167983 */ /* 0x000f220000300800 */
[----:B------:R-:W-:-:S03]  /*4f240*/  IMAD.MOV.U32 R191, RZ, RZ, R231 ;  /* 0x000000ffffbf7224 */ /* 0x000fc600078e00e7 */
[----:B------:R-:W4:Y:S04]  /*4f250*/  LDL.LU R10, [R1+0x49b0] ;  /* 0x0049b000010a7983 */ /* 0x000f280000300800 */
[----:B------:R-:W4:Y:S04]  /*4f260*/  LDL.LU R230, [R1+0x49ac] ;  /* 0x0049ac0001e67983 */ /* 0x000f280000300800 */
[----:B------:R-:W4:Y:S01]  /*4f270*/  LDL.LU R231, [R1+0x49a8] ;  /* 0x0049a80001e77983 */ /* 0x000f220000300800 */
[----:B------:R-:W-:Y:S02]  /*4f280*/  IMAD.MOV.U32 R106, RZ, RZ, R7 ;  /* 0x000000ffff6a7224 */ /* 0x000fe400078e0007 */
[----:B------:R-:W-:Y:S01]  /*4f290*/  IMAD.MOV.U32 R107, RZ, RZ, R6 ;  /* 0x000000ffff6b7224 */ /* 0x000fe200078e0006 */
[----:B--2---:R-:W-:Y:S01]  /*4f2a0*/  MOV R105, R227 ;  /* 0x000000e300697202 */ /* 0x004fe20000000f00 */
[----:B---3--:R-:W-:-:S02]  /*4f2b0*/  IMAD.MOV.U32 R104, RZ, RZ, R226 ;  /* 0x000000ffff687224 */ /* 0x008fc400078e00e2 */
[----:B------:R-:W2:Y:S04]  /*4f2c0*/  LDL.LU R226, [R1+0x49a4] ;  /* 0x0049a40001e27983 */ /* 0x000ea80000300800 */
[----:B------:R-:W3:Y:S04]  /*4f2d0*/  LDL.LU R227, [R1+0x49a0] ;  /* 0x0049a00001e37983 */ /* 0x000ee80000300800 */
[----:B------:R-:W3:Y:S04]  /*4f2e0*/  LDL.LU R7, [R1+0x499c] ;  /* 0x00499c0001077983 */ /* 0x000ee80000300800 */
[----:B------:R-:W3:Y:S04]  /*4f2f0*/  LDL.LU R6, [R1+0x4998] ;  /* 0x0049980001067983 */ /* 0x000ee80000300800 */
[----:B-1----:R-:W3:Y:S01]  /*4f300*/  LDL.LU R108, [R1+0x80] ;  /* 0x00008000016c7983 */ /* 0x002ee20000300800 */
[----:B----4-:R-:W-:-:S03]  /*4f310*/  IMAD.MOV.U32 R111, RZ, RZ, R230 ;  /* 0x000000ffff6f7224 */ /* 0x010fc600078e00e6 */
[----:B------:R-:W4:Y:S01]  /*4f320*/  LDL.LU R109, [R1+0x84] ;  /* 0x00008400016d7983 */ /* 0x000f220000300800 */
[----:B------:R-:W-:-:S03]  /*4f330*/  MOV R110, R231 ;  /* 0x000000e7006e7202 */ /* 0x000fc60000000f00 */
[----:B------:R-:W4:Y:S04]  /*4f340*/  LDL.LU R231, [R1+0x4994] ;  /* 0x0049940001e77983 */ /* 0x000f280000300800 */
[----:B------:R-:W4:Y:S01]  /*4f350*/  LDL.LU R230, [R1+0x4990] ;  /* 0x0049900001e67983 */ /* 0x000f220000300800 */
[----:B--2---:R-:W-:Y:S02]  /*4f360*/  IMAD.MOV.U32 R199, RZ, RZ, R226 ;  /* 0x000000ffffc77224 */ /* 0x004fe400078e00e2 */
[----:B---3--:R-:W-:Y:S02]  /*4f370*/  IMAD.MOV.U32 R198, RZ, RZ, R227 ;  /* 0x000000ffffc67224 */ /* 0x008fe400078e00e3 */
[----:B------:R-:W-:Y:S02]  /*4f380*/  IMAD.MOV.U32 R196, RZ, RZ, R7 ;  /* 0x000000ffffc47224 */ /* 0x000fe400078e0007 */
[----:B------:R-:W2:Y:S01]  /*4f390*/  LDL.LU R7, [R1+0x498c] ;  /* 0x00498c0001077983 */ /* 0x000ea20000300800 */
[----:B------:R-:W-:-:S03]  /*4f3a0*/  MOV R197, R6 ;  /* 0x0000000600c57202 */ /* 0x000fc60000000f00 */
[----:B------:R-:W3:Y:S04]  /*4f3b0*/  LDL.LU R6, [R1+0x4988] ;  /* 0x0049880001067983 */ /* 0x000ee80000300800 */
[----:B------:R-:W2:Y:S04]  /*4f3c0*/  LDL.LU R227, [R1+0x4984] ;  /* 0x0049840001e37983 */ /* 0x000ea80000300800 */
[----:B------:R-:W2:Y:S01]  /*4f3d0*/  LDL.LU R226, [R1+0x4980] ;  /* 0x0049800001e27983 */ /* 0x000ea20000300800 */
[----:B----4-:R-:W-:-:S03]  /*4f3e0*/  IMAD.MOV.U32 R115, RZ, RZ, R231 ;  /* 0x000000ffff737224 */ /* 0x010fc600078e00e7 */
[----:B------:R-:W4:Y:S01]  /*4f3f0*/  LDL.LU R112, [R1+0xa0] ;  /* 0x0000a00001707983 */ /* 0x000f220000300800 */
[----:B------:R-:W-:-:S03]  /*4f400*/  MOV R114, R230 ;  /* 0x000000e600727202 */ /* 0x000fc60000000f00 */
[----:B------:R-:W4:Y:S04]  /*4f410*/  LDL.LU R113, [R1+0xa4] ;  /* 0x0000a40001717983 */ /* 0x000f280000300800 */
        /* <DEDUP_REMOVED lines=8> */
[C---:B------:R-:W-:Y:S08]  /*4f4a0*/  HMMA.1688.F32.TF32 R176, R208.reuse, R12, R176 ;  /* 0x0000000cd0b0723c */ /* 0x040ff000000810b0 */
[C---:B------:R-:W-:Y:S08]  /*4f4b0*/  HMMA.1688.F32.TF32 R180, R208.reuse, R20, R180 ;  /* 0x00000014d0b4723c */ /* 0x040ff000000810b4 */
[C---:B------:R-:W-:Y:S08]  /*4f4c0*/  HMMA.1688.F32.TF32 R184, R208.reuse, R28, R236 ;  /* 0x0000001cd0b8723c */ /* 0x040ff000000810ec */
[C---:B------:R-:W-:Y:S08]  /*4f4d0*/  HMMA.1688.F32.TF32 R212, R208.reuse, R24, R212 ;  /* 0x00000018d0d4723c */ /* 0x040ff000000810d4 */
[C---:B------:R-:W-:Y:S08]  /*4f4e0*/  HMMA.1688.F32.TF32 R216, R208.reuse, R8, R216 ;  /* 0x00000008d0d8723c */ /* 0x040ff000000810d8 */
[C---:B------:R-:W-:Y:S08]  /*4f4f0*/  HMMA.1688.F32.TF32 R220, R208.reuse, R4, R220 ;  /* 0x00000004d0dc723c */ /* 0x040ff000000810dc */
[C---:B------:R-:W-:Y:S08]  /*4f500*/  HMMA.1688.F32.TF32 R16, R208.reuse, R224, R16 ;  /* 0x000000e0d010723c */ /* 0x040ff00000081010 */
[----:B------:R-:W-:Y:S01]  /*4f510*/  HMMA.1688.F32.TF32 R232, R208, R228, R232 ;  /* 0x000000e4d0e8723c */ /* 0x000fe200000810e8 */
[----:B------:R-:W-:Y:S04]  /*4f520*/  LDS R208, [R0+UR12+0x14000] ;  /* 0x0140000c00d07984 */ /* 0x000fe80008000800 */
[----:B------:R-:W-:Y:S04]  /*4f530*/  LDS R210, [R0+UR12+0x16000] ;  /* 0x0160000c00d27984 */ /* 0x000fe80008000800 */
[----:B------:R-:W-:Y:S04]  /*4f540*/  LDS R209, [R3+UR12+0x14000] ;  /* 0x0140000c03d17984 */ /* 0x000fe80008000800 */
[----:B------:R-:W1:Y:S01]  /*4f550*/  LDS R211, [R3+UR12+0x16000] ;  /* 0x0160000c03d37984 */ /* 0x000e620008000800 */
[C---:B------:R-:W-:Y:S08]  /*4f560*/  HMMA.1688.F32.TF32 R132, R140.reuse, R4, R40 ;  /* 0x000000048c84723c */ /* 0x040ff00000081028 */
[----:B------:R-:W-:Y:S08]  /*4f570*/  HMMA.1688.F32.TF32 R136, R140, R224, R36 ;  /* 0x000000e08c88723c */ /* 0x000ff00000081024 */
        /* <DEDUP_REMOVED lines=9> */
[----:B--2---:R-:W-:Y:S01]  /*4f610*/  MOV R123, R230 ;  /* 0x000000e6007b7202 */ /* 0x004fe20000000f00 */
[----:B---3--:R-:W-:Y:S01]  /*4f620*/  IMAD.MOV.U32 R122, RZ, RZ, R231 ;  /* 0x000000ffff7a7224 */ /* 0x008fe200078e00e7 */
[----:B------:R-:W-:Y:S01]  /*4f630*/  MOV R200, R226 ;  /* 0x000000e200c87202 */ /* 0x000fe20000000f00 */
[----:B------:R-:W2:Y:S04]  /*4f640*/  LDL.LU R231, [R1+0x4974] ;  /* 0x0049740001e77983 */ /* 0x000ea80000300800 */
[----:B------:R-:W3:Y:S01]  /*4f650*/  LDL.LU R230, [R1+0x4970] ;  /* 0x0049700001e67983 */ /* 0x000ee20000300800 */
[----:B------:R-:W-:Y:S03]  /*4f660*/  HMMA.1688.F32.TF32 R140, R140, R228, R32 ;  /* 0x000000e48c8c723c */ /* 0x000fe60000081020 */
[----:B------:R-:W4:Y:S04]  /*4f670*/  LDL.LU R124, [R1+0xe0] ;  /* 0x0000e000017c7983 */ /* 0x000f280000300800 */
[----:B------:R-:W4:Y:S01]  /*4f680*/  LDL.LU R125, [R1+0xe4] ;  /* 0x0000e400017d7983 */ /* 0x000f220000300800 */
[----:B-1----:R-:W-:Y:S03]  /*4f690*/  HMMA.1688.F32.TF32 R32, R208, R14, R248 ;  /* 0x0000000ed020723c */ /* 0x002fe600000810f8 */
        /* <DEDUP_REMOVED lines=33> */
[----:B------:R-:W-:Y:S01]  /*4f8b0*/  IMAD.MOV.U32 R202, RZ, RZ, R6 ;  /* 0x000000ffffca7224 */ /* 0x000fe200078e0006 */
[----:B------:R-:W-:Y:S01]  /*4f8c0*/  MOV R203, R7 ;  /* 0x0000000700cb7202 */ /* 0x000fe20000000f00 */
[----:B------:R-:W-:Y:S01]  /*4f8d0*/  IMAD.MOV.U32 R206, RZ, RZ, R26 ;  /* 0x000000ffffce7224 */ /* 0x000fe200078e001a */
[C---:B------:R-:W-:Y:S01]  /*4f8e0*/  HMMA.1688.F32.TF32 R148, R172.reuse, R20, R244 ;  /* 0x00000014ac94723c */ /* 0x040fe200000810f4 */
[----:B------:R-:W-:Y:S04]  /*4f8f0*/  LDS R236, [R0+UR12+0x14080] ;  /* 0x0140800c00ec7984 */ /* 0x000fe80008000800 */
[----:B------:R-:W-:Y:S03]  /*4f900*/  LDS R238, [R0+UR12+0x16080] ;  /* 0x0160800c00ee7984 */ /* 0x000fe60008000800 */
[C---:B------:R-:W-:Y:S01]  /*4f910*/  HMMA.1688.F32.TF32 R156, R172.reuse, R24, R156 ;  /* 0x00000018ac9c723c */ /* 0x040fe2000008109c */
[----:B------:R-:W-:Y:S04]  /*4f920*/  LDS R237, [R3+UR12+0x14080] ;  /* 0x0140800c03ed7984 */ /* 0x000fe80008000800 */
[----:B------:R-:W1:Y:S03]  /*4f930*/  LDS R239, [R3+UR12+0x16080] ;  /* 0x0160800c03ef7984 */ /* 0x000e660008000800 */
[C---:B------:R-:W-:Y:S01]  /*4f940*/  HMMA.1688.F32.TF32 R152, R172.reuse, R28, R152 ;  /* 0x0000001cac98723c */ /* 0x040fe20000081098 */
[----:B------:R-:W-:Y:S04]  /*4f950*/  LDS R244, [R0+UR12+0x14180] ;  /* 0x0141800c00f47984 */ /* 0x000fe80008000800 */
[----:B------:R-:W-:Y:S03]  /*4f960*/  LDS R246, [R0+UR12+0x16180] ;  /* 0x0161800c00f67984 */ /* 0x000fe60008000800 */
[----:B------:R-:W-:Y:S01]  /*4f970*/  HMMA.1688.F32.TF32 R168, R172, R224, R168 ;  /* 0x000000e0aca8723c */ /* 0x000fe200000810a8 */
[----:B------:R-:W-:Y:S04]  /*4f980*/  LDS R245, [R3+UR12+0x14180] ;  /* 0x0141800c03f57984 */ /* 0x000fe80008000800 */
[----:B------:R-:W-:Y:S01]  /*4f990*/  LDS R247, [R3+UR12+0x16180] ;  /* 0x0161800c03f77984 */ /* 0x000fe20008000800 */
[----:B--2---:R-:W-:-:S02]  /*4f9a0*/  IMAD.MOV.U32 R131, RZ, RZ, R231 ;  /* 0x000000ffff837224 */ /* 0x004fc400078e00e7 */
[----:B---3--:R-:W-:Y:S02]  /*4f9b0*/  IMAD.MOV.U32 R130, RZ, RZ, R230 ;  /* 0x000000ffff827224 */ /* 0x008fe400078e00e6 */
[----:B------:R-:W2:Y:S04]  /*4f9c0*/  LDL.LU R230, [R1+0x496c] ;  /* 0x00496c0001e67983 */ /* 0x000ea80000300800 */
[----:B------:R-:W2:Y:S04]  /*4f9d0*/  LDL.LU R231, [R1+0x4968] ;  /* 0x0049680001e77983 */ /* 0x000ea80000300800 */
[----:B------:R-:W4:Y:S04]  /*4f9e0*/  LDL.LU R226, [R1+0x4964] ;  /* 0x0049640001e27983 */ /* 0x000f280000300800 */
[----:B------:R-:W4:Y:S04]  /*4f9f0*/  LDL.LU R227, [R1+0x4960] ;  /* 0x0049600001e37983 */ /* 0x000f280000300800 */
        /* <DEDUP_REMOVED lines=11> */
[----:B------:R-:W-:Y:S04]  /*4fab0*/  LDS R240, [R0+UR12+0x14100] ;  /* 0x0141000c00f07984 */ /* 0x000fe80008000800 */
[----:B------:R-:W-:Y:S04]  /*4fac0*/  LDS R242, [R0+UR12+0x16100] ;  /* 0x0161000c00f27984 */ /* 0x000fe80008000800 */
[----:B------:R-:W-:Y:S04]  /*4fad0*/  LDS R241, [R3+UR12+0x14100] ;  /* 0x0141000c03f17984 */ /* 0x000fe80008000800 */
[----:B------:R-:W1:Y:S01]  /*4fae0*/  LDS R243, [R3+UR12+0x16100] ;  /* 0x0161000c03f37984 */ /* 0x000e620008000800 */
[C---:B----4-:R-:W-:Y:S08]  /*4faf0*/  HMMA.1688.F32.TF32 R248, R208.reuse, R226, R248 ;  /* 0x000000e2d0f8723c */ /* 0x050ff000000810f8 */
[C---:B---3--:R-:W-:Y:S08]  /*4fb00*/  HMMA.1688.F32.TF32 R32, R208.reuse, R6, R32 ;  /* 0x00000006d020723c */ /* 0x048ff00000081020 */
[C---:B--2---:R-:W-:Y:S08]  /*4fb10*/  HMMA.1688.F32.TF32 R48, R208.reuse, R22, R48 ;  /* 0x00000016d030723c */ /* 0x044ff00000081030 */
[C---:B------:R-:W-:Y:S08]  /*4fb20*/  HMMA.1688.F32.TF32 R44, R208.reuse, R30, R44 ;  /* 0x0000001ed02c723c */ /* 0x040ff0000008102c */
[C---:B------:R-:W-:Y:S08]  /*4fb30*/  HMMA.1688.F32.TF32 R40, R208.reuse, R26, R40 ;  /* 0x0000001ad028723c */ /* 0x040ff00000081028 */
[----:B------:R-:W-:Y:S01]  /*4fb40*/  HMMA.1688.F32.TF32 R36, R208, R10, R36 ;  /* 0x0000000ad024723c */ /* 0x000fe20000081024 */
[----:B------:R-:W-:Y:S01]  /*4fb50*/  IMAD.MOV.U32 R13, RZ, RZ, R50 ;  /* 0x000000ffff0d7224 */ /* 0x000fe200078e0032 */
[----:B------:R-:W-:Y:S01]  /*4fb60*/  MOV R12, R51 ;  /* 0x00000033000c7202 */ /* 0x000fe20000000f00 */
[----:B------:R-:W-:Y:S01]  /*4fb70*/  IMAD.MOV.U32 R21, RZ, RZ, R48 ;  /* 0x000000ffff157224 */ /* 0x000fe200078e0030 */
[----:B------:R-:W-:Y:S01]  /*4fb80*/  MOV R20, R49 ;  /* 0x0000003100147202 */ /* 0x000fe20000000f00 */
[----:B------:R-:W2:Y:S01]  /*4fb90*/  LDL.LU.64 R50, [R1+0x4930] ;  /* 0x0049300001327983 */ /* 0x000ea20000300a00 */
[----:B------:R-:W-:Y:S01]  /*4fba0*/  IMAD.MOV.U32 R25, RZ, RZ, R46 ;  /* 0x000000ffff197224 */ /* 0x000fe200078e002e */
[----:B------:R-:W-:Y:S01]  /*4fbb0*/  MOV R24, R47 ;  /* 0x0000002f00187202 */ /* 0x000fe20000000f00 */
[----:B------:R-:W-:Y:S01]  /*4fbc0*/  IMAD.MOV.U32 R29, RZ, RZ, R44 ;  /* 0x000000ffff1d7224 */ /* 0x000fe200078e002c */
[----:B------:R-:W2:Y:S01]  /*4fbd0*/  LDL.LU.64 R48, [R1+0x4928] ;  /* 0x0049280001307983 */ /* 0x000ea20000300a00 */
[----:B------:R-:W-:Y:S01]  /*4fbe0*/  MOV R28, R45 ;  /* 0x0000002d001c7202 */ /* 0x000fe20000000f00 */
[----:B------:R-:W-:Y:S01]  /*4fbf0*/  IMAD.MOV.U32 R225, RZ, RZ, R42 ;  /* 0x000000ffffe17224 */ /* 0x000fe200078e002a */
[----:B------:R-:W-:Y:S01]  /*4fc00*/  MOV R224, R43 ;  /* 0x0000002b00e07202 */ /* 0x000fe20000000f00 */
[----:B------:R-:W3:Y:S01]  /*4fc10*/  LDL.LU.64 R46, [R1+0x4920] ;  /* 0x00492000012e7983 */ /* 0x000ee20000300a00 */
[----:B------:R-:W-:Y:S01]  /*4fc20*/  IMAD.MOV.U32 R229, RZ, RZ, R40 ;  /* 0x000000ffffe57224 */ /* 0x000fe200078e0028 */
[----:B------:R-:W-:-:S02]  /*4fc30*/  MOV R228, R41 ;  /* 0x0000002900e47202 */ /* 0x000fc40000000f00 */
[----:B------:R-:W3:Y:S04]  /*4fc40*/  LDL.LU.64 R44, [R1+0x4918] ;  /* 0x00491800012c7983 */ /* 0x000ee80000300a00 */
[----:B------:R-:W4:Y:S04]  /*4fc50*/  LDL.LU.64 R42, [R1+0x4910] ;  /* 0x00491000012a7983 */ /* 0x000f280000300a00 */
        /* <DEDUP_REMOVED lines=13> */
[----:B------:R-:W-:Y:S08]  /*4fd30*/  HMMA.1688.F32.TF32 R208, R208, R230, R128 ;  /* 0x000000e6d0d0723c */ /* 0x000ff00000081080 */
[C---:B------:R-:W-:Y:S08]  /*4fd40*/  HMMA.1688.F32.TF32 R128, R236.reuse, R14, R124 ;  /* 0x0000000eec80723c */ /* 0x040ff0000008107c */
[C---:B------:R-:W-:Y:S08]  /*4fd50*/  HMMA.1688.F32.TF32 R124, R236.reuse, R22, R120 ;  /* 0x00000016ec7c723c */ /* 0x040ff00000081078 */
[C---:B------:R-:W-:Y:S08]  /*4fd60*/  HMMA.1688.F32.TF32 R120, R236.reuse, R30, R116 ;  /* 0x0000001eec78723c */ /* 0x040ff00000081074 */
[C---:B------:R-:W-:Y:S08]  /*4fd70*/  HMMA.1688.F32.TF32 R116, R236.reuse, R26, R200 ;  /* 0x0000001aec74723c */ /* 0x040ff000000810c8 */
        /* <DEDUP_REMOVED lines=10> */
[----:B------:R1:W-:Y:S02]  /*4fe20*/  STL.64 [R1+0x798], R118 ;  /* 0x0007987601007387 */ /* 0x0003e40000100a00 */
[C---:B-1----:R-:W-:Y:S02]  /*4fe30*/  HMMA.1688.F32.TF32 R120, R236.reuse, R6, R196 ;  /* 0x00000006ec78723c */ /* 0x042fe400000810c4 */
[----:B------:R-:W-:Y:S04]  /*4fe40*/  STL.64 [R1+0x780], R112 ;  /* 0x0007807001007387 */ /* 0x000fe80000100a00 */
[----:B------:R1:W-:Y:S02]  /*4fe50*/  STL.64 [R1+0x788], R114 ;  /* 0x0007887201007387 */ /* 0x0003e40000100a00 */
[C---:B------:R-:W-:Y:S08]  /*4fe60*/  HMMA.1688.F32.TF32 R116, R236.reuse, R226, R108 ;  /* 0x000000e2ec74723c */ /* 0x040ff0000008106c */
[----:B-1----:R-:W-:Y:S08]  /*4fe70*/  HMMA.1688.F32.TF32 R112, R236, R230, R192 ;  /* 0x000000e6ec70723c */ /* 0x002ff000000810c0 */
        /* <DEDUP_REMOVED lines=17> */
[C---:B-1----:R-:W-:Y:S08]  /*4ff90*/  HMMA.1688.F32.TF32 R100, R240.reuse, R6, R92 ;  /* 0x00000006f064723c */ /* 0x042ff0000008105c */
[----:B------:R-:W-:Y:S01]  /*4ffa0*/  HMMA.1688.F32.TF32 R96, R240, R226, R88 ;  /* 0x000000e2f060723c */ /* 0x000fe20000081058 */
[----:B------:R-:W-:Y:S04]  /*4ffb0*/  STL.64 [R1+0x690], R108 ;  /* 0x0006906c01007387 */ /* 0x000fe80000100a00 */
[----:B------:R-:W-:Y:S04]  /*4ffc0*/  STL.64 [R1+0x698], R110 ;  /* 0x0006986e01007387 */ /* 0x000fe80000100a00 */
[----:B------:R-:W-:Y:S04]  /*4ffd0*/  STL.64 [R1+0x680], R104 ;  /* 0x0006806801007387 */ /* 0x000fe80000100a00 */
[----:B------:R-:W-:Y:S04]  /*4ffe0*/  STL.64 [R1+0x688], R106 ;  /* 0x0006886a01007387 */ /* 0x000fe80000100a00 */
[----:B------:R-:W-:Y:S04]  /*4fff0*/  STL.64 [R1+0x670], R100 ;  /* 0x0006706401007387 */ /* 0x000fe80000100a00 */
[----:B------:R-:W-:Y:S04]  /*50000*/  STL.64 [R1+0x678], R102 ;  /* 0x0006786601007387 */ /* 0x000fe80000100a00 */
[----:B------:R1:W-:Y:S04]  /*50010*/  STL.64 [R1+0x660], R96 ;  /* 0x0006606001007387 */ /* 0x0003e80000100a00 */
[----:B------:R2:W-:Y:S01]  /*50020*/  STL.64 [R1+0x668], R98 ;  /* 0x0006686201007387 */ /* 0x0005e20000100a00 */
[----:B----4-:R-:W-:Y:S01]  /*50030*/  HMMA.1688.F32.TF32 R40, R244, R30, R40 ;  /* 0x0000001ef428723c */ /* 0x010fe20000081028 */
[----:B-1----:R-:W-:-:S07]  /*50040*/  IMAD.MOV.U32 R96, RZ, RZ, R62 ;  /* 0x000000ffff607224 */ /* 0x002fce00078e003e */
[C---:B--2---:R-:W-:Y:S08]  /*50050*/  HMMA.1688.F32.TF32 R88, R244.reuse, R14, R32 ;  /* 0x0000000ef458723c */ /* 0x044ff00000081020 */
[----:B------:R-:W-:Y:S08]  /*50060*/  HMMA.1688.F32.TF32 R32, R244, R22, R36 ;  /* 0x00000016f420723c */ /* 0x000ff00000081024 */
[----:B---3--:R-:W-:Y:S08]  /*50070*/  HMMA.1688.F32.TF32 R92, R240, R230, R248 ;  /* 0x000000e6f05c723c */ /* 0x008ff000000810f8 */
[C---:B------:R-:W-:Y:S01]  /*50080*/  HMMA.1688.F32.TF32 R36, R244.reuse, R26, R44 ;  /* 0x0000001af424723c */ /* 0x040fe2000008102c */
[----:B------:R-:W-:Y:S01]  /*50090*/  MOV R97, R56 ;  /* 0x0000003800617202 */ /* 0x000fe20000000f00 */
[----:B------:R-:W-:Y:S01]  /*500a0*/  IMAD.MOV.U32 R98, RZ, RZ, R61 ;  /* 0x000000ffff627224 */ /* 0x000fe200078e003d */
[----:B------:R-:W-:Y:S01]  /*500b0*/  MOV R99, R60 ;  /* 0x0000003c00637202 */ /* 0x000fe20000000f00 */
[----:B------:R-:W-:Y:S01]  /*500c0*/  IMAD.MOV.U32 R204, RZ, RZ, R57 ;  /* 0x000000ffffcc7224 */ /* 0x000fe200078e0039 */
[----:B------:R-:W-:Y:S01]  /*500d0*/  MOV R205, R58 ;  /* 0x0000003a00cd7202 */ /* 0x000fe20000000f00 */
[----:B------:R-:W-:Y:S01]  /*500e0*/  IMAD.MOV.U32 R206, RZ, RZ, R52 ;  /* 0x000000ffffce7224 */ /* 0x000fe200078e0034 */
[----:B------:R-:W-:Y:S01]  /*500f0*/  MOV R207, R59 ;  /* 0x0000003b00cf7202 */ /* 0x000fe20000000f00 */
[----:B------:R-:W-:Y:S04]  /*50100*/  LDS R44, [R0+UR12+0x14300] ;  /* 0x0143000c002c7984 */ /* 0x000fe80008000800 */
[----:B------:R-:W-:Y:S04]  /*50110*/  STL.64 [R1+0x570], R92 ;  /* 0x0005705c01007387 */ /* 0x000fe80000100a00 */
[----:B------:R-:W-:Y:S04]  /*50120*/  STL.64 [R1+0x578], R94 ;  /* 0x0005785e01007387 */ /* 0x000fe80000100a00 */
[----:B------:R-:W-:Y:S04]  /*50130*/  STL.64 [R1+0x560], R88 ;  /* 0x0005605801007387 */ /* 0x000fe80000100a00 */
[----:B------:R-:W-:Y:S04]  /*50140*/  STL.64 [R1+0x568], R90 ;  /* 0x0005685a01007387 */ /* 0x000fe80000100a00 */
[----:B------:R-:W-:Y:S04]  /*50150*/  STL.64 [R1+0x550], R32 ;  /* 0x0005502001007387 */ /* 0x000fe80000100a00 */
[----:B------:R1:W-:Y:S04]  /*50160*/  STL.64 [R1+0x558], R34 ;  /* 0x0005582201007387 */ /* 0x0003e80000100a00 */
[----:B------:R-:W-:Y:S04]  /*50170*/  LDS R46, [R0+UR12+0x16300] ;  /* 0x0163000c002e7984 */ /* 0x000fe80008000800 */
[----:B------:R-:W-:Y:S01]  /*50180*/  LDS R45, [R3+UR12+0x14300] ;  /* 0x0143000c032d7984 */ /* 0x000fe20008000800 */
[----:B-1----:R-:W-:Y:S03]  /*50190*/  HMMA.1688.F32.TF32 R32, R244, R10, R48 ;  /* 0x0000000af420723c */ /* 0x002fe60000081030 */
[----:B------:R-:W-:Y:S01]  /*501a0*/  STL.64 [R1+0x540], R40 ;  /* 0x0005402801007387 */ /* 0x000fe20000100a00 */
[----:B------:R-:W-:-:S03]  /*501b0*/  IMAD.MOV.U32 R92, RZ, RZ, R63 ;  /* 0x000000ffff5c7224 */ /* 0x000fc600078e003f */
[----:B------:R-:W-:Y:S04]  /*501c0*/  STL.64 [R1+0x548], R42 ;  /* 0x0005482a01007387 */ /* 0x000fe80000100a00 */
[----:B------:R-:W-:Y:S01]  /*501d0*/  STL.64 [R1+0x530], R36 ;  /* 0x0005302401007387 */ /* 0x000fe20000100a00 */
[----:B------:R-:W-:-:S03]  /*501e0*/  MOV R93, R55 ;  /* 0x00000037005d7202 */ /* 0x000fc60000000f00 */
[----:B------:R1:W-:Y:S01]  /*501f0*/  STL.64 [R1+0x538], R38 ;  /* 0x0005382601007387 */ /* 0x0003e20000100a00 */
[----:B------:R-:W-:-:S03]  /*50200*/  IMAD.MOV.U32 R94, RZ, RZ, R54 ;  /* 0x000000ffff5e7224 */ /* 0x000fc600078e0036 */
[----:B------:R-:W2:Y:S01]  /*50210*/  LDL.LU R63, [R1+0x48d4] ;  /* 0x0048d400013f7983 */ /* 0x000ea20000300800 */
[----:B------:R-:W-:-:S03]  /*50220*/  MOV R95, R53 ;  /* 0x00000035005f7202 */ /* 0x000fc60000000f00 */
[----:B------:R-:W-:Y:S04]  /*50230*/  STL.64 [R1+0x520], R32 ;  /* 0x0005202001007387 */ /* 0x000fe80000100a00 */
[----:B------:R3:W-:Y:S04]  /*50240*/  STL.64 [R1+0x528], R34 ;  /* 0x0005282201007387 */ /* 0x0007e80000100a00 */
[----:B------:R-:W4:Y:S04]  /*50250*/  LDL.LU R55, [R1+0x48d0] ;  /* 0x0048d00001377983 */ /* 0x000f280000300800 */
        /* <DEDUP_REMOVED lines=9> */
[----:B------:R-:W4:Y:S04]  /*502f0*/  LDL.LU R59, [R1+0x48a8] ;  /* 0x0048a800013b7983 */ /* 0x000f280000300800 */
[----:B------:R-:W-:Y:S01]  /*50300*/  LDS R47, [R3+UR12+0x16300] ;  /* 0x0163000c032f7984 */ /* 0x000fe20008000800 */
[----:B--2---:R-:W-:Y:S01]  /*50310*/  MOV R191, R62 ;  /* 0x0000003e00bf7202 */ /* 0x004fe20000000f00 */
[----:B---3--:R-:W-:-:S02]  /*50320*/  IMAD.MOV.U32 R190, RZ, RZ, R56 ;  /* 0x000000ffffbe7224 */ /* 0x008fc400078e0038 */
[----:B----4-:R-:W-:Y:S02]  /*50330*/  IMAD.MOV.U32 R188, RZ, RZ, R61 ;  /* 0x000000ffffbc7224 */ /* 0x010fe400078e003d */
[----:B------:R-:W2:Y:S01]  /*50340*/  LDL.LU R61, [R1+0x48a4] ;  /* 0x0048a400013d7983 */ /* 0x000ea20000300800 */
[----:B------:R-:W-:-:S03]  /*50350*/  MOV R189, R60 ;  /* 0x0000003c00bd7202 */ /* 0x000fc60000000f00 */
[----:B------:R-:W3:Y:S04]  /*50360*/  LDL.LU R60, [R1+0x48a0] ;  /* 0x0048a000013c7983 */ /* 0x000ee80000300800 */
[----:B------:R-:W4:Y:S04]  /*50370*/  LDL.LU R56, [R1+0x489c] ;  /* 0x00489c0001387983 */ /* 0x000f280000300800 */
[----:B------:R-:W4:Y:S01]  /*50380*/  LDL.LU R62, [R1+0x4898] ;  /* 0x00489800013e7983 */ /* 0x000f220000300800 */
[----:B------:R-:W-:-:S03]  /*50390*/  IMAD.MOV.U32 R104, RZ, RZ, R52 ;  /* 0x000000ffff687224 */ /* 0x000fc600078e0034 */
[----:B------:R-:W4:Y:S01]  /*503a0*/  LDL.LU R52, [R1+0x4894] ;  /* 0x0048940001347983 */ /* 0x000f220000300800 */
[----:B------:R-:W-:Y:S01]  /*503b0*/  IMAD.MOV.U32 R106, RZ, RZ, R58 ;  /* 0x000000ffff6a7224 */ /* 0x000fe200078e003a */
[----:B------:R-:W-:Y:S02]  /*503c0*/  MOV R105, R59 ;  /* 0x0000003b00697202 */ /* 0x000fe40000000f00 */
[----:B------:R-:W4:Y:S01]  /*503d0*/  LDL.LU R59, [R1+0x4890] ;  /* 0x00489000013b7983 */ /* 0x000f220000300800 */
[----:B------:R-:W-:-:S03]  /*503e0*/  MOV R107, R57 ;  /* 0x00000039006b7202 */ /* 0x000fc60000000f00 */
[----:B------:R-:W4:Y:S04]  /*503f0*/  LDL.LU R58, [R1+0x488c] ;  /* 0x00488c00013a7983 */ /* 0x000f280000300800 */
[----:B------:R-:W4:Y:S01]  /*50400*/  LDL.LU R57, [R1+0x4888] ;  /* 0x0048880001397983 */ /* 0x000f220000300800 */
[----:B--2---:R-:W-:Y:S01]  /*50410*/  MOV R195, R61 ;  /* 0x0000003d00c37202 */ /* 0x004fe20000000f00 */
        /* <DEDUP_REMOVED lines=14> */
[----:B------:R-:W-:Y:S01]  /*50500*/  MOV R111, R52 ;  /* 0x00000034006f7202 */ /* 0x000fe20000000f00 */
[----:B------:R-:W-:Y:S01]  /*50510*/  IMAD.MOV.U32 R100, RZ, RZ, R53 ;  /* 0x000000ffff647224 */ /* 0x000fe200078e0035 */
[----:B------:R-:W-:Y:S01]  /*50520*/  MOV R101, R54 ;  /* 0x0000003600657202 */ /* 0x000fe20000000f00 */
[----:B------:R-:W-:Y:S01]  /*50530*/  IMAD.MOV.U32 R102, RZ, RZ, R55 ;  /* 0x000000ffff667224 */ /* 0x000fe200078e0037 */
[----:B------:R-:W-:-:S02]  /*50540*/  MOV R103, R63 ;  /* 0x0000003f00677202 */ /* 0x000fc40000000f00 */
[----:B--2---:R-:W-:Y:S01]  /*50550*/  MOV R115, R56 ;  /* 0x0000003800737202 */ /* 0x004fe20000000f00 */
[----:B---3--:R-:W-:Y:S02]  /*50560*/  IMAD.MOV.U32 R114, RZ, RZ, R62 ;  /* 0x000000ffff727224 */ /* 0x008fe400078e003e */
[----:B----4-:R-:W-:Y:S02]  /*50570*/  IMAD.MOV.U32 R112, RZ, RZ, R60 ;  /* 0x000000ffff707224 */ /* 0x010fe400078e003c */
[----:B------:R-:W2:Y:S01]  /*50580*/  LDL.LU R60, [R1+0x4874] ;  /* 0x00487400013c7983 */ /* 0x000ea20000300800 */
[----:B------:R-:W-:-:S03]  /*50590*/  MOV R113, R61 ;  /* 0x0000003d00717202 */ /* 0x000fc60000000f00 */
[----:B------:R-:W2:Y:S04]  /*505a0*/  LDL.LU R61, [R1+0x4870] ;  /* 0x00487000013d7983 */ /* 0x000ea80000300800 */
[----:B------:R-:W2:Y:S04]  /*505b0*/  LDL.LU R62, [R1+0x486c] ;  /* 0x00486c00013e7983 */ /* 0x000ea80000300800 */
[----:B------:R-:W3:Y:S04]  /*505c0*/  LDL.LU R56, [R1+0x4868] ;  /* 0x0048680001387983 */ /* 0x000ee80000300800 */
[----:B------:R-:W4:Y:S04]  /*505d0*/  LDL.LU R200, [R1+0x4d0] ;  /* 0x0004d00001c87983 */ /* 0x000f280000300800 */
[----:B------:R-:W4:Y:S04]  /*505e0*/  LDL.LU R201, [R1+0x4d4] ;  /* 0x0004d40001c97983 */ /* 0x000f280000300800 */
[----:B------:R-:W4:Y:S04]  /*505f0*/  LDL.LU R202, [R1+0x4d8] ;  /* 0x0004d80001ca7983 */ /* 0x000f280000300800 */
[----:B------:R-:W4:Y:S04]  /*50600*/  LDL.LU R203, [R1+0x4dc] ;  /* 0x0004dc0001cb7983 */ /* 0x000f280000300800 */
[----:B------:R-:W3:Y:S04]  /*50610*/  LDL.LU R57, [R1+0x4864] ;  /* 0x0048640001397983 */ /* 0x000ee80000300800 */
[----:B------:R-:W3:Y:S04]  /*50620*/  LDL.LU R58, [R1+0x4860] ;  /* 0x00486000013a7983 */ /* 0x000ee80000300800 */
[----:B------:R-:W3:Y:S04]  /*50630*/  LDL.LU R59, [R1+0x485c] ;  /* 0x00485c00013b7983 */ /* 0x000ee80000300800 */
        /* <DEDUP_REMOVED lines=8> */
[----:B------:R-:W2:Y:S01]  /*506c0*/  LDL.LU R91, [R1+0x3bc] ;  /* 0x0003bc00015b7983 */ /* 0x000ea20000300800 */
[----:B-1----:R-:W-:-:S15]  /*506d0*/  HMMA.1688.F32.TF32 R36, R244, R6, R52 ;  /* 0x00000006f424723c */ /* 0x002fde0000081034 */
[----:B------:R-:W-:-:S04]  /*506e0*/  NOP ;  /* 0x0000000000007918 */ /* 0x000fc80000000000 */
[----:B------:R-:W-:Y:S04]  /*506f0*/  STL.64 [R1+0x4f0], R36 ;  /* 0x0004f02401007387 */ /* 0x000fe80000100a00 */
[----:B------:R-:W-:Y:S04]  /*50700*/  STL.64 [R1+0x4f8], R38 ;  /* 0x0004f82601007387 */ /* 0x000fe80000100a00 */
[----:B------:R-:W-:Y:S04]  /*50710*/  LDS R36, [R0+UR12+0x14200] ;  /* 0x0142000c00247984 */ /* 0x000fe80008000800 */
[----:B------:R-:W-:Y:S04]  /*50720*/  LDS R38, [R0+UR12+0x16200] ;  /* 0x0162000c00267984 */ /* 0x000fe80008000800 */
[----:B------:R-:W-:Y:S04]  /*50730*/  LDS R37, [R3+UR12+0x14200] ;  /* 0x0142000c03257984 */ /* 0x000fe80008000800 */
[----:B------:R-:W4:Y:S01]  /*50740*/  LDS R39, [R3+UR12+0x16200] ;  /* 0x0162000c03277984 */ /* 0x000f220008000800 */
[C---:B---3--:R-:W-:Y:S08]  /*50750*/  HMMA.1688.F32.TF32 R40, R244.reuse, R226, R56 ;  /* 0x000000e2f428723c */ /* 0x048ff00000081038 */
[----:B--2---:R-:W-:Y:S11]  /*50760*/  HMMA.1688.F32.TF32 R32, R244, R230, R60 ;  /* 0x000000e6f420723c */ /* 0x004ff6000008103c */
[----:B------:R-:W-:Y:S04]  /*50770*/  STL.64 [R1+0x4e0], R40 ;  /* 0x0004e02801007387 */ /* 0x000fe80000100a00 */
[----:B------:R-:W-:Y:S04]  /*50780*/  STL.64 [R1+0x4e8], R42 ;  /* 0x0004e82a01007387 */ /* 0x000fe80000100a00 */
[----:B------:R-:W-:Y:S04]  /*50790*/  LDS R40, [R0+UR12+0x14280] ;  /* 0x0142800c00287984 */ /* 0x000fe80008000800 */
[----:B------:R-:W-:Y:S04]  /*507a0*/  LDS R42, [R0+UR12+0x16280] ;  /* 0x0162800c002a7984 */ /* 0x000fe80008000800 */
[----:B------:R-:W-:Y:S01]  /*507b0*/  LDS R41, [R3+UR12+0x14280] ;  /* 0x0142800c03297984 */ /* 0x000fe20008000800 */
[C---:B----4-:R-:W-:Y:S03]  /*507c0*/  HMMA.1688.F32.TF32 R52, R36.reuse, R14, R200 ;  /* 0x0000000e2434723c */ /* 0x050fe600000810c8 */
[----:B------:R-:W1:Y:S05]  /*507d0*/  LDS R43, [R3+UR12+0x16280] ;  /* 0x0162800c032b7984 */ /* 0x000e6a0008000800 */
[C---:B------:R-:W-:Y:S01]  /*507e0*/  HMMA.1688.F32.TF32 R48, R36.reuse, R22, R112 ;  /* 0x000000162430723c */ /* 0x040fe20000081070 */
[----:B------:R-:W-:Y:S04]  /*507f0*/  STL.64 [R1+0x90], R32 ;  /* 0x0000902001007387 */ /* 0x000fe80000100a00 */
[----:B------:R-:W-:Y:S03]  /*50800*/  STL.64 [R1+0x98], R34 ;  /* 0x0000982201007387 */ /* 0x000fe60000100a00 */
[C---:B------:R-:W-:Y:S01]  /*50810*/  HMMA.1688.F32.TF32 R56, R36.reuse, R30, R196 ;  /* 0x0000001e2438723c */ /* 0x040fe200000810c4 */
[----:B------:R-:W-:Y:S04]  /*50820*/  LDS R32, [R0+UR12+0x14380] ;  /* 0x0143800c00207984 */ /* 0x000fe80008000800 */
[----:B------:R-:W-:Y:S04]  /*50830*/  STL.64 [R1+0x860], R52 ;  /* 0x0008603401007387 */ /* 0x000fe80000100a00 */
[----:B------:R2:W-:Y:S04]  /*50840*/  STL.64 [R1+0x868], R54 ;  /* 0x0008683601007387 */ /* 0x0005e80000100a00 */
[----:B------:R-:W-:Y:S04]  /*50850*/  STL.64 [R1+0x850], R48 ;  /* 0x0008503001007387 */ /* 0x000fe80000100a00 */
[----:B------:R3:W-:Y:S01]  /*50860*/  STL.64 [R1+0x858], R50 ;  /* 0x0008583201007387 */ /* 0x0007e20000100a00 */
[C---:B--2---:R-:W-:Y:S03]  /*50870*/  HMMA.1688.F32.TF32 R52, R36.reuse, R26, R108 ;  /* 0x0000001a2434723c */ /* 0x044fe6000008106c */
[----:B------:R-:W-:Y:S04]  /*50880*/  LDS R34, [R0+UR12+0x16380] ;  /* 0x0163800c00227984 */ /* 0x000fe80008000800 */
[----:B------:R-:W-:Y:S01]  /*50890*/  LDS R33, [R3+UR12+0x14380] ;  /* 0x0143800c03217984 */ /* 0x000fe20008000800 */
[C---:B---3--:R-:W-:Y:S03]  /*508a0*/  HMMA.1688.F32.TF32 R48, R36.reuse, R10, R192 ;  /* 0x0000000a2430723c */ /* 0x048fe600000810c0 */
[----:B------:R-:W-:Y:S04]  /*508b0*/  STL.64 [R1+0x4d0], R56 ;  /* 0x0004d03801007387 */ /* 0x000fe80000100a00 */
[----:B------:R2:W-:Y:S04]  /*508c0*/  STL.64 [R1+0x4d8], R58 ;  /* 0x0004d83a01007387 */ /* 0x0005e80000100a00 */
[----:B------:R-:W3:Y:S04]  /*508d0*/  LDS R35, [R3+UR12+0x16380] ;  /* 0x0163800c03237984 */ /* 0x000ee80008000800 */
[----:B------:R-:W-:Y:S01]  /*508e0*/  STL.64 [R1+0x4c0], R52 ;  /* 0x0004c03401007387 */ /* 0x000fe20000100a00 */
[C---:B--2---:R-:W-:Y:S03]  /*508f0*/  HMMA.1688.F32.TF32 R56, R36.reuse, R6, R104 ;  /* 0x000000062438723c */ /* 0x044fe60000081068 */
[----:B------:R2:W-:Y:S04]  /*50900*/  STL.64 [R1+0x4c8], R54 ;  /* 0x0004c83601007387 */ /* 0x0005e80000100a00 */
[----:B------:R-:W-:Y:S04]  /*50910*/  STL.64 [R1+0x4b0], R48 ;  /* 0x0004b03001007387 */ /* 0x000fe80000100a00 */
[----:B------:R4:W-:Y:S01]  /*50920*/  STL.64 [R1+0x4b8], R50 ;  /* 0x0004b83201007387 */ /* 0x0009e20000100a00 */
[C---:B--2---:R-:W-:Y:S08]  /*50930*/  HMMA.1688.F32.TF32 R52, R36.reuse, R226, R188 ;  /* 0x000000e22434723c */ /* 0x044ff000000810bc */
[----:B----4-:R-:W-:Y:S08]  /*50940*/  HMMA.1688.F32.TF32 R48, R36, R230, R100 ;  /* 0x000000e62430723c */ /* 0x010ff00000081064 */
[C---:B-1----:R-:W-:Y:S01]  /*50950*/  HMMA.1688.F32.TF32 R36, R40.reuse, R14, R204 ;  /* 0x0000000e2824723c */ /* 0x042fe200000810cc */
        /* <DEDUP_REMOVED lines=12> */
[----:B------:R-:W-:Y:S04]  /*50a20*/  STL.64 [R1+0x3e8], R54 ;  /* 0x0003e83601007387 */ /* 0x000fe80000100a00 */
[----:B------:R-:W2:Y:S04]  /*50a30*/  LDL.LU R104, [R1+0x1b0] ;  /* 0x0001b00001687983 */ /* 0x000ea80000300800 */
[----:B------:R-:W-:Y:S04]  /*50a40*/  STL.64 [R1+0x3d0], R48 ;  /* 0x0003d03001007387 */ /* 0x000fe80000100a00 */
[----:B------:R-:W-:Y:S04]  /*50a50*/  STL.64 [R1+0x3d8], R50 ;  /* 0x0003d83201007387 */ /* 0x000fe80000100a00 */
[----:B------:R-:W-:Y:S04]  /*50a60*/  STL.64 [R1+0x3c0], R36 ;  /* 0x0003c02401007387 */ /* 0x000fe80000100a00 */
        /* <DEDUP_REMOVED lines=31> */
[----:B------:R-:W3:Y:S01]  /*50c60*/  LDL.LU R193, [R1+0x1e4] ;  /* 0x0001e40001c17983 */ /* 0x000ee20000300800 */
[----:B------:R-:W-:-:S03]  /*50c70*/  IMAD.MOV.U32 R98, RZ, RZ, R82 ;  /* 0x000000ffff627224 */ /* 0x000fc600078e0052 */
[----:B------:R-:W3:Y:S01]  /*50c80*/  LDL.LU R194, [R1+0x1e8] ;  /* 0x0001e80001c27983 */ /* 0x000ee20000300800 */
        /* <DEDUP_REMOVED lines=9> */
[----:B------:R-:W3:Y:S04]  /*50d20*/  LDL.LU R83, [R1+0x4838] ;  /* 0x0048380001537983 */ /* 0x000ee80000300800 */
[----:B------:R-:W3:Y:S04]  /*50d30*/  LDL.LU R76, [R1+0x4834] ;  /* 0x00483400014c7983 */ /* 0x000ee80000300800 */
[----:B------:R-:W3:Y:S04]  /*50d40*/  LDL.LU R77, [R1+0x4830] ;  /* 0x00483000014d7983 */ /* 0x000ee80000300800 */
[----:B------:R-:W3:Y:S04]  /*50d50*/  LDL.LU R78, [R1+0x482c] ;  /* 0x00482c00014e7983 */ /* 0x000ee80000300800 */
        /* <DEDUP_REMOVED lines=21> */
[----:B-1----:R-:W-:Y:S01]  /*50eb0*/  HMMA.1688.F32.TF32 R36, R40, R10, R88 ;  /* 0x0000000a2824723c */ /* 0x002fe20000081058 */
[----:B------:R-:W-:-:S02]  /*50ec0*/  IMAD.MOV.U32 R88, RZ, RZ, R64 ;  /* 0x000000ffff587224 */ /* 0x000fc400078e0040 */
[----:B------:R-:W3:Y:S01]  /*50ed0*/  LDL.LU R64, [R1+0x4804] ;  /* 0x0048040001407983 */ /* 0x000ee20000300800 */
[----:B------:R-:W-:Y:S01]  /*50ee0*/  MOV R89, R65 ;  /* 0x0000004100597202 */ /* 0x000fe20000000f00 */
[----:B------:R-:W-:Y:S01]  /*50ef0*/  IMAD.MOV.U32 R90, RZ, RZ, R66 ;  /* 0x000000ffff5a7224 */ /* 0x000fe200078e0042 */
[----:B------:R-:W-:-:S13]  /*50f00*/  MOV R91, R67 ;  /* 0x00000043005b7202 */ /* 0x000fda0000000f00 */
[----:B------:R-:W-:Y:S04]  /*50f10*/  STL.64 [R1+0x3b0], R36 ;  /* 0x0003b02401007387 */ /* 0x000fe80000100a00 */
[----:B------:R1:W-:Y:S04]  /*50f20*/  STL.64 [R1+0x3b8], R38 ;  /* 0x0003b82601007387 */ /* 0x0003e80000100a00 */
[----:B------:R-:W3:Y:S04]  /*50f30*/  LDL.LU R65, [R1+0x4800] ;  /* 0x0048000001417983 */ /* 0x000ee80000300800 */
[----:B------:R-:W3:Y:S04]  /*50f40*/  LDL.LU R66, [R1+0x47fc] ;  /* 0x0047fc0001427983 */ /* 0x000ee80000300800 */
[----:B------:R-:W3:Y:S01]  /*50f50*/  LDL.LU R67, [R1+0x47f8] ;  /* 0x0047f80001437983 */ /* 0x000ee20000300800 */
[C---:B--2---:R-:W-:Y:S08]  /*50f60*/  HMMA.1688.F32.TF32 R48, R40.reuse, R6, R116 ;  /* 0x000000062830723c */ /* 0x044ff00000081074 */
[C---:B------:R-:W-:Y:S08]  /*50f70*/  HMMA.1688.F32.TF32 R52, R40.reuse, R226, R200 ;  /* 0x000000e22834723c */ /* 0x040ff000000810c8 */
[----:B-1----:R-:W-:Y:S03]  /*50f80*/  HMMA.1688.F32.TF32 R36, R40, R230, R112 ;  /* 0x000000e62824723c */ /* 0x002fe60000081070 */
[----:B------:R-:W-:Y:S04]  /*50f90*/  STL.64 [R1+0x3a0], R48 ;  /* 0x0003a03001007387 */ /* 0x000fe80000100a00 */
[----:B------:R1:W-:Y:S01]  /*50fa0*/  STL.64 [R1+0x3a8], R50 ;  /* 0x0003a83201007387 */ /* 0x0003e20000100a00 */
[C---:B----4-:R-:W-:Y:S08]  /*50fb0*/  HMMA.1688.F32.TF32 R40, R44.reuse, R22, R108 ;  /* 0x000000162c28723c */ /* 0x050ff0000008106c */
[C---:B-1----:R-:W-:Y:S01]  /*50fc0*/  HMMA.1688.F32.TF32 R48, R44.reuse, R14, R196 ;  /* 0x0000000e2c30723c */ /* 0x042fe200000810c4 */
[----:B------:R-:W-:Y:S04]  /*50fd0*/  STL.64 [R1+0x390], R52 ;  /* 0x0003903401007387 */ /* 0x000fe80000100a00 */
[----:B------:R-:W-:Y:S04]  /*50fe0*/  STL.64 [R1+0x398], R54 ;  /* 0x0003983601007387 */ /* 0x000fe80000100a00 */
[----:B------:R-:W-:Y:S04]  /*50ff0*/  STL.64 [R1+0x650], R36 ;  /* 0x0006502401007387 */ /* 0x000fe80000100a00 */
[----:B------:R3:W-:Y:S06]  /*51000*/  STL.64 [R1+0x658], R38 ;  /* 0x0006582601007387 */ /* 0x0007ec0000100a00 */
[----:B------:R-:W-:Y:S01]  /*51010*/  STL.64 [R1+0x640], R48 ;  /* 0x0006403001007387 */ /* 0x000fe20000100a00 */
[C---:B---3--:R-:W-:Y:S03]  /*51020*/  HMMA.1688.F32.TF32 R36, R44.reuse, R30, R192 ;  /* 0x0000001e2c24723c */ /* 0x048fe600000810c0 */
[----:B------:R1:W-:Y:S04]  /*51030*/  STL.64 [R1+0x648], R50 ;  /* 0x0006483201007387 */ /* 0x0003e80000100a00 */
[----:B------:R-:W-:Y:S04]  /*51040*/  STL.64 [R1+0x630], R40 ;  /* 0x0006302801007387 */ /* 0x000fe80000100a00 */
[----:B------:R-:W-:Y:S01]  /*51050*/  STL.64 [R1+0x638], R42 ;  /* 0x0006382a01007387 */ /* 0x000fe20000100a00 */
[C---:B-1----:R-:W-:Y:S07]  /*51060*/  HMMA.1688.F32.TF32 R48, R44.reuse, R26, R104 ;  /* 0x0000001a2c30723c */ /* 0x042fee0000081068 */
[----:B------:R-:W-:Y:S04]  /*51070*/  STL.64 [R1+0x620], R36 ;  /* 0x0006202401007387 */ /* 0x000fe80000100a00 */
[----:B------:R1:W-:Y:S02]  /*51080*/  STL.64 [R1+0x628], R38 ;  /* 0x0006282601007387 */ /* 0x0003e40000100a00 */
[C---:B-1----:R-:W-:Y:S06]  /*51090*/  HMMA.1688.F32.TF32 R36, R44.reuse, R6, R68 ;  /* 0x000000062c24723c */ /* 0x042fec0000081044 */
[----:B------:R-:W-:Y:S04]  /*510a0*/  STL.64 [R1+0x610], R48 ;  /* 0x0006103001007387 */ /* 0x000fe80000100a00 */
[----:B------:R1:W-:Y:S02]  /*510b0*/  STL.64 [R1+0x618], R50 ;  /* 0x0006183201007387 */ /* 0x0003e40000100a00 */
[----:B-1----:R-:W-:Y:S08]  /*510c0*/  HMMA.1688.F32.TF32 R48, R44, R226, R72 ;  /* 0x000000e22c30723c */ /* 0x002ff00000081048 */
[C---:B------:R-:W-:Y:S08]  /*510d0*/  HMMA.1688.F32.TF32 R244, R32.reuse, R22, R84 ;  /* 0x0000001620f4723c */ /* 0x040ff00000081054 */
[----:B------:R-:W-:Y:S01]  /*510e0*/  HMMA.1688.F32.TF32 R240, R32, R30, R188 ;  /* 0x0000001e20f0723c */ /* 0x000fe200000810bc */
[----:B------:R-:W-:Y:S01]  /*510f0*/  IMAD.MOV.U32 R250, RZ, RZ, R252 ;  /* 0x000000fffffa7224 */ /* 0x000fe200078e00fc */
[----:B------:R-:W-:-:S06]  /*51100*/  MOV R251, R2 ;  /* 0x0000000200fb7202 */ /* 0x000fcc0000000f00 */
[----:B------:R-:W-:-:S15]  /*51110*/  HMMA.1688.F32.TF32 R40, R44, R10, R64 ;  /* 0x0000000a2c28723c */ /* 0x000fde0000081040 */
[----:B------:R-:W-:-:S04]  /*51120*/  NOP ;  /* 0x0000000000007918 */ /* 0x000fc80000000000 */
[----:B------:R-:W-:Y:S04]  /*51130*/  STL.64 [R1+0x480], R40 ;  /* 0x0004802801007387 */ /* 0x000fe80000100a00 */
[----:B------:R1:W-:Y:S02]  /*51140*/  STL.64 [R1+0x488], R42 ;  /* 0x0004882a01007387 */ /* 0x0003e40000100a00 */
[----:B-1----:R-:W-:Y:S02]  /*51150*/  HMMA.1688.F32.TF32 R40, R44, R230, R76 ;  /* 0x000000e62c28723c */ /* 0x002fe4000008104c */
[----:B------:R-:W-:Y:S04]  /*51160*/  STL.64 [R1+0x470], R36 ;  /* 0x0004702401007387 */ /* 0x000fe80000100a00 */
[----:B------:R1:W-:Y:S04]  /*51170*/  STL.64 [R1+0x478], R38 ;  /* 0x0004782601007387 */ /* 0x0003e80000100a00 */
[----:B------:R-:W-:Y:S01]  /*51180*/  STL.64 [R1+0x380], R48 ;  /* 0x0003803001007387 */ /* 0x000fe20000100a00 */
[C---:B------:R-:W-:Y:S03]  /*51190*/  HMMA.1688.F32.TF32 R236, R32.reuse, R26, R100 ;  /* 0x0000001a20ec723c */ /* 0x040fe60000081064 */
[----:B------:R-:W-:Y:S04]  /*511a0*/  LDS R44, [R0+UR12+0x14500] ;  /* 0x0145000c002c7984 */ /* 0x000fe80008000800 */
[----:B------:R-:W-:Y:S01]  /*511b0*/  LDS R46, [R0+UR12+0x16500] ;  /* 0x0165000c002e7984 */ /* 0x000fe20008000800 */
[C---:B-1----:R-:W-:Y:S03]  /*511c0*/  HMMA.1688.F32.TF32 R36, R32.reuse, R14, R80 ;  /* 0x0000000e2024723c */ /* 0x042fe60000081050 */
[----:B------:R-:W-:Y:S04]  /*511d0*/  STL.64 [R1+0x388], R50 ;  /* 0x0003883201007387 */ /* 0x000fe80000100a00 */
[----:B------:R-:W-:Y:S04]  /*511e0*/  STL.64 [R1+0x190], R40 ;  /* 0x0001902801007387 */ /* 0x000fe80000100a00 */
[----:B------:R1:W-:Y:S01]  /*511f0*/  STL.64 [R1+0x198], R42 ;  /* 0x0001982a01007387 */ /* 0x0003e20000100a00 */
[C---:B------:R-:W-:Y:S03]  /*51200*/  HMMA.1688.F32.TF32 R208, R32.reuse, R10, R204 ;  /* 0x0000000a20d0723c */ /* 0x040fe600000810cc */
[----:B------:R-:W-:Y:S04]  /*51210*/  LDS R45, [R3+UR12+0x14500] ;  /* 0x0145000c032d7984 */ /* 0x000fe80008000800 */
[----:B------:R-:W-:Y:S01]  /*51220*/  LDS R47, [R3+UR12+0x16500] ;  /* 0x0165000c032f7984 */ /* 0x000fe20008000800 */
[C---:B-1----:R-:W-:Y:S03]  /*51230*/  HMMA.1688.F32.TF32 R40, R32.reuse, R6, R96 ;  /* 0x000000062028723c */ /* 0x042fe60000081060 */
[----:B------:R-:W-:Y:S04]  /*51240*/  STL [R1+0x46ac], R244 ;  /* 0x0046acf401007387 */ /* 0x000fe80000100800 */
[----:B------:R-:W-:Y:S04]  /*51250*/  STL.64 [R1+0x130], R36 ;  /* 0x0001302401007387 */ /* 0x000fe80000100a00 */
[----:B------:R1:W-:Y:S04]  /*51260*/  STL.64 [R1+0x138], R38 ;  /* 0x0001382601007387 */ /* 0x0003e80000100a00 */
[----:B------:R-:W-:Y:S04]  /*51270*/  STL [R1+0x46a8], R245 ;  /* 0x0046a8f501007387 */ /* 0x000fe80000100800 */
[----:B------:R-:W-:Y:S04]  /*51280*/  STL [R1+0x46a4], R246 ;  /* 0x0046a4f601007387 */ /* 0x000fe80000100800 */
[----:B------:R-:W-:Y:S04]  /*51290*/  STL [R1+0x46a0], R247 ;  /* 0x0046a0f701007387 */ /* 0x000fe80000100800 */
[----:B------:R2:W-:Y:S04]  /*512a0*/  STL [R1+0x46bc], R240 ;  /* 0x0046bcf001007387 */ /* 0x0005e80000100800 */
[----:B------:R3:W-:Y:S04]  /*512b0*/  STL [R1+0x46b8], R241 ;  /* 0x0046b8f101007387 */ /* 0x0007e80000100800 */
[----:B------:R4:W-:Y:S04]  /*512c0*/  STL [R1+0x46b4], R242 ;  /* 0x0046b4f201007387 */ /* 0x0009e80000100800 */
[----:B------:R1:W-:Y:S04]  /*512d0*/  STL [R1+0x46b0], R243 ;  /* 0x0046b0f301007387 */ /* 0x0003e80000100800 */
[----:B------:R-:W-:Y:S04]  /*512e0*/  STL.64 [R1+0x60], R40 ;  /* 0x0000602801007387 */ /* 0x000fe80000100a00 */
[----:B------:R-:W-:Y:S04]  /*512f0*/  STL.64 [R1+0x68], R42 ;  /* 0x0000682a01007387 */ /* 0x000fe80000100a00 */
        /* <DEDUP_REMOVED lines=10> */
[----:B-1----:R-:W-:Y:S03]  /*513a0*/  HMMA.1688.F32.TF32 R36, R32, R226, R92 ;  /* 0x000000e22024723c */ /* 0x002fe6000008105c */
[----:B------:R-:W-:Y:S04]  /*513b0*/  LDS R40, [R0+UR12+0x14480] ;  /* 0x0144800c00287984 */ /* 0x000fe80008000800 */
[----:B------:R-:W-:Y:S04]  /*513c0*/  LDS R42, [R0+UR12+0x16480] ;  /* 0x0164800c002a7984 */ /* 0x000fe80008000800 */
[----:B------:R-:W-:Y:S04]  /*513d0*/  LDS R41, [R3+UR12+0x14480] ;  /* 0x0144800c03297984 */ /* 0x000fe80008000800 */
[----:B------:R-:W1:Y:S01]  /*513e0*/  LDS R43, [R3+UR12+0x16480] ;  /* 0x0164800c032b7984 */ /* 0x000e620008000800 */
[----:B--2---:R-:W-:Y:S01]  /*513f0*/  MOV R55, R252 ;  /* 0x000000fc00377202 */ /* 0x004fe20000000f00 */
[----:B---3--:R-:W-:-:S02]  /*51400*/  IMAD.MOV.U32 R54, RZ, RZ, R2 ;  /* 0x000000ffff367224 */ /* 0x008fc400078e0002 */
        /* <DEDUP_REMOVED lines=35> */
[----:B------:R-:W4:Y:S01]  /*51640*/  LDL.LU R83, [R1+0x2bc] ;  /* 0x0002bc0001537983 */ /* 0x000f220000300800 */
[----:B------:R-:W-:Y:S03]  /*51650*/  HMMA.1688.F32.TF32 R32, R32, R230, R88 ;  /* 0x000000e62020723c */ /* 0x000fe60000081058 */
[----:B------:R-:W4:Y:S04]  /*51660*/  LDL.LU R84, [R1+0x2c0] ;  /* 0x0002c00001547983 */ /* 0x000f280000300800 */
[----:B------:R-:W4:Y:S01]  /*51670*/  LDL.LU R85, [R1+0x2c4] ;  /* 0x0002c40001557983 */ /* 0x000f220000300800 */
[----:B--2---:R-:W-:Y:S01]  /*51680*/  MOV R87, R252 ;  /* 0x000000fc00577202 */ /* 0x004fe20000000f00 */
[----:B---3--:R-:W-:-:S02]  /*51690*/  IMAD.MOV.U32 R86, RZ, RZ, R2 ;  /* 0x000000ffff567224 */ /* 0x008fc400078e0002 */
[----:B------:R-:W2:Y:S04]  /*516a0*/  LDL.LU R2, [R1+0x47cc] ;  /* 0x0047cc0001027983 */ /* 0x000ea80000300800 */
[----:B------:R-:W3:Y:S04]  /*516b0*/  LDL.LU R252, [R1+0x47c8] ;  /* 0x0047c80001fc7983 */ /* 0x000ee80000300800 */
        /* <DEDUP_REMOVED lines=66> */
[----:B----4-:R-:W-:Y:S01]  /*51ae0*/  IMAD.MOV.U32 R242, RZ, RZ, R38 ;  /* 0x000000fffff27224 */ /* 0x010fe200078e0026 */
[----:B------:R-:W-:Y:S01]  /*51af0*/  MOV R243, R39 ;  /* 0x0000002700f37202 */ /* 0x000fe20000000f00 */
[----:B------:R-:W-:Y:S04]  /*51b00*/  LDS R36, [R0+UR12+0x14400] ;  /* 0x0144000c00247984 */ /* 0x000fe80008000800 */
[----:B------:R-:W-:Y:S04]  /*51b10*/  LDS R38, [R0+UR12+0x16400] ;  /* 0x0164000c00267984 */ /* 0x000fe80008000800 */
[----:B------:R-:W-:Y:S04]  /*51b20*/  LDS R37, [R3+UR12+0x14400] ;  /* 0x0144000c03257984 */ /* 0x000fe80008000800 */
[----:B------:R-:W4:Y:S01]  /*51b30*/  LDS R39, [R3+UR12+0x16400] ;  /* 0x0164000c03277984 */ /* 0x000f220008000800 */
[C---:B-1----:R-:W-:Y:S08]  /*51b40*/  HMMA.1688.F32.TF32 R92, R40.reuse, R226, R92 ;  /* 0x000000e2285c723c */ /* 0x042ff0000008105c */
[C---:B--2---:R-:W-:Y:S08]  /*51b50*/  HMMA.1688.F32.TF32 R96, R40.reuse, R6, R96 ;  /* 0x000000062860723c */ /* 0x044ff00000081060 */
[C---:B---3--:R-:W-:Y:S08]  /*51b60*/  HMMA.1688.F32.TF32 R204, R40.reuse, R10, R204 ;  /* 0x0000000a28cc723c */ /* 0x048ff000000810cc */
[C---:B------:R-:W-:Y:S08]  /*51b70*/  HMMA.1688.F32.TF32 R100, R40.reuse, R26, R100 ;  /* 0x0000001a2864723c */ /* 0x040ff00000081064 */
[----:B------:R-:W-:Y:S08]  /*51b80*/  HMMA.1688.F32.TF32 R104, R40, R22, R104 ;  /* 0x000000162868723c */ /* 0x000ff00000081068 */
[C---:B----4-:R-:W-:Y:S08]  /*51b90*/  HMMA.1688.F32.TF32 R112, R36.reuse, R6, R112 ;  /* 0x000000062470723c */ /* 0x050ff00000081070 */
        /* <DEDUP_REMOVED lines=79> */
[----:B------:R-:W3:Y:S01]  /*52090*/  LDL.LU R41, [R1+0x2e4] ;  /* 0x0002e40001297983 */ /* 0x000ee20000300800 */
[----:B----4-:R-:W-:Y:S01]  /*520a0*/  IMAD.MOV.U32 R42, RZ, RZ, R252 ;  /* 0x000000ffff2a7224 */ /* 0x010fe200078e00fc */
[----:B------:R-:W-:-:S02]  /*520b0*/  MOV R43, R2 ;  /* 0x00000002002b7202 */ /* 0x000fc40000000f00 */
[----:B------:R-:W4:Y:S01]  /*520c0*/  LDL.LU R252, [R1+0x46c0] ;  /* 0x0046c00001fc7983 */ /* 0x000f220000300800 */
[----:B------:R-:W-:Y:S01]  /*520d0*/  IMAD.MOV.U32 R244, RZ, RZ, R32 ;  /* 0x000000fffff47224 */ /* 0x000fe200078e0020 */
[----:B------:R-:W-:Y:S01]  /*520e0*/  MOV R245, R33 ;  /* 0x0000002100f57202 */ /* 0x000fe20000000f00 */
[----:B------:R-:W-:Y:S01]  /*520f0*/  IMAD.MOV.U32 R246, RZ, RZ, R34 ;  /* 0x000000fffff67224 */ /* 0x000fe200078e0022 */
[----:B------:R-:W-:Y:S01]  /*52100*/  MOV R247, R35 ;  /* 0x0000002300f77202 */ /* 0x000fe20000000f00 */
[----:B------:R-:W-:Y:S01]  /*52110*/  LDS R32, [R0+UR12+0x14580] ;  /* 0x0145800c00207984 */ /* 0x000fe20008000800 */
[C---:B------:R-:W-:Y:S03]  /*52120*/  HMMA.1688.F32.TF32 R80, R44.reuse, R26, R80 ;  /* 0x0000001a2c50723c */ /* 0x040fe60000081050 */
[----:B------:R-:W-:Y:S04]  /*52130*/  LDS R34, [R0+UR12+0x16580] ;  /* 0x0165800c00227984 */ /* 0x000fe80008000800 */
[----:B------:R-:W-:Y:S04]  /*52140*/  LDS R33, [R3+UR12+0x14580] ;  /* 0x0145800c03217984 */ /* 0x000fe80008000800 */
[----:B------:R-:W1:Y:S01]  /*52150*/  LDS R35, [R3+UR12+0x16580] ;  /* 0x0165800c03237984 */ /* 0x000e620008000800 */
[C---:B------:R-:W-:Y:S08]  /*52160*/  HMMA.1688.F32.TF32 R68, R44.reuse, R226, R68 ;  /* 0x000000e22c44723c */ /* 0x040ff00000081044 */
[C---:B--2---:R-:W-:Y:S08]  /*52170*/  HMMA.1688.F32.TF32 R36, R44.reuse, R22, R36 ;  /* 0x000000162c24723c */ /* 0x044ff00000081024 */
[----:B---3--:R-:W-:-:S15]  /*52180*/  HMMA.1688.F32.TF32 R40, R44, R14, R40 ;  /* 0x0000000e2c28723c */ /* 0x008fde0000081028 */
[----:B------:R-:W-:-:S04]  /*52190*/  NOP ;  /* 0x0000000000007918 */ /* 0x000fc80000000000 */
[----:B------:R-:W-:Y:S04]  /*521a0*/  STL.64 [R1+0x250], R40 ;  /* 0x0002502801007387 */ /* 0x000fe80000100a00 */
[----:B------:R2:W-:Y:S04]  /*521b0*/  STL.64 [R1+0x258], R42 ;  /* 0x0002582a01007387 */ /* 0x0005e80000100a00 */
[----:B------:R-:W-:Y:S04]  /*521c0*/  STL.64 [R1+0x210], R36 ;  /* 0x0002102401007387 */ /* 0x000fe80000100a00 */
[----:B------:R3:W-:Y:S01]  /*521d0*/  STL.64 [R1+0x218], R38 ;  /* 0x0002182601007387 */ /* 0x0007e20000100a00 */
[C---:B--2---:R-:W-:Y:S08]  /*521e0*/  HMMA.1688.F32.TF32 R40, R44.reuse, R30, R84 ;  /* 0x0000001e2c28723c */ /* 0x044ff00000081054 */
[C---:B---3--:R-:W-:Y:S11]  /*521f0*/  HMMA.1688.F32.TF32 R36, R44.reuse, R10, R76 ;  /* 0x0000000a2c24723c */ /* 0x048ff6000008104c */
[----:B------:R-:W-:Y:S04]  /*52200*/  STL.64 [R1+0x200], R40 ;  /* 0x0002002801007387 */ /* 0x000fe80000100a00 */
[----:B------:R2:W-:Y:S04]  /*52210*/  STL.64 [R1+0x208], R42 ;  /* 0x0002082a01007387 */ /* 0x0005e80000100a00 */
[----:B------:R-:W-:Y:S04]  /*52220*/  STL.64 [R1+0x1f0], R80 ;  /* 0x0001f05001007387 */ /* 0x000fe80000100a00 */
[----:B------:R-:W-:Y:S01]  /*52230*/  STL.64 [R1+0x1f8], R82 ;  /* 0x0001f85201007387 */ /* 0x000fe20000100a00 */
[C---:B--2---:R-:W-:Y:S03]  /*52240*/  HMMA.1688.F32.TF32 R40, R44.reuse, R6, R72 ;  /* 0x000000062c28723c */ /* 0x044fe60000081048 */
[----:B------:R-:W-:Y:S04]  /*52250*/  STL.64 [R1+0x1e0], R36 ;  /* 0x0001e02401007387 */ /* 0x000fe80000100a00 */
[----:B------:R2:W-:Y:S02]  /*52260*/  STL.64 [R1+0x1e8], R38 ;  /* 0x0001e82601007387 */ /* 0x0005e40000100a00 */
[----:B--2---:R-:W-:Y:S02]  /*52270*/  HMMA.1688.F32.TF32 R36, R44, R230, R64 ;  /* 0x000000e62c24723c */ /* 0x004fe40000081040 */
[----:B------:R-:W-:Y:S08]  /*52280*/  LDS R64, [R0+UR12+0x18080] ;  /* 0x0180800c00407984 */ /* 0x000ff00008000800 */
[----:B------:R-:W-:Y:S04]  /*52290*/  STL.64 [R1+0x1d0], R40 ;  /* 0x0001d02801007387 */ /* 0x000fe80000100a00 */
[----:B------:R2:W-:Y:S01]  /*522a0*/  STL.64 [R1+0x1d8], R42 ;  /* 0x0001d82a01007387 */ /* 0x0005e20000100a00 */
[C---:B-1----:R-:W-:Y:S03]  /*522b0*/  HMMA.1688.F32.TF32 R44, R32.reuse, R22, R56 ;  /* 0x00000016202c723c */ /* 0x042fe60000081038 */
[----:B------:R-:W-:Y:S04]  /*522c0*/  STL.64 [R1+0x1b0], R68 ;  /* 0x0001b04401007387 */ /* 0x000fe80000100a00 */
[----:B------:R-:W-:Y:S01]  /*522d0*/  STL.64 [R1+0x1b8], R70 ;  /* 0x0001b84601007387 */ /* 0x000fe20000100a00 */
[C---:B--2---:R-:W-:Y:S03]  /*522e0*/  HMMA.1688.F32.TF32 R40, R32.reuse, R14, R60 ;  /* 0x0000000e2028723c */ /* 0x044fe6000008103c */
[----:B------:R-:W-:Y:S04]  /*522f0*/  STL.64 [R1+0x120], R36 ;  /* 0x0001202401007387 */ /* 0x000fe80000100a00 */
[----:B------:R1:W-:Y:S04]  /*52300*/  STL.64 [R1+0x128], R38 ;  /* 0x0001282601007387 */ /* 0x0003e80000100a00 */
        /* <DEDUP_REMOVED lines=11> */
[C---:B--2---:R-:W-:Y:S01]  /*523c0*/  HMMA.1688.F32.TF32 R44, R32.reuse, R10, R248 ;  /* 0x0000000a202c723c */ /* 0x044fe200000810f8 */
[----:B------:R-:W-:Y:S01]  /*523d0*/  MOV R60, R9 ;  /* 0x00000009003c7202 */ /* 0x000fe20000000f00 */
[----:B------:R-:W-:Y:S01]  /*523e0*/  IMAD.MOV.U32 R61, RZ, RZ, R8 ;  /* 0x000000ffff3d7224 */ /* 0x000fe200078e0008 */
[----:B------:R-:W-:Y:S04]  /*523f0*/  LDS R248, [R0+UR12+0x18000] ;  /* 0x0180000c00f87984 */ /* 0x000fe80008000800 */
[----:B------:R-:W-:Y:S01]  /*52400*/  LDS R250, [R0+UR12+0x1a000] ;  /* 0x01a0000c00fa7984 */ /* 0x000fe20008000800 */
[C---:B-1----:R-:W-:Y:S03]  /*52410*/  HMMA.1688.F32.TF32 R36, R32.reuse, R6, R88 ;  /* 0x000000062024723c */ /* 0x042fe60000081058 */
[----:B------:R-:W-:Y:S04]  /*52420*/  STL.64 [R1+0xe0], R40 ;  /* 0x0000e02801007387 */ /* 0x000fe80000100a00 */
[----:B------:R1:W-:Y:S04]  /*52430*/  STL.64 [R1+0xe8], R42 ;  /* 0x0000e82a01007387 */ /* 0x0003e80000100a00 */
[----:B------:R-:W-:Y:S04]  /*52440*/  STL.64 [R1+0xd0], R44 ;  /* 0x0000d02c01007387 */ /* 0x000fe80000100a00 */
[----:B------:R-:W-:Y:S01]  /*52450*/  STL.64 [R1+0xd8], R46 ;  /* 0x0000d82e01007387 */ /* 0x000fe20000100a00 */
[C---:B-1----:R-:W-:Y:S03]  /*52460*/  HMMA.1688.F32.TF32 R40, R32.reuse, R226, R92 ;  /* 0x000000e22028723c */ /* 0x042fe6000008105c */
        /* <DEDUP_REMOVED lines=14> */
[----:B------:R-:W-:Y:S04]  /*52550*/  LDS R45, [R3+UR12+0x14700] ;  /* 0x0147000c032d7984 */ /* 0x000fe80008000800 */
[----:B------:R-:W-:Y:S01]  /*52560*/  LDS R47, [R3+UR12+0x16700] ;  /* 0x0167000c032f7984 */ /* 0x000fe20008000800 */
[C---:B-1----:R-:W-:Y:S03]  /*52570*/  HMMA.1688.F32.TF32 R52, R36.reuse, R14, R204 ;  /* 0x0000000e2434723c */ /* 0x042fe600000810cc */
[----:B------:R-:W-:Y:S04]  /*52580*/  STL.64 [R1+0xa8], R34 ;  /* 0x0000a82201007387 */ /* 0x000fe80000100a00 */
[----:B------:R-:W-:Y:S01]  /*52590*/  LDS R41, [R3+UR12+0x14680] ;  /* 0x0146800c03297984 */ /* 0x000fe20008000800 */
[C---:B------:R-:W-:Y:S03]  /*525a0*/  HMMA.1688.F32.TF32 R56, R36.reuse, R22, R100 ;  /* 0x000000162438723c */ /* 0x040fe60000081064 */
        /* <DEDUP_REMOVED lines=16> */
[----:B-1----:R-:W-:Y:S03]  /*526b0*/  HMMA.1688.F32.TF32 R48, R36, R6, R108 ;  /* 0x000000062430723c */ /* 0x002fe6000008106c */
[----:B------:R1:W-:Y:S04]  /*526c0*/  STL.64 [R1+0x1c8], R54 ;  /* 0x0001c83601007387 */ /* 0x0003e80000100a00 */
[----:B------:R-:W-:Y:S01]  /*526d0*/  LDS R251, [R3+UR12+0x1a000] ;  /* 0x01a0000c03fb7984 */ /* 0x000fe20008000800 */
[----:B------:R-:W-:Y:S01]  /*526e0*/  MOV R62, R5 ;  /* 0x00000005003e7202 */ /* 0x000fe20000000f00 */
[----:B------:R-:W-:-:S02]  /*526f0*/  IMAD.MOV.U32 R63, RZ, RZ, R4 ;  /* 0x000000ffff3f7224 */ /* 0x000fc400078e0004 */
[----:B------:R-:W-:Y:S01]  /*52700*/  LDS R96, [R0+UR12+0x18100] ;  /* 0x0181000c00607984 */ /* 0x000fe20008000800 */
[C---:B-1----:R-:W-:Y:S03]  /*52710*/  HMMA.1688.F32.TF32 R52, R36.reuse, R226, R196 ;  /* 0x000000e22434723c */ /* 0x042fe600000810c4 */
[----:B------:R-:W-:Y:S04]  /*52720*/  LDS R98, [R0+UR12+0x1a100] ;  /* 0x01a1000c00627984 */ /* 0x000fe80008000800 */
[----:B------:R-:W-:Y:S01]  /*52730*/  LDS R97, [R3+UR12+0x18100] ;  /* 0x0181000c03617984 */ /* 0x000fe20008000800 */
[----:B------:R-:W-:Y:S03]  /*52740*/  HMMA.1688.F32.TF32 R36, R36, R230, R112 ;  /* 0x000000e62424723c */ /* 0x000fe60000081070 */
        /* <DEDUP_REMOVED lines=8> */
[C---:B-1----:R-:W-:Y:S03]  /*527d0*/  HMMA.1688.F32.TF32 R48, R40.reuse, R14, R200 ;  /* 0x0000000e2830723c */ /* 0x042fe600000810c8 */
[----:B------:R-:W-:Y:S05]  /*527e0*/  LDS R99, [R3+UR12+0x1a100] ;  /* 0x01a1000c03637984 */ /* 0x000fea0008000800 */
[----:B--2---:R-:W-:Y:S11]  /*527f0*/  HMMA.1688.F32.TF32 R36, R40, R30, R120 ;  /* 0x0000001e2824723c */ /* 0x004ff60000081078 */
[----:B------:R-:W-:-:S08]  /*52800*/  MOV R204, R51 ;  /* 0x0000003300cc7202 */ /* 0x000fd00000000f00 */
[----:B------:R-:W-:Y:S01]  /*52810*/  IMAD.MOV.U32 R203, RZ, RZ, R36 ;  /* 0x000000ffffcb7224 */ /* 0x000fe200078e0024 */
[----:B------:R-:W-:Y:S01]  /*52820*/  MOV R202, R37 ;  /* 0x0000002500ca7202 */ /* 0x000fe20000000f00 */
[----:B------:R-:W-:Y:S01]  /*52830*/  IMAD.MOV.U32 R201, RZ, RZ, R38 ;  /* 0x000000ffffc97224 */ /* 0x000fe200078e0026 */
[----:B------:R-:W-:Y:S02]  /*52840*/  MOV R200, R39 ;  /* 0x0000002700c87202 */ /* 0x000fe40000000f00 */
[C---:B------:R-:W-:Y:S01]  /*52850*/  HMMA.1688.F32.TF32 R36, R40.reuse, R26, R124 ;  /* 0x0000001a2824723c */ /* 0x040fe2000008107c */
[----:B------:R-:W-:Y:S01]  /*52860*/  IMAD.MOV.U32 R205, RZ, RZ, R50 ;  /* 0x000000ffffcd7224 */ /* 0x000fe200078e0032 */
[----:B------:R-:W-:Y:S01]  /*52870*/  MOV R206, R49 ;  /* 0x0000003100ce7202 */ /* 0x000fe20000000f00 */
[----:B------:R-:W-:Y:S01]  /*52880*/  IMAD.MOV.U32 R207, RZ, RZ, R48 ;  /* 0x000000ffffcf7224 */ /* 0x000fe200078e0030 */
[----:B------:R1:W-:Y:S04]  /*52890*/  STL [R1+0x45bc], R204 ;  /* 0x0045bccc01007387 */ /* 0x0003e80000100800 */
[----:B------:R-:W-:Y:S01]  /*528a0*/  HMMA.1688.F32.TF32 R48, R40, R22, R116 ;  /* 0x000000162830723c */ /* 0x000fe20000081074 */
[----:B------:R2:W-:Y:S04]  /*528b0*/  STL [R1+0x45b8], R205 ;  /* 0x0045b8cd01007387 */ /* 0x0005e80000100800 */
[----:B------:R3:W-:Y:S04]  /*528c0*/  STL [R1+0x45b4], R206 ;  /* 0x0045b4ce01007387 */ /* 0x0007e80000100800 */
[----:B------:R4:W-:Y:S02]  /*528d0*/  STL [R1+0x45b0], R207 ;  /* 0x0045b0cf01007387 */ /* 0x0009e40000100800 */
[----:B-1----:R-:W-:Y:S01]  /*528e0*/  IMAD.MOV.U32 R204, RZ, RZ, R36 ;  /* 0x000000ffffcc7224 */ /* 0x002fe200078e0024 */
[----:B--2---:R-:W-:Y:S01]  /*528f0*/  MOV R205, R37 ;  /* 0x0000002500cd7202 */ /* 0x004fe20000000f00 */
[----:B---3--:R-:W-:Y:S01]  /*52900*/  IMAD.MOV.U32 R206, RZ, RZ, R38 ;  /* 0x000000ffffce7224 */ /* 0x008fe200078e0026 */
[----:B----4-:R-:W-:-:S02]  /*52910*/  MOV R207, R39 ;  /* 0x0000002700cf7202 */ /* 0x010fc40000000f00 */
[----:B------:R-:W-:Y:S03]  /*52920*/  HMMA.1688.F32.TF32 R36, R40, R10, R128 ;  /* 0x0000000a2824723c */ /* 0x000fe60000081080 */
[----:B------:R-:W-:Y:S04]  /*52930*/  STL.64 [R1+0x730], R48 ;  /* 0x0007303001007387 */ /* 0x000fe80000100a00 */
[----:B------:R-:W-:Y:S04]  /*52940*/  STL.64 [R1+0x738], R50 ;  /* 0x0007383201007387 */ /* 0x000fe80000100a00 */
[----:B------:R1:W-:Y:S04]  /*52950*/  STL [R1+0x45cc], R200 ;  /* 0x0045ccc801007387 */ /* 0x0003e80000100800 */
[----:B------:R2:W-:Y:S04]  /*52960*/  STL [R1+0x45c8], R201 ;  /* 0x0045c8c901007387 */ /* 0x0005e80000100800 */
[----:B------:R3:W-:Y:S01]  /*52970*/  STL [R1+0x45c4], R202 ;  /* 0x0045c4ca01007387 */ /* 0x0007e20000100800 */
[----:B-1----:R-:W-:-:S03]  /*52980*/  IMAD.MOV.U32 R200, RZ, RZ, R36 ;  /* 0x000000ffffc87224 */ /* 0x002fc600078e0024 */
[----:B------:R1:W-:Y:S01]  /*52990*/  STL [R1+0x45c0], R203 ;  /* 0x0045c0cb01007387 */ /* 0x0003e20000100800 */
[----:B--2---:R-:W-:Y:S01]  /*529a0*/  MOV R201, R37 ;  /* 0x0000002500c97202 */ /* 0x004fe20000000f00 */
[C---:B------:R-:W-:Y:S08]  /*529b0*/  HMMA.1688.F32.TF32 R216, R32.reuse, R10, R216 ;  /* 0x0000000a20d8723c */ /* 0x040ff000000810d8 */
[----:B------:R-:W-:Y:S01]  /*529c0*/  HMMA.1688.F32.TF32 R220, R32, R6, R220 ;  /* 0x0000000620dc723c */ /* 0x000fe200000810dc */
[----:B---3--:R-:W-:Y:S01]  /*529d0*/  IMAD.MOV.U32 R202, RZ, RZ, R38 ;  /* 0x000000ffffca7224 */ /* 0x008fe200078e0026 */
[----:B-1----:R-:W-:-:S06]  /*529e0*/  MOV R203, R39 ;  /* 0x0000002700cb7202 */ /* 0x002fcc0000000f00 */
[----:B------:R-:W-:Y:S01]  /*529f0*/  HMMA.1688.F32.TF32 R212, R32, R26, R212 ;  /* 0x0000001a20d4723c */ /* 0x000fe200000810d4 */
[----:B------:R-:W-:Y:S01]  /*52a00*/  MOV R56, R21 ;  /* 0x0000001500387202 */ /* 0x000fe20000000f00 */
[----:B------:R-:W-:Y:S01]  /*52a10*/  IMAD.MOV.U32 R57, RZ, RZ, R20 ;  /* 0x000000ffff397224 */ /* 0x000fe200078e0014 */
[----:B------:R-:W-:Y:S01]  /*52a20*/  MOV R58, R13 ;  /* 0x0000000d003a7202 */ /* 0x000fe20000000f00 */
[----:B------:R-:W-:Y:S01]  /*52a30*/  IMAD.MOV.U32 R59, RZ, RZ, R12 ;  /* 0x000000ffff3b7224 */ /* 0x000fe200078e000c */
[----:B------:R-:W-:Y:S01]  /*52a40*/  MOV R52, R29 ;  /* 0x0000001d00347202 */ /* 0x000fe20000000f00 */
[----:B------:R-:W-:Y:S01]  /*52a50*/  IMAD.MOV.U32 R53, RZ, RZ, R28 ;  /* 0x000000ffff357224 */ /* 0x000fe200078e001c */
[----:B------:R-:W-:Y:S01]  /*52a60*/  MOV R54, R25 ;  /* 0x0000001900367202 */ /* 0x000fe20000000f00 */
[----:B------:R-:W-:Y:S01]  /*52a70*/  HMMA.1688.F32.TF32 R36, R40, R6, R132 ;  /* 0x000000062824723c */ /* 0x000fe20000081084 */
[----:B------:R1:W-:Y:S04]  /*52a80*/  STL [R1+0x45dc], R207 ;  /* 0x0045dccf01007387 */ /* 0x0003e80000100800 */
[----:B------:R2:W-:Y:S04]  /*52a90*/  STL [R1+0x45d8], R206 ;  /* 0x0045d8ce01007387 */ /* 0x0005e80000100800 */
[----:B------:R3:W-:Y:S04]  /*52aa0*/  STL [R1+0x45d4], R204 ;  /* 0x0045d4cc01007387 */ /* 0x0007e80000100800 */
[----:B------:R4:W-:Y:S01]  /*52ab0*/  STL [R1+0x45d0], R205 ;  /* 0x0045d0cd01007387 */ /* 0x0009e20000100800 */
[----:B------:R-:W-:-:S03]  /*52ac0*/  IMAD.MOV.U32 R55, RZ, RZ, R24 ;  /* 0x000000ffff377224 */ /* 0x000fc600078e0018 */
[----:B------:R-:W-:Y:S02]  /*52ad0*/  LDS R128, [R0+UR12+0x18180] ;  /* 0x0181800c00807984 */ /* 0x000fe40008000800 */
[----:B-1----:R-:W-:Y:S01]  /*52ae0*/  IMAD.MOV.U32 R207, RZ, RZ, R36 ;  /* 0x000000ffffcf7224 */ /* 0x002fe200078e0024 */
[----:B--2---:R-:W-:Y:S01]  /*52af0*/  MOV R206, R37 ;  /* 0x0000002500ce7202 */ /* 0x004fe20000000f00 */
[----:B---3--:R-:W-:Y:S01]  /*52b00*/  IMAD.MOV.U32 R204, RZ, RZ, R38 ;  /* 0x000000ffffcc7224 */ /* 0x008fe200078e0026 */
[----:B------:R-:W-:Y:S01]  /*52b10*/  LDS R130, [R0+UR12+0x1a180] ;  /* 0x01a1800c00827984 */ /* 0x000fe20008000800 */
[----:B----4-:R-:W-:Y:S02]  /*52b20*/  MOV R205, R39 ;  /* 0x0000002700cd7202 */ /* 0x010fe40000000f00 */
[----:B------:R-:W-:Y:S01]  /*52b30*/  HMMA.1688.F32.TF32 R36, R40, R226, R136 ;  /* 0x000000e22824723c */ /* 0x000fe20000081088 */
[----:B------:R1:W-:Y:S04]  /*52b40*/  STL [R1+0x45ec], R203 ;  /* 0x0045eccb01007387 */ /* 0x0003e80000100800 */
[----:B------:R2:W-:Y:S04]  /*52b50*/  STL [R1+0x45e8], R202 ;  /* 0x0045e8ca01007387 */ /* 0x0005e80000100800 */
[----:B------:R3:W-:Y:S04]  /*52b60*/  STL [R1+0x45e4], R200 ;  /* 0x0045e4c801007387 */ /* 0x0007e80000100800 */
[----:B------:R4:W-:Y:S01]  /*52b70*/  STL [R1+0x45e0], R201 ;  /* 0x0045e0c901007387 */ /* 0x0009e20000100800 */
[----:B------:R-:W-:Y:S01]  /*52b80*/  MOV R50, R225 ;  /* 0x000000e100327202 */ /* 0x000fe20000000f00 */
[----:B------:R-:W-:Y:S01]  /*52b90*/  IMAD.MOV.U32 R51, RZ, RZ, R224 ;  /* 0x000000ffff337224 */ /* 0x000fe200078e00e0 */
[----:B------:R-:W-:Y:S01]  /*52ba0*/  MOV R48, R229 ;  /* 0x000000e500307202 */ /* 0x000fe20000000f00 */
[----:B------:R-:W-:Y:S01]  /*52bb0*/  IMAD.MOV.U32 R49, RZ, RZ, R228 ;  /* 0x000000ffff317224 */ /* 0x000fe200078e00e4 */
[----:B------:R-:W-:Y:S01]  /*52bc0*/  LDS R129, [R3+UR12+0x18180] ;  /* 0x0181800c03817984 */ /* 0x000fe20008000800 */
[----:B-1----:R-:W-:Y:S01]  /*52bd0*/  IMAD.MOV.U32 R203, RZ, RZ, R36 ;  /* 0x000000ffffcb7224 */ /* 0x002fe200078e0024 */
[----:B--2---:R-:W-:Y:S01]  /*52be0*/  MOV R202, R37 ;  /* 0x0000002500ca7202 */ /* 0x004fe20000000f00 */
[----:B---3--:R-:W-:Y:S01]  /*52bf0*/  IMAD.MOV.U32 R200, RZ, RZ, R38 ;  /* 0x000000ffffc87224 */ /* 0x008fe200078e0026 */
[----:B------:R-:W-:Y:S01]  /*52c00*/  LDS R131, [R3+UR12+0x1a180] ;  /* 0x01a1800c03837984 */ /* 0x000fe20008000800 */
[----:B----4-:R-:W-:-:S02]  /*52c10*/  MOV R201, R39 ;  /* 0x0000002700c97202 */ /* 0x010fc40000000f00 */
[----:B------:R-:W-:Y:S01]  /*52c20*/  HMMA.1688.F32.TF32 R36, R40, R230, R140 ;  /* 0x000000e62824723c */ /* 0x000fe2000008108c */
[----:B------:R-:W-:Y:S04]  /*52c30*/  STL [R1+0x45fc], R205 ;  /* 0x0045fccd01007387 */ /* 0x000fe80000100800 */
[----:B------:R-:W-:Y:S04]  /*52c40*/  STL [R1+0x45f8], R204 ;  /* 0x0045f8cc01007387 */ /* 0x000fe80000100800 */
[----:B------:R-:W-:Y:S04]  /*52c50*/  STL [R1+0x45f4], R207 ;  /* 0x0045f4cf01007387 */ /* 0x000fe80000100800 */
[----:B------:R-:W-:Y:S04]  /*52c60*/  STL [R1+0x45f0], R206 ;  /* 0x0045f0ce01007387 */ /* 0x000fe80000100800 */
[----:B------:R-:W-:Y:S04]  /*52c70*/  STL [R1+0x460c], R201 ;  /* 0x00460cc901007387 */ /* 0x000fe80000100800 */
[----:B------:R-:W-:Y:S01]  /*52c80*/  STL [R1+0x4608], R200 ;  /* 0x004608c801007387 */ /* 0x000fe20000100800 */
[----:B------:R-:W-:-:S03]  /*52c90*/  IMAD.MOV.U32 R2, RZ, RZ, R39 ;  /* 0x000000ffff027224 */ /* 0x000fc600078e0027 */
[----:B------:R-:W-:Y:S04]  /*52ca0*/  STL [R1+0x4604], R203 ;  /* 0x004604cb01007387 */ /* 0x000fe80000100800 */
[----:B------:R-:W-:Y:S04]  /*52cb0*/  STL [R1+0x4600], R202 ;  /* 0x004600ca01007387 */ /* 0x000fe80000100800 */
[----:B------:R-:W-:Y:S04]  /*52cc0*/  STL.64 [R1+0x5f0], R36 ;  /* 0x0005f02401007387 */ /* 0x000fe80000100a00 */
[----:B------:R1:W-:Y:S04]  /*52cd0*/  STL [R1+0x5f8], R38 ;  /* 0x0005f82601007387 */ /* 0x0003e80000100800 */
[----:B------:R-:W-:Y:S04]  /*52ce0*/  LDS R136, [R0+UR12+0x18280] ;  /* 0x0182800c00887984 */ /* 0x000fe80008000800 */
[----:B------:R-:W-:Y:S01]  /*52cf0*/  LDS R138, [R0+UR12+0x1a280] ;  /* 0x01a2800c008a7984 */ /* 0x000fe20008000800 */
[C---:B-1----:R-:W-:Y:S03]  /*52d00*/  HMMA.1688.F32.TF32 R36, R44.reuse, R14, R144 ;  /* 0x0000000e2c24723c */ /* 0x042fe60000081090 */
[----:B------:R-:W-:Y:S04]  /*52d10*/  STL [R1+0x4610], R2 ;  /* 0x0046100201007387 */ /* 0x000fe80000100800 */
[----:B------:R-:W-:Y:S04]  /*52d20*/  LDS R137, [R3+UR12+0x18280] ;  /* 0x0182800c03897984 */ /* 0x000fe80008000800 */
[----:B------:R-:W-:Y:S04]  /*52d30*/  LDS R139, [R3+UR12+0x1a280] ;  /* 0x01a2800c038b7984 */ /* 0x000fe80008000800 */
[----:B------:R-:W-:Y:S04]  /*52d40*/  LDS R140, [R0+UR12+0x18300] ;  /* 0x0183000c008c7984 */ /* 0x000fe80008000800 */
[----:B------:R-:W-:Y:S01]  /*52d50*/  LDS R142, [R0+UR12+0x1a300] ;  /* 0x01a3000c008e7984 */ /* 0x000fe20008000800 */
[----:B------:R-:W-:Y:S01]  /*52d60*/  MOV R205, R36 ;  /* 0x0000002400cd7202 */ /* 0x000fe20000000f00 */
[----:B------:R-:W-:Y:S01]  /*52d70*/  IMAD.MOV.U32 R204, RZ, RZ, R37 ;  /* 0x000000ffffcc7224 */ /* 0x000fe200078e0025 */
[----:B------:R-:W-:Y:S01]  /*52d80*/  MOV R207, R38 ;  /* 0x0000002600cf7202 */ /* 0x000fe20000000f00 */
[----:B------:R-:W-:Y:S01]  /*52d90*/  IMAD.MOV.U32 R206, RZ, RZ, R39 ;  /* 0x000000ffffce7224 */ /* 0x000fe200078e0027 */
[----:B------:R-:W-:Y:S01]  /*52da0*/  LDS R141, [R3+UR12+0x18300] ;  /* 0x0183000c038d7984 */ /* 0x000fe20008000800 */
[C---:B------:R-:W-:Y:S03]  /*52db0*/  HMMA.1688.F32.TF32 R36, R44.reuse, R22, R148 ;  /* 0x000000162c24723c */ /* 0x040fe60000081094 */
[----:B------:R-:W-:Y:S04]  /*52dc0*/  STL [R1+0x4620], R206 ;  /* 0x004620ce01007387 */ /* 0x000fe80000100800 */
[----:B------:R-:W-:Y:S04]  /*52dd0*/  LDS R143, [R3+UR12+0x1a300] ;  /* 0x01a3000c038f7984 */ /* 0x000fe80008000800 */
[----:B------:R-:W-:Y:S04]  /*52de0*/  LDS R144, [R0+UR12+0x18380] ;  /* 0x0183800c00907984 */ /* 0x000fe80008000800 */
[----:B------:R-:W-:Y:S04]  /*52df0*/  LDS R146, [R0+UR12+0x1a380] ;  /* 0x01a3800c00927984 */ /* 0x000fe80008000800 */
[----:B------:R-:W-:Y:S01]  /*52e00*/  MOV R201, R36 ;  /* 0x0000002400c97202 */ /* 0x000fe20000000f00 */
[----:B------:R-:W-:Y:S01]  /*52e10*/  IMAD.MOV.U32 R200, RZ, RZ, R37 ;  /* 0x000000ffffc87224 */ /* 0x000fe200078e0025 */
[----:B------:R-:W-:Y:S01]  /*52e20*/  MOV R203, R38 ;  /* 0x0000002600cb7202 */ /* 0x000fe20000000f00 */
[----:B------:R-:W-:Y:S01]  /*52e30*/  IMAD.MOV.U32 R202, RZ, RZ, R39 ;  /* 0x000000ffffca7224 */ /* 0x000fe200078e0027 */
[----:B------:R-:W-:Y:S01]  /*52e40*/  LDS R145, [R3+UR12+0x18380] ;  /* 0x0183800c03917984 */ /* 0x000fe20008000800 */
[----:B------:R-:W-:Y:S03]  /*52e50*/  HMMA.1688.F32.TF32 R36, R44, R30, R152 ;  /* 0x0000001e2c24723c */ /* 0x000fe60000081098 */
[----:B------:R1:W-:Y:S04]  /*52e60*/  STL [R1+0x461c], R207 ;  /* 0x00461ccf01007387 */ /* 0x0003e80000100800 */
[----:B------:R2:W-:Y:S04]  /*52e70*/  STL [R1+0x4618], R204 ;  /* 0x004618cc01007387 */ /* 0x0005e80000100800 */
[----:B------:R3:W-:Y:S04]  /*52e80*/  STL [R1+0x4614], R205 ;  /* 0x004614cd01007387 */ /* 0x0007e80000100800 */
[----:B------:R-:W-:Y:S04]  /*52e90*/  LDS R147, [R3+UR12+0x1a380] ;  /* 0x01a3800c03937984 */ /* 0x000fe80008000800 */
[----:B-1----:R-:W-:Y:S01]  /*52ea0*/  MOV R207, R36 ;  /* 0x0000002400cf7202 */ /* 0x002fe20000000f00 */
[----:B--2---:R-:W-:Y:S01]  /*52eb0*/  IMAD.MOV.U32 R204, RZ, RZ, R37 ;  /* 0x000000ffffcc7224 */ /* 0x004fe200078e0025 */
[----:B---3--:R-:W-:Y:S01]  /*52ec0*/  MOV R205, R38 ;  /* 0x0000002600cd7202 */ /* 0x008fe20000000f00 */
[----:B------:R-:W-:-:S02]  /*52ed0*/  IMAD.MOV.U32 R2, RZ, RZ, R39 ;  /* 0x000000ffff027224 */ /* 0x000fc400078e0027 */
[----:B------:R-:W-:Y:S01]  /*52ee0*/  HMMA.1688.F32.TF32 R36, R44, R26, R156 ;  /* 0x0000001a2c24723c */ /* 0x000fe2000008109c */
[----:B------:R-:W-:Y:S04]  /*52ef0*/  STL [R1+0x4630], R202 ;  /* 0x004630ca01007387 */ /* 0x000fe80000100800 */
[----:B------:R1:W-:Y:S04]  /*52f00*/  STL [R1+0x462c], R203 ;  /* 0x00462ccb01007387 */ /* 0x0003e80000100800 */
[----:B------:R2:W-:Y:S04]  /*52f10*/  STL [R1+0x4628], R200 ;  /* 0x004628c801007387 */ /* 0x0005e80000100800 */
[----:B------:R3:W-:Y:S04]  /*52f20*/  STL [R1+0x4624], R201 ;  /* 0x004624c901007387 */ /* 0x0007e80000100800 */
[----:B------:R-:W-:Y:S02]  /*52f30*/  LDSM.16.M88.4 R24, [R252+UR13+0x84080] ;  /* 0x0840800dfc18783b */ /* 0x000fe40008000200 */
[----:B-1----:R-:W-:Y:S01]  /*52f40*/  MOV R203, R36 ;  /* 0x0000002400cb7202 */ /* 0x002fe20000000f00 */
[----:B--2---:R-:W-:-:S02]  /*52f50*/  IMAD.MOV.U32 R200, RZ, RZ, R37 ;  /* 0x000000ffffc87224 */ /* 0x004fc400078e0025 */
[----:B------:R-:W-:Y:S01]  /*52f60*/  IMAD.MOV.U32 R206, RZ, RZ, R39 ;  /* 0x000000ffffce7224 */ /* 0x000fe200078e0027 */
[----:B---3--:R-:W-:Y:S02]  /*52f70*/  MOV R201, R38 ;  /* 0x0000002600c97202 */ /* 0x008fe40000000f00 */
[----:B------:R-:W-:Y:S01]  /*52f80*/  HMMA.1688.F32.TF32 R36, R44, R10, R160 ;  /* 0x0000000a2c24723c */ /* 0x000fe200000810a0 */
[----:B------:R-:W-:Y:S04]  /*52f90*/  STL [R1+0x4640], R2 ;  /* 0x0046400201007387 */ /* 0x000fe80000100800 */
[----:B------:R1:W-:Y:S04]  /*52fa0*/  STL [R1+0x463c], R205 ;  /* 0x00463ccd01007387 */ /* 0x0003e80000100800 */
[----:B------:R2:W-:Y:S04]  /*52fb0*/  STL [R1+0x4638], R204 ;  /* 0x004638cc01007387 */ /* 0x0005e80000100800 */
[----:B------:R3:W-:Y:S04]  /*52fc0*/  STL [R1+0x4634], R207 ;  /* 0x004634cf01007387 */ /* 0x0007e80000100800 */
[----:B------:R-:W4:Y:S02]  /*52fd0*/  LDSM.16.M88.4 R8, [R252+UR13+0x80080] ;  /* 0x0800800dfc08783b */ /* 0x000f240008000200 */
        /* <DEDUP_REMOVED lines=18> */
[----:B------:R3:W-:Y:S06]  /*53100*/  STL [R1+0x4654], R205 ;  /* 0x004654cd01007387 */ /* 0x0007ec0000100800 */
        /* <DEDUP_REMOVED lines=13> */
[C---:B------:R-:W-:Y:S01]  /*531e0*/  HMMA.1688.F32.TF32 R36, R32.reuse, R14, R176 ;  /* 0x0000000e2024723c */ /* 0x040fe200000810b0 */
[----:B------:R-:W-:Y:S04]  /*531f0*/  STL [R1+0x4680], R206 ;  /* 0x004680ce01007387 */ /* 0x000fe80000100800 */
[----:B------:R1:W-:Y:S04]  /*53200*/  STL [R1+0x467c], R205 ;  /* 0x00467ccd01007387 */ /* 0x0003e80000100800 */
[----:B------:R2:W-:Y:S04]  /*53210*/  STL [R1+0x4678], R204 ;  /* 0x004678cc01007387 */ /* 0x0005e80000100800 */
[----:B------:R3:W-:Y:S01]  /*53220*/  STL [R1+0x4674], R207 ;  /* 0x004674cf01007387 */ /* 0x0007e20000100800 */
[----:B------:R-:W-:Y:S03]  /*53230*/  HMMA.1688.F32.TF32 R224, R32, R226, R16 ;  /* 0x000000e220e0723c */ /* 0x000fe60000081010 */
[----:B------:R-:W-:Y:S02]  /*53240*/  LDSM.16.M88.4 R12, [R252+UR13+0x87080] ;  /* 0x0870800dfc0c783b */ /* 0x000fe40008000200 */
[----:B-1----:R-:W-:Y:S01]  /*53250*/  MOV R205, R36 ;  /* 0x0000002400cd7202 */ /* 0x002fe20000000f00 */
[----:B--2---:R-:W-:-:S02]  /*53260*/  IMAD.MOV.U32 R204, RZ, RZ, R37 ;  /* 0x000000ffffcc7224 */ /* 0x004fc400078e0025 */
[----:B------:R-:W-:Y:S01]  /*53270*/  IMAD.MOV.U32 R2, RZ, RZ, R39 ;  /* 0x000000ffff027224 */ /* 0x000fe200078e0027 */
[----:B---3--:R-:W-:Y:S01]  /*53280*/  MOV R207, R38 ;  /* 0x0000002600cf7202 */ /* 0x008fe20000000f00 */
[----:B------:R-:W-:Y:S01]  /*53290*/  STL [R1+0x4690], R202 ;  /* 0x004690ca01007387 */ /* 0x000fe20000100800 */
[C---:B------:R-:W-:Y:S03]  /*532a0*/  HMMA.1688.F32.TF32 R36, R32.reuse, R22, R180 ;  /* 0x000000162024723c */ /* 0x040fe600000810b4 */
[----:B------:R1:W-:Y:S04]  /*532b0*/  STL [R1+0x468c], R201 ;  /* 0x00468cc901007387 */ /* 0x0003e80000100800 */
[----:B------:R2:W-:Y:S01]  /*532c0*/  STL [R1+0x4688], R200 ;  /* 0x004688c801007387 */ /* 0x0005e20000100800 */
[----:B------:R-:W-:Y:S03]  /*532d0*/  HMMA.1688.F32.TF32 R228, R32, R230, R232 ;  /* 0x000000e620e4723c */ /* 0x000fe600000810e8 */
[----:B------:R3:W-:Y:S04]  /*532e0*/  STL [R1+0x4684], R203 ;  /* 0x004684cb01007387 */ /* 0x0007e80000100800 */
[----:B------:R4:W-:Y:S04]  /*532f0*/  STL [R1+0x469c], R207 ;  /* 0x00469ccf01007387 */ /* 0x0009e80000100800 */
[----:B------:R4:W-:Y:S01]  /*53300*/  STL [R1+0x4698], R204 ;  /* 0x004698cc01007387 */ /* 0x0009e20000100800 */
[----:B-1----:R-:W-:Y:S01]  /*53310*/  MOV R201, R36 ;  /* 0x0000002400c97202 */ /* 0x002fe20000000f00 */
[----:B--2---:R-:W-:Y:S01]  /*53320*/  IMAD.MOV.U32 R200, RZ, RZ, R37 ;  /* 0x000000ffffc87224 */ /* 0x004fe200078e0025 */
[----:B---3--:R-:W-:Y:S01]  /*53330*/  MOV R203, R38 ;  /* 0x0000002600cb7202 */ /* 0x008fe20000000f00 */
[----:B------:R1:W-:Y:S01]  /*53340*/  STL [R1+0x4694], R205 ;  /* 0x004694cd01007387 */ /* 0x0003e20000100800 */
[----:B------:R-:W-:-:S02]  /*53350*/  IMAD.MOV.U32 R206, RZ, RZ, R39 ;  /* 0x000000ffffce7224 */ /* 0x000fc400078e0027 */
[----:B------:R-:W-:Y:S01]  /*53360*/  HMMA.1688.F32.TF32 R36, R32, R30, R184 ;  /* 0x0000001e2024723c */ /* 0x000fe200000810b8 */
[----:B------:R-:W-:Y:S04]  /*53370*/  STL [R1+0x4480], R212 ;  /* 0x004480d401007387 */ /* 0x000fe80000100800 */
[----:B------:R-:W-:Y:S04]  /*53380*/  STL [R1+0x447c], R213 ;  /* 0x00447cd501007387 */ /* 0x000fe80000100800 */
[----:B------:R-:W2:Y:S01]  /*53390*/  LDSM.16.M88.4 R32, [R252+UR13+0x82080] ;  /* 0x0820800dfc20783b */ /* 0x000ea20008000200 */
[----:B----4-:R-:W-:Y:S03]  /*533a0*/  HMMA.1688.F32.TF32 R40, R248, R8, R60 ;  /* 0x00000008f828723c */ /* 0x010fe6000008103c */
[----:B------:R3:W-:Y:S04]  /*533b0*/  STL [R1+0x4478], R214 ;  /* 0x004478d601007387 */ /* 0x0007e80000100800 */
[----:B------:R4:W-:Y:S04]  /*533c0*/  STL [R1+0x4474], R215 ;  /* 0x004474d701007387 */ /* 0x0009e80000100800 */
[----:B------:R-:W-:Y:S04]  /*533d0*/  STL [R1+0x448c], R216 ;  /* 0x00448cd801007387 */ /* 0x000fe80000100800 */
[----:B------:R-:W-:Y:S04]  /*533e0*/  STL [R1+0x4488], R217 ;  /* 0x004488d901007387 */ /* 0x000fe80000100800 */
[----:B------:R-:W-:Y:S04]  /*533f0*/  STL [R1+0x4484], R218 ;  /* 0x004484da01007387 */ /* 0x000fe80000100800 */
[----:B------:R1:W-:Y:S04]  /*53400*/  STL [R1+0x4470], R219 ;  /* 0x004470db01007387 */ /* 0x0003e80000100800 */
        /* <DEDUP_REMOVED lines=8> */
[----:B------:R-:W-:Y:S01]  /*53490*/  STL [R1+0x44b8], R228 ;  /* 0x0044b8e401007387 */ /* 0x000fe20000100800 */
[----:B------:R-:W-:-:S03]  /*534a0*/  MOV R207, R36 ;  /* 0x0000002400cf7202 */ /* 0x000fc60000000f00 */
[----:B------:R-:W-:Y:S01]  /*534b0*/  STL [R1+0x44b4], R229 ;  /* 0x0044b4e501007387 */ /* 0x000fe20000100800 */
[----:B------:R-:W-:Y:S01]  /*534c0*/  IMAD.MOV.U32 R204, RZ, RZ, R37 ;  /* 0x000000ffffcc7224 */ /* 0x000fe200078e0025 */
[----:B-1----:R-:W-:Y:S02]  /*534d0*/  MOV R205, R38 ;  /* 0x0000002600cd7202 */ /* 0x002fe40000000f00 */
[----:B------:R-:W-:Y:S01]  /*534e0*/  STL [R1+0x44b0], R230 ;  /* 0x0044b0e601007387 */ /* 0x000fe20000100800 */
[----:B------:R-:W-:-:S03]  /*534f0*/  IMAD.MOV.U32 R202, RZ, RZ, R39 ;  /* 0x000000ffffca7224 */ /* 0x000fc600078e0027 */
[----:B------:R-:W-:Y:S01]  /*53500*/  STL [R1+0x44ac], R231 ;  /* 0x0044ace701007387 */ /* 0x000fe20000100800 */
[C---:B------:R-:W-:Y:S03]  /*53510*/  HMMA.1688.F32.TF32 R36, R248.reuse, R4, R56 ;  /* 0x00000004f824723c */ /* 0x040fe60000081038 */
[----:B------:R-:W-:Y:S04]  /*53520*/  STL [R1+0x4464], R10 ;  /* 0x0044640a01007387 */ /* 0x000fe80000100800 */
[----:B------:R-:W-:Y:S04]  /*53530*/  STL [R1+0x4460], R11 ;  /* 0x0044600b01007387 */ /* 0x000fe80000100800 */
[----:B------:R-:W1:Y:S04]  /*53540*/  LDSM.16.M88.4 R28, [R252+UR13+0x83080] ;  /* 0x0830800dfc1c783b */ /* 0x000e680008000200 */
        /* <DEDUP_REMOVED lines=8> */
[----:B---3--:R-:W-:Y:S01]  /*535d0*/  MOV R214, R36 ;  /* 0x0000002400d67202 */ /* 0x008fe20000000f00 */
[----:B----4-:R-:W-:Y:S01]  /*535e0*/  IMAD.MOV.U32 R215, RZ, RZ, R37 ;  /* 0x000000ffffd77224 */ /* 0x010fe200078e0025 */
[----:B------:R-:W-:Y:S01]  /*535f0*/  MOV R219, R38 ;  /* 0x0000002600db7202 */ /* 0x000fe20000000f00 */
[----:B------:R-:W-:Y:S01]  /*53600*/  IMAD.MOV.U32 R227, RZ, RZ, R39 ;  /* 0x000000ffffe37224 */ /* 0x000fe200078e0027 */
[----:B------:R-:W3:Y:S01]  /*53610*/  LDL.LU R72, [R1+0x880] ;  /* 0x0008800001487983 */ /* 0x000ee20000300800 */
[----:B--2---:R-:W-:Y:S03]  /*53620*/  HMMA.1688.F32.TF32 R36, R248, R32, R52 ;  /* 0x00000020f824723c */ /* 0x004fe60000081034 */
[----:B------:R-:W3:Y:S04]  /*53630*/  LDL.LU R73, [R1+0x884] ;  /* 0x0008840001497983 */ /* 0x000ee80000300800 */
[----:B------:R-:W3:Y:S04]  /*53640*/  LDL.LU R74, [R1+0x888] ;  /* 0x00088800014a7983 */ /* 0x000ee80000300800 */
[----:B------:R-:W3:Y:S04]  /*53650*/  LDL.LU R75, [R1+0x88c] ;  /* 0x00088c00014b7983 */ /* 0x000ee80000300800 */
[----:B------:R-:W3:Y:S04]  /*53660*/  LDSM.16.M88.4 R20, [R252+UR13+0x85080] ;  /* 0x0850800dfc14783b */ /* 0x000ee80008000200 */
[----:B------:R2:W4:Y:S01]  /*53670*/  LDSM.16.M88.4 R16, [R252+UR13+0x86080] ;  /* 0x0860800dfc10783b */ /* 0x0005220008000200 */
[----:B-1----:R-:W-:Y:S01]  /*53680*/  MOV R7, R36 ;  /* 0x0000002400077202 */ /* 0x002fe20000000f00 */
[----:B------:R-:W-:Y:S01]  /*53690*/  IMAD.MOV.U32 R10, RZ, RZ, R37 ;  /* 0x000000ffff0a7224 */ /* 0x000fe200078e0025 */
[----:B------:R-:W-:Y:S01]  /*536a0*/  MOV R11, R38 ;  /* 0x00000026000b7202 */ /* 0x000fe20000000f00 */
[----:B--2---:R-:W-:-:S02]  /*536b0*/  IMAD.MOV.U32 R252, RZ, RZ, R39 ;  /* 0x000000fffffc7224 */ /* 0x004fc400078e0027 */
[C---:B------:R-:W-:Y:S01]  /*536c0*/  HMMA.1688.F32.TF32 R36, R248.reuse, R28, R48 ;  /* 0x0000001cf824723c */ /* 0x040fe20000081030 */
        /* <DEDUP_REMOVED lines=24> */
[----:B------:R-:W-:Y:S04]  /*53850*/  STL.64 [R1+0x44c8], R214 ;  /* 0x0044c8d601007387 */ /* 0x000fe80000100a00 */
[----:B------:R-:W-:Y:S04]  /*53860*/  STL.64 [R1+0x44c0], R212 ;  /* 0x0044c0d401007387 */ /* 0x000fe80000100a00 */
[----:B------:R-:W-:Y:S01]  /*53870*/  STL.64 [R1+0x44d8], R218 ;  /* 0x0044d8da01007387 */ /* 0x000fe20000100a00 */
[----:B------:R-:W-:-:S15]  /*53880*/  HMMA.1688.F32.TF32 R36, R248, R24, R76 ;  /* 0x00000018f824723c */ /* 0x000fde000008104c */
[----:B------:R-:W-:-:S04]  /*53890*/  NOP ;  /* 0x0000000000007918 */ /* 0x000fc80000000000 */
[----:B------:R-:W-:Y:S01]  /*538a0*/  MOV R221, R36 ;  /* 0x0000002400dd7202 */ /* 0x000fe20000000f00 */
[----:B------:R-:W-:Y:S01]  /*538b0*/  IMAD.MOV.U32 R222, RZ, RZ, R37 ;  /* 0x000000ffffde7224 */ /* 0x000fe200078e0025 */
[----:B------:R-:W-:Y:S01]  /*538c0*/  MOV R223, R38 ;  /* 0x0000002600df7202 */ /* 0x000fe20000000f00 */
[----:B------:R-:W-:Y:S02]  /*538d0*/  IMAD.MOV.U32 R216, RZ, RZ, R39 ;  /* 0x000000ffffd87224 */ /* 0x000fe400078e0027 */
[----:B---3--:R-:W-:-:S15]  /*538e0*/  HMMA.1688.F32.TF32 R36, R248, R20, R72 ;  /* 0x00000014f824723c */ /* 0x008fde0000081048 */
[----:B------:R-:W-:-:S04]  /*538f0*/  NOP ;  /* 0x0000000000007918 */ /* 0x000fc80000000000 */
[----:B------:R-:W-:Y:S01]  /*53900*/  MOV R224, R36 ;  /* 0x0000002400e07202 */ /* 0x000fe20000000f00 */
[----:B------:R-:W-:Y:S01]  /*53910*/  IMAD.MOV.U32 R225, RZ, RZ, R37 ;  /* 0x000000ffffe17224 */ /* 0x000fe200078e0025 */
[----:B------:R-:W-:Y:S01]  /*53920*/  MOV R226, R38 ;  /* 0x0000002600e27202 */ /* 0x000fe20000000f00 */
[----:B------:R-:W-:Y:S02]  /*53930*/  IMAD.MOV.U32 R220, RZ, RZ, R39 ;  /* 0x000000ffffdc7224 */ /* 0x000fe400078e0027 */
[C---:B----4-:R-:W-:Y:S01]  /*53940*/  HMMA.1688.F32.TF32 R36, R248.reuse, R16, R68 ;  /* 0x00000010f824723c */ /* 0x050fe20000081044 */
[----:B------:R-:W-:Y:S07]  /*53950*/  STL.64 [R1+0x44d0], R216 ;  /* 0x0044d0d801007387 */ /* 0x000fee0000100a00 */
[----:B--2---:R-:W-:Y:S11]  /*53960*/  HMMA.1688.F32.TF32 R248, R248, R12, R60 ;  /* 0x0000000cf8f8723c */ /* 0x004ff6000008103c */
[----:B------:R-:W-:Y:S01]  /*53970*/  MOV R228, R36 ;  /* 0x0000002400e47202 */ /* 0x000fe20000000f00 */
[----:B------:R-:W-:Y:S01]  /*53980*/  IMAD.MOV.U32 R229, RZ, RZ, R37 ;  /* 0x000000ffffe57224 */ /* 0x000fe200078e0025 */
[----:B------:R-:W-:Y:S01]  /*53990*/  MOV R230, R38 ;  /* 0x0000002600e67202 */ /* 0x000fe20000000f00 */
[----:B------:R-:W-:-:S02]  /*539a0*/  IMAD.MOV.U32 R231, RZ, RZ, R39 ;  /* 0x000000ffffe77224 */ /* 0x000fc400078e0027 */
        /* <DEDUP_REMOVED lines=77> */
[----:B--2---:R-:W-:Y:S08]  /*53e80*/  HMMA.1688.F32.TF32 R68, R96, R8, R68 ;  /* 0x000000086044723c */ /* 0x004ff00000081044 */
[C---:B---3--:R-:W-:Y:S08]  /*53e90*/  HMMA.1688.F32.TF32 R52, R64.reuse, R24, R52 ;  /* 0x000000184034723c */ /* 0x048ff00000081034 */
[C---:B----4-:R-:W-:Y:S08]  /*53ea0*/  HMMA.1688.F32.TF32 R48, R64.reuse, R28, R48 ;  /* 0x0000001c4030723c */ /* 0x050ff00000081030 */
[C---:B------:R-:W-:Y:S11]  /*53eb0*/  HMMA.1688.F32.TF32 R56, R64.reuse, R20, R56 ;  /* 0x000000144038723c */ /* 0x040ff60000081038 */
[----:B------:R-:W-:Y:S01]  /*53ec0*/  STL.64 [R1+0x4558], R50 ;  /* 0x0045583201007387 */ /* 0x000fe20000100a00 */
[C---:B------:R-:W-:Y:S03]  /*53ed0*/  HMMA.1688.F32.TF32 R60, R64.reuse, R16, R60 ;  /* 0x00000010403c723c */ /* 0x040fe6000008103c */
[----:B------:R-:W-:Y:S05]  /*53ee0*/  STL.64 [R1+0x4550], R48 ;  /* 0x0045503001007387 */ /* 0x000fea0000100a00 */
        /* <DEDUP_REMOVED lines=35> */
[----:B------:R-:W-:-:S15]  /*54120*/  HMMA.1688.F32.TF32 R104, R128, R4, R104 ;  /* 0x000000048068723c */ /* 0x000fde0000081068 */
[----:B------:R-:W-:-:S04]  /*54130*/  NOP ;  /* 0x0000000000007918 */ /* 0x000fc80000000000 */
[----:B------:R-:W-:Y:S04]  /*54140*/  STL [R1+0x445c], R105 ;  /* 0x00445c6901007387 */ /* 0x000fe80000100800 */
[----:B------:R-:W-:Y:S04]  /*54150*/  STL [R1+0x4458], R106 ;  /* 0x0044586a01007387 */ /* 0x000fe80000100800 */
[----:B------:R-:W-:Y:S01]  /*54160*/  STL [R1+0x4454], R107 ;  /* 0x0044546b01007387 */ /* 0x000fe20000100800 */
[C---:B------:R-:W-:Y:S08]  /*54170*/  HMMA.1688.F32.TF32 R72, R96.reuse, R4, R72 ;  /* 0x000000046048723c */ /* 0x040ff00000081048 */
[C---:B------:R-:W-:Y:S08]  /*54180*/  HMMA.1688.F32.TF32 R76, R96.reuse, R32, R76 ;  /* 0x00000020604c723c */ /* 0x040ff0000008104c */
[C---:B------:R-:W-:Y:S08]  /*54190*/  HMMA.1688.F32.TF32 R80, R96.reuse, R28, R80 ;  /* 0x0000001c6050723c */ /* 0x040ff00000081050 */
[C---:B------:R-:W-:Y:S08]  /*541a0*/  HMMA.1688.F32.TF32 R84, R96.reuse, R24, R84 ;  /* 0x000000186054723c */ /* 0x040ff00000081054 */
[C---:B------:R-:W-:Y:S08]  /*541b0*/  HMMA.1688.F32.TF32 R88, R96.reuse, R20, R88 ;  /* 0x000000146058723c */ /* 0x040ff00000081058 */
[C---:B------:R-:W-:Y:S08]  /*541c0*/  HMMA.1688.F32.TF32 R92, R96.reuse, R16, R92 ;  /* 0x00000010605c723c */ /* 0x040ff0000008105c */
[----:B------:R-:W-:Y:S08]  /*541d0*/  HMMA.1688.F32.TF32 R96, R96, R12, R192 ;  /* 0x0000000c6060723c */ /* 0x000ff000000810c0 */
[C---:B--2---:R-:W-:Y:S01]  /*541e0*/  HMMA.1688.F32.TF32 R108, R128.reuse, R32, R188 ;  /* 0x00000020806c723c */ /* 0x044fe200000810bc */
        /* <DEDUP_REMOVED lines=24> */
[C---:B------:R-:W-:Y:S08]  /*54370*/  HMMA.1688.F32.TF32 R100, R128.reuse, R8, R100 ;  /* 0x000000088064723c */ /* 0x040ff00000081064 */
[C---:B---3--:R-:W-:Y:S08]  /*54380*/  HMMA.1688.F32.TF32 R112, R128.reuse, R28, R112 ;  /* 0x0000001c8070723c */ /* 0x048ff00000081070 */
[C---:B------:R-:W-:Y:S08]  /*54390*/  HMMA.1688.F32.TF32 R116, R128.reuse, R24, R116 ;  /* 0x000000188074723c */ /* 0x040ff00000081074 */
[C---:B------:R-:W-:Y:S08]  /*543a0*/  HMMA.1688.F32.TF32 R120, R128.reuse, R20, R120 ;  /* 0x000000148078723c */ /* 0x040ff00000081078 */
[C---:B----4-:R-:W-:Y:S08]  /*543b0*/  HMMA.1688.F32.TF32 R124, R128.reuse, R16, R124 ;  /* 0x00000010807c723c */ /* 0x050ff0000008107c */
[----:B------:R-:W-:Y:S01]  /*543c0*/  HMMA.1688.F32.TF32 R128, R128, R12, R132 ;  /* 0x0000000c8080723c */ /* 0x000fe20000081084 */
[----:B------:R-:W-:Y:S04]  /*543d0*/  LDS R132, [R0+UR12+0x18200] ;  /* 0x0182000c00847984 */ /* 0x000fe80008000800 */
[----:B------:R-:W-:Y:S04]  /*543e0*/  LDS R134, [R0+UR12+0x1a200] ;  /* 0x01a2000c00867984 */ /* 0x000fe80008000800 */
[----:B------:R-:W-:Y:S04]  /*543f0*/  LDS R133, [R3+UR12+0x18200] ;  /* 0x0182000c03857984 */ /* 0x000fe80008000800 */
[----:B------:R-:W2:Y:S04]  /*54400*/  LDS R135, [R3+UR12+0x1a200] ;  /* 0x01a2000c03877984 */ /* 0x000ea80008000800 */
[----:B------:R1:W-:Y:S01]  /*54410*/  STL [R1+0x4450], R111 ;  /* 0x0044506f01007387 */ /* 0x0003e20000100800 */
[C---:B--2---:R-:W-:Y:S08]  /*54420*/  HMMA.1688.F32.TF32 R36, R132.reuse, R4, R152 ;  /* 0x000000048424723c */ /* 0x044ff00000081098 */
[----:B------:R-:W-:Y:S11]  /*54430*/  HMMA.1688.F32.TF32 R40, R132, R8, R156 ;  /* 0x000000088428723c */ /* 0x000ff6000008109c */
[----:B------:R-:W-:Y:S01]  /*54440*/  MOV R105, R36 ;  /* 0x0000002400697202 */ /* 0x000fe20000000f00 */
[----:B------:R-:W-:Y:S01]  /*54450*/  IMAD.MOV.U32 R106, RZ, RZ, R37 ;  /* 0x000000ffff6a7224 */ /* 0x000fe200078e0025 */
[----:B------:R-:W-:Y:S01]  /*54460*/  MOV R107, R38 ;  /* 0x00000026006b7202 */ /* 0x000fe20000000f00 */
[----:B-1----:R-:W-:-:S02]  /*54470*/  IMAD.MOV.U32 R111, RZ, RZ, R39 ;  /* 0x000000ffff6f7224 */ /* 0x002fc400078e0027 */
[C---:B------:R-:W-:Y:S03]  /*54480*/  HMMA.1688.F32.TF32 R36, R132.reuse, R32, R148 ;  /* 0x000000208424723c */ /* 0x040fe60000081094 */
[----:B------:R-:W-:Y:S05]  /*54490*/  STL.64 [R1+0x4f0], R40 ;  /* 0x0004f02801007387 */ /* 0x000fea0000100a00 */
[C---:B------:R-:W-:Y:S01]  /*544a0*/  HMMA.1688.F32.TF32 R44, R132.reuse, R28, R196 ;  /* 0x0000001c842c723c */ /* 0x040fe200000810c4 */
[----:B------:R1:W-:Y:S10]  /*544b0*/  STL.64 [R1+0x4f8], R42 ;  /* 0x0004f82a01007387 */ /* 0x0003f40000100a00 */
[----:B------:R-:W-:Y:S01]  /*544c0*/  STL.64 [R1+0x4d0], R36 ;  /* 0x0004d02401007387 */ /* 0x000fe20000100a00 */
[C---:B-1----:R-:W-:Y:S03]  /*544d0*/  HMMA.1688.F32.TF32 R40, R132.reuse, R24, R192 ;  /* 0x000000188428723c */ /* 0x042fe600000810c0 */
[----:B------:R1:W-:Y:S05]  /*544e0*/  STL.64 [R1+0x4d8], R38 ;  /* 0x0004d82601007387 */ /* 0x0003ea0000100a00 */
[C---:B-1----:R-:W-:Y:S01]  /*544f0*/  HMMA.1688.F32.TF32 R36, R132.reuse, R20, R188 ;  /* 0x000000148424723c */ /* 0x042fe200000810bc */
        /* <DEDUP_REMOVED lines=83> */
[----:B--2---:R-:W-:Y:S08]  /*54a30*/  HMMA.1688.F32.TF32 R40, R132, R16, R228 ;  /* 0x000000108428723c */ /* 0x004ff000000810e4 */
[C---:B---3--:R-:W-:Y:S11]  /*54a40*/  HMMA.1688.F32.TF32 R44, R136.reuse, R8, R220 ;  /* 0x00000008882c723c */ /* 0x048ff600000810dc */
[----:B------:R-:W-:Y:S04]  /*54a50*/  STL.64 [R1+0x490], R40 ;  /* 0x0004902801007387 */ /* 0x000fe80000100a00 */
[----:B------:R1:W-:Y:S04]  /*54a60*/  STL.64 [R1+0x498], R42 ;  /* 0x0004982a01007387 */ /* 0x0003e80000100a00 */
[----:B------:R-:W-:Y:S04]  /*54a70*/  STL.64 [R1+0x400], R36 ;  /* 0x0004002401007387 */ /* 0x000fe80000100a00 */
[----:B------:R2:W-:Y:S01]  /*54a80*/  STL.64 [R1+0x408], R38 ;  /* 0x0004082601007387 */ /* 0x0005e20000100a00 */
[C---:B-1----:R-:W-:Y:S08]  /*54a90*/  HMMA.1688.F32.TF32 R40, R136.reuse, R4, R216 ;  /* 0x000000048828723c */ /* 0x042ff000000810d8 */
[C---:B--2---:R-:W-:Y:S01]  /*54aa0*/  HMMA.1688.F32.TF32 R36, R136.reuse, R32, R196 ;  /* 0x000000208824723c */ /* 0x044fe200000810c4 */
        /* <DEDUP_REMOVED lines=8> */
[----:B------:R-:W2:Y:S01]  /*54b30*/  LDL.LU R198, [R1+0x68] ;  /* 0x0000680001c67983 */ /* 0x000ea20000300800 */
[----:B----4-:R-:W-:Y:S03]  /*54b40*/  HMMA.1688.F32.TF32 R36, R136, R28, R192 ;  /* 0x0000001c8824723c */ /* 0x010fe600000810c0 */
[----:B------:R-:W2:Y:S01]  /*54b50*/  LDL.LU R199, [R1+0x6c] ;  /* 0x00006c0001c77983 */ /* 0x000ea20000300800 */
[----:B------:R-:W-:-:S03]  /*54b60*/  MOV R192, R240 ;  /* 0x000000f000c07202 */ /* 0x000fc60000000f00 */
[----:B------:R-:W3:-:S12]  /*54b70*/  LDL.LU R240, [R1+0x46bc] ;  /* 0x0046bc0001f07983 */ /* 0x000ed80000300800 */
[----:B------:R-:W-:Y:S04]  /*54b80*/  STL.64 [R1+0x3c0], R36 ;  /* 0x0003c02401007387 */ /* 0x000fe80000100a00 */
[----:B------:R1:W-:Y:S02]  /*54b90*/  STL.64 [R1+0x3c8], R38 ;  /* 0x0003c82601007387 */ /* 0x0003e40000100a00 */
[----:B-1----:R-:W-:Y:S01]  /*54ba0*/  HMMA.1688.F32.TF32 R36, R136, R24, R188 ;  /* 0x000000188824723c */ /* 0x002fe200000810bc */
[----:B------:R-:W-:Y:S01]  /*54bb0*/  IMAD.MOV.U32 R193, RZ, RZ, R241 ;  /* 0x000000ffffc17224 */ /* 0x000fe200078e00f1 */
[----:B------:R-:W-:Y:S01]  /*54bc0*/  MOV R194, R242 ;  /* 0x000000f200c27202 */ /* 0x000fe20000000f00 */
[----:B------:R-:W3:Y:S01]  /*54bd0*/  LDL.LU R241, [R1+0x46b8] ;  /* 0x0046b80001f17983 */ /* 0x000ee20000300800 */
[----:B------:R-:W-:Y:S01]  /*54be0*/  IMAD.MOV.U32 R195, RZ, RZ, R243 ;  /* 0x000000ffffc37224 */ /* 0x000fe200078e00f3 */
[----:B------:R-:W-:-:S02]  /*54bf0*/  MOV R188, R244 ;  /* 0x000000f400bc7202 */ /* 0x000fc40000000f00 */
[----:B------:R-:W3:Y:S01]  /*54c00*/  LDL.LU R242, [R1+0x46b4] ;  /* 0x0046b40001f27983 */ /* 0x000ee20000300800 */
[----:B------:R-:W-:-:S03]  /*54c10*/  IMAD.MOV.U32 R189, RZ, RZ, R245 ;  /* 0x000000ffffbd7224 */ /* 0x000fc600078e00f5 */
[----:B------:R-:W3:Y:S01]  /*54c20*/  LDL.LU R243, [R1+0x46b0] ;  /* 0x0046b00001f37983 */ /* 0x000ee20000300800 */
[----:B------:R-:W-:-:S03]  /*54c30*/  MOV R190, R246 ;  /* 0x000000f600be7202 */ /* 0x000fc60000000f00 */
[----:B------:R-:W4:Y:S01]  /*54c40*/  LDL.LU R244, [R1+0x46ac] ;  /* 0x0046ac0001f47983 */ /* 0x000f220000300800 */
[----:B------:R-:W-:-:S03]  /*54c50*/  IMAD.MOV.U32 R191, RZ, RZ, R247 ;  /* 0x000000ffffbf7224 */ /* 0x000fc600078e00f7 */
[----:B------:R-:W-:Y:S04]  /*54c60*/  STL.64 [R1+0x3b0], R36 ;  /* 0x0003b02401007387 */ /* 0x000fe80000100a00 */
[----:B------:R1:W-:Y:S04]  /*54c70*/  STL.64 [R1+0x3b8], R38 ;  /* 0x0003b82601007387 */ /* 0x0003e80000100a00 */
[----:B------:R-:W4:Y:S04]  /*54c80*/  LDL.LU R245, [R1+0x46a8] ;  /* 0x0046a80001f57983 */ /* 0x000f280000300800 */
[----:B------:R-:W4:Y:S04]  /*54c90*/  LDL.LU R246, [R1+0x46a4] ;  /* 0x0046a40001f67983 */ /* 0x000f280000300800 */
[----:B------:R-:W4:Y:S01]  /*54ca0*/  LDL.LU R247, [R1+0x46a0] ;  /* 0x0046a00001f77983 */ /* 0x000f220000300800 */
[C---:B------:R-:W-:Y:S08]  /*54cb0*/  HMMA.1688.F32.TF32 R44, R136.reuse, R20, R212 ;  /* 0x00000014882c723c */ /* 0x040ff000000810d4 */
[C---:B------:R-:W-:Y:S08]  /*54cc0*/  HMMA.1688.F32.TF32 R40, R136.reuse, R16, R232 ;  /* 0x000000108828723c */ /* 0x040ff000000810e8 */
[----:B-1----:R-:W-:Y:S03]  /*54cd0*/  HMMA.1688.F32.TF32 R36, R136, R12, R184 ;  /* 0x0000000c8824723c */ /* 0x002fe600000810b8 */
[----:B------:R-:W-:Y:S04]  /*54ce0*/  STL.64 [R1+0x3a0], R44 ;  /* 0x0003a02c01007387 */ /* 0x000fe80000100a00 */
[----:B------:R1:W-:Y:S04]  /*54cf0*/  STL.64 [R1+0x3a8], R46 ;  /* 0x0003a82e01007387 */ /* 0x0003e80000100a00 */
[----:B------:R-:W-:Y:S04]  /*54d00*/  STL.64 [R1+0x390], R40 ;  /* 0x0003902801007387 */ /* 0x000fe80000100a00 */
[----:B------:R1:W-:Y:S02]  /*54d10*/  STL.64 [R1+0x398], R42 ;  /* 0x0003982a01007387 */ /* 0x0003e40000100a00 */
[C---:B-1----:R-:W-:Y:S02]  /*54d20*/  HMMA.1688.F32.TF32 R44, R140.reuse, R8, R180 ;  /* 0x000000088c2c723c */ /* 0x042fe400000810b4 */
[----:B------:R-:W-:Y:S04]  /*54d30*/  STL.64 [R1+0x300], R36 ;  /* 0x0003002401007387 */ /* 0x000fe80000100a00 */
[----:B------:R1:W-:Y:S02]  /*54d40*/  STL.64 [R1+0x308], R38 ;  /* 0x0003082601007387 */ /* 0x0003e40000100a00 */
[C---:B------:R-:W-:Y:S02]  /*54d50*/  HMMA.1688.F32.TF32 R40, R140.reuse, R4, R176 ;  /* 0x000000048c28723c */ /* 0x040fe400000810b0 */
[----:B------:R-:W-:Y:S04]  /*54d60*/  LDS R180, [R0+UR12+0x18500] ;  /* 0x0185000c00b47984 */ /* 0x000fe80008000800 */
[----:B------:R-:W-:Y:S02]  /*54d70*/  LDS R182, [R0+UR12+0x1a500] ;  /* 0x01a5000c00b67984 */ /* 0x000fe40008000800 */
[C---:B-1----:R-:W-:Y:S02]  /*54d80*/  HMMA.1688.F32.TF32 R36, R140.reuse, R32, R172 ;  /* 0x000000208c24723c */ /* 0x042fe400000810ac */
[----:B------:R-:W-:Y:S04]  /*54d90*/  LDS R181, [R3+UR12+0x18500] ;  /* 0x0185000c03b57984 */ /* 0x000fe80008000800 */
        /* <DEDUP_REMOVED lines=8> */
[----:B------:R-:W-:Y:S06]  /*54e20*/  LDS R183, [R3+UR12+0x1a500] ;  /* 0x01a5000c03b77984 */ /* 0x000fec0008000800 */
[C---:B-1----:R-:W-:Y:S03]  /*54e30*/  HMMA.1688.F32.TF32 R36, R140.reuse, R20, R160 ;  /* 0x000000148c24723c */ /* 0x042fe600000810a0 */
[----:B------:R-:W-:Y:S04]  /*54e40*/  STL.64 [R1+0x2c0], R44 ;  /* 0x0002c02c01007387 */ /* 0x000fe80000100a00 */
[----:B------:R1:W-:Y:S04]  /*54e50*/  STL.64 [R1+0x2c8], R46 ;  /* 0x0002c82e01007387 */ /* 0x0003e80000100a00 */
[----:B------:R-:W-:Y:S04]  /*54e60*/  STL.64 [R1+0x2b0], R40 ;  /* 0x0002b02801007387 */ /* 0x000fe80000100a00 */
[----:B------:R1:W-:Y:S02]  /*54e70*/  STL.64 [R1+0x2b8], R42 ;  /* 0x0002b82a01007387 */ /* 0x0003e40000100a00 */
[C---:B-1----:R-:W-:Y:S02]  /*54e80*/  HMMA.1688.F32.TF32 R44, R140.reuse, R16, R156 ;  /* 0x000000108c2c723c */ /* 0x042fe4000008109c */
[----:B------:R-:W-:Y:S04]  /*54e90*/  STL.64 [R1+0x2a0], R36 ;  /* 0x0002a02401007387 */ /* 0x000fe80000100a00 */
[----:B------:R1:W-:Y:S02]  /*54ea0*/  STL.64 [R1+0x2a8], R38 ;  /* 0x0002a82601007387 */ /* 0x0003e40000100a00 */
[----:B------:R-:W-:Y:S02]  /*54eb0*/  HMMA.1688.F32.TF32 R40, R140, R12, R152 ;  /* 0x0000000c8c28723c */ /* 0x000fe40000081098 */
[----:B------:R-:W-:Y:S04]  /*54ec0*/  LDS R152, [R0+UR12+0x18480] ;  /* 0x0184800c00987984 */ /* 0x000fe80008000800 */
[----:B------:R-:W-:Y:S02]  /*54ed0*/  LDS R154, [R0+UR12+0x1a480] ;  /* 0x01a4800c009a7984 */ /* 0x000fe40008000800 */
[C---:B-1----:R-:W-:Y:S02]  /*54ee0*/  HMMA.1688.F32.TF32 R36, R144.reuse, R8, R148 ;  /* 0x000000089024723c */ /* 0x042fe40000081094 */
[----:B------:R-:W-:Y:S04]  /*54ef0*/  LDS R148, [R0+UR12+0x18400] ;  /* 0x0184000c00947984 */ /* 0x000fe80008000800 */
[----:B------:R-:W-:Y:S04]  /*54f00*/  STL.64 [R1+0x290], R44 ;  /* 0x0002902c01007387 */ /* 0x000fe80000100a00 */
[----:B------:R-:W-:Y:S04]  /*54f10*/  STL.64 [R1+0x298], R46 ;  /* 0x0002982e01007387 */ /* 0x000fe80000100a00 */
[----:B------:R-:W-:Y:S01]  /*54f20*/  STL.64 [R1+0x280], R40 ;  /* 0x0002802801007387 */ /* 0x000fe20000100a00 */
[C---:B------:R-:W-:Y:S03]  /*54f30*/  HMMA.1688.F32.TF32 R132, R144.reuse, R24, R208 ;  /* 0x000000189084723c */ /* 0x040fe600000810d0 */
[----:B------:R-:W-:Y:S04]  /*54f40*/  STL.64 [R1+0x288], R42 ;  /* 0x0002882a01007387 */ /* 0x000fe80000100a00 */
[----:B------:R-:W-:Y:S04]  /*54f50*/  STL.64 [R1+0x270], R36 ;  /* 0x0002702401007387 */ /* 0x000fe80000100a00 */
[----:B------:R1:W-:Y:S01]  /*54f60*/  STL.64 [R1+0x278], R38 ;  /* 0x0002782601007387 */ /* 0x0003e20000100a00 */
[C---:B------:R-:W-:Y:S03]  /*54f70*/  HMMA.1688.F32.TF32 R140, R144.reuse, R16, R192 ;  /* 0x00000010908c723c */ /* 0x040fe600000810c0 */
[----:B------:R-:W-:Y:S04]  /*54f80*/  LDS R150, [R0+UR12+0x1a400] ;  /* 0x01a4000c00967984 */ /* 0x000fe80008000800 */
[----:B------:R-:W-:Y:S01]  /*54f90*/  LDS R149, [R3+UR12+0x18400] ;  /* 0x0184000c03957984 */ /* 0x000fe20008000800 */
[C---:B-1----:R-:W-:Y:S03]  /*54fa0*/  HMMA.1688.F32.TF32 R36, R144.reuse, R28, R236 ;  /* 0x0000001c9024723c */ /* 0x042fe600000810ec */
[----:B------:R-:W1:Y:S04]  /*54fb0*/  LDS R151, [R3+UR12+0x1a400] ;  /* 0x01a4000c03977984 */ /* 0x000e680008000800 */
[----:B------:R-:W-:Y:S04]  /*54fc0*/  LDS R153, [R3+UR12+0x18480] ;  /* 0x0184800c03997984 */ /* 0x000fe80008000800 */
[----:B------:R-:W1:Y:S01]  /*54fd0*/  LDS R155, [R3+UR12+0x1a480] ;  /* 0x01a4800c039b7984 */ /* 0x000e620008000800 */
[C---:B--2---:R-:W-:Y:S03]  /*54fe0*/  HMMA.1688.F32.TF32 R136, R144.reuse, R20, R196 ;  /* 0x000000149088723c */ /* 0x044fe600000810c4 */
[----:B------:R-:W-:Y:S04]  /*54ff0*/  LDS R196, [R0+UR12+0x18580] ;  /* 0x0185800c00c47984 */ /* 0x000fe80008000800 */
[----:B------:R-:W-:Y:S04]  /*55000*/  LDS R198, [R0+UR12+0x1a580] ;  /* 0x01a5800c00c67984 */ /* 0x000fe80008000800 */
[----:B------:R-:W-:Y:S04]  /*55010*/  LDS R197, [R3+UR12+0x18580] ;  /* 0x0185800c03c57984 */ /* 0x000fe80008000800 */
[----:B------:R-:W2:Y:S01]  /*55020*/  LDS R199, [R3+UR12+0x1a580] ;  /* 0x01a5800c03c77984 */ /* 0x000ea20008000800 */
[C---:B---3--:R-:W-:Y:S08]  /*55030*/  HMMA.1688.F32.TF32 R40, R144.reuse, R32, R240 ;  /* 0x000000209028723c */ /* 0x048ff000000810f0 */
[----:B----4-:R-:W-:-:S15]  /*55040*/  HMMA.1688.F32.TF32 R44, R144, R4, R244 ;  /* 0x00000004902c723c */ /* 0x010fde00000810f4 */
[----:B------:R-:W-:-:S04]  /*55050*/  NOP ;  /* 0x0000000000007918 */ /* 0x000fc80000000000 */
[----:B------:R-:W-:Y:S04]  /*55060*/  STL.64 [R1+0x260], R44 ;  /* 0x0002602c01007387 */ /* 0x000fe80000100a00 */
[----:B------:R-:W-:Y:S04]  /*55070*/  STL.64 [R1+0x268], R46 ;  /* 0x0002682e01007387 */ /* 0x000fe80000100a00 */
[----:B------:R-:W-:Y:S04]  /*55080*/  STL.64 [R1+0x240], R40 ;  /* 0x0002402801007387 */ /* 0x000fe80000100a00 */
[----:B------:R-:W-:Y:S04]  /*55090*/  STL.64 [R1+0x248], R42 ;  /* 0x0002482a01007387 */ /* 0x000fe80000100a00 */
[----:B------:R-:W-:Y:S04]  /*550a0*/  STL [R1+0x4350], R132 ;  /* 0x0043508401007387 */ /* 0x000fe80000100800 */
[----:B------:R-:W-:Y:S04]  /*550b0*/  STL.64 [R1+0x230], R36 ;  /* 0x0002302401007387 */ /* 0x000fe80000100a00 */
[----:B------:R1:W-:Y:S04]  /*550c0*/  STL.64 [R1+0x238], R38 ;  /* 0x0002382601007387 */ /* 0x0003e80000100a00 */
        /* <DEDUP_REMOVED lines=12> */
[----:B------:R-:W3:Y:S04]  /*55190*/  LDL.LU R157, [R1+0x444] ;  /* 0x00044400019d7983 */ /* 0x000ee80000300800 */
[----:B------:R-:W3:Y:S04]  /*551a0*/  LDL.LU R158, [R1+0x448] ;  /* 0x00044800019e7983 */ /* 0x000ee80000300800 */
[----:B------:R-:W3:Y:S04]  /*551b0*/  LDL.LU R159, [R1+0x44c] ;  /* 0x00044c00019f7983 */ /* 0x000ee80000300800 */
[----:B------:R-:W1:Y:S04]  /*551c0*/  LDL.LU R192, [R1+0x840] ;  /* 0x0008400001c07983 */ /* 0x000e680000300800 */
[----:B------:R-:W1:Y:S04]  /*551d0*/  LDL.LU R193, [R1+0x844] ;  /* 0x0008440001c17983 */ /* 0x000e680000300800 */
[----:B------:R-:W1:Y:S04]  /*551e0*/  LDL.LU R194, [R1+0x848] ;  /* 0x0008480001c27983 */ /* 0x000e680000300800 */
[----:B------:R-:W1:Y:S04]  /*551f0*/  LDL.LU R195, [R1+0x84c] ;  /* 0x00084c0001c37983 */ /* 0x000e680000300800 */
[----:B------:R-:W4:Y:S01]  /*55200*/  LDL.LU R164, [R1+0x830] ;  /* 0x0008300001a47983 */ /* 0x000f220000300800 */
[----:B------:R-:W-:Y:S03]  /*55210*/  HMMA.1688.F32.TF32 R144, R144, R12, R188 ;  /* 0x0000000c9090723c */ /* 0x000fe600000810bc */
        /* <DEDUP_REMOVED lines=11> */
[----:B------:R-:W-:Y:S04]  /*552d0*/  STL [R1+0x437c], R144 ;  /* 0x00437c9001007387 */ /* 0x000fe80000100800 */
[----:B------:R-:W-:Y:S04]  /*552e0*/  STL [R1+0x4378], R145 ;  /* 0x0043789101007387 */ /* 0x000fe80000100800 */
[----:B------:R-:W-:Y:S04]  /*552f0*/  STL [R1+0x4374], R146 ;  /* 0x0043749201007387 */ /* 0x000fe80000100800 */
[----:B------:R-:W-:Y:S01]  /*55300*/  STL [R1+0x4370], R147 ;  /* 0x0043709301007387 */ /* 0x000fe20000100800 */
[----:B-1----:R-:W-:Y:S03]  /*55310*/  HMMA.1688.F32.TF32 R36, R148, R8, R192 ;  /* 0x000000089424723c */ /* 0x002fe600000810c0 */
[----:B------:R-:W3:-:S15]  /*55320*/  LDL.LU R192, [R1+0x430] ;  /* 0x0004300001c07983 */ /* 0x000ede0000300800 */
[----:B------:R-:W-:Y:S01]  /*55330*/  NOP ;  /* 0x0000000000007918 */ /* 0x000fe20000000000 */
[----:B------:R-:W-:Y:S04]  /*55340*/  STL.64 [R1+0x480], R36 ;  /* 0x0004802401007387 */ /* 0x000fe80000100a00 */
[----:B------:R4:W-:Y:S04]  /*55350*/  STL.64 [R1+0x488], R38 ;  /* 0x0004882601007387 */ /* 0x0009e80000100a00 */
[----:B------:R-:W3:Y:S04]  /*55360*/  LDL.LU R193, [R1+0x434] ;  /* 0x0004340001c17983 */ /* 0x000ee80000300800 */
[----:B------:R-:W3:Y:S01]  /*55370*/  LDL.LU R194, [R1+0x438] ;  /* 0x0004380001c27983 */ /* 0x000ee20000300800 */
[C---:B----4-:R-:W-:Y:S03]  /*55380*/  HMMA.1688.F32.TF32 R36, R148.reuse, R4, R164 ;  /* 0x000000049424723c */ /* 0x050fe600000810a4 */
[----:B------:R-:W4:Y:S05]  /*55390*/  LDL.LU R195, [R1+0x43c] ;  /* 0x00043c0001c37983 */ /* 0x000f2a0000300800 */
[----:B--2---:R-:W-:Y:S11]  /*553a0*/  HMMA.1688.F32.TF32 R40, R148, R32, R160 ;  /* 0x000000209428723c */ /* 0x004ff600000810a0 */
[----:B------:R-:W-:Y:S01]  /*553b0*/  IMAD.MOV.U32 R132, RZ, RZ, R39 ;  /* 0x000000ffff847224 */ /* 0x000fe200078e0027 */
[----:B------:R-:W-:Y:S01]  /*553c0*/  MOV R139, R38 ;  /* 0x00000026008b7202 */ /* 0x000fe20000000f00 */
[----:B------:R-:W-:Y:S01]  /*553d0*/  IMAD.MOV.U32 R138, RZ, RZ, R37 ;  /* 0x000000ffff8a7224 */ /* 0x000fe200078e0025 */
[----:B------:R-:W-:-:S02]  /*553e0*/  MOV R137, R36 ;  /* 0x0000002400897202 */ /* 0x000fc40000000f00 */
[----:B------:R-:W-:Y:S04]  /*553f0*/  STL [R1+0x438c], R132 ;  /* 0x00438c8401007387 */ /* 0x000fe80000100800 */
[----:B------:R-:W-:Y:S01]  /*55400*/  STL [R1+0x4388], R139 ;  /* 0x0043888b01007387 */ /* 0x000fe20000100800 */
[----:B------:R-:W-:Y:S03]  /*55410*/  HMMA.1688.F32.TF32 R36, R148, R28, R188 ;  /* 0x0000001c9424723c */ /* 0x000fe600000810bc */
[----:B------:R-:W-:Y:S04]  /*55420*/  STL [R1+0x4384], R138 ;  /* 0x0043848a01007387 */ /* 0x000fe80000100800 */
[----:B------:R1:W-:Y:S04]  /*55430*/  STL [R1+0x4380], R137 ;  /* 0x0043808901007387 */ /* 0x0003e80000100800 */
[----:B------:R-:W-:Y:S04]  /*55440*/  STL.64 [R1+0x460], R40 ;  /* 0x0004602801007387 */ /* 0x000fe80000100a00 */
[----:B------:R-:W-:Y:S04]  /*55450*/  STL.64 [R1+0x468], R42 ;  /* 0x0004682a01007387 */ /* 0x000fe80000100a00 */
[----:B------:R-:W2:Y:S04]  /*55460*/  LDL.LU R188, [R1+0x420] ;  /* 0x0004200001bc7983 */ /* 0x000ea80000300800 */
[----:B------:R-:W2:Y:S04]  /*55470*/  LDL.LU R189, [R1+0x424] ;  /* 0x0004240001bd7983 */ /* 0x000ea80000300800 */
[----:B------:R-:W2:Y:S04]  /*55480*/  LDL.LU R190, [R1+0x428] ;  /* 0x0004280001be7983 */ /* 0x000ea80000300800 */
[----:B------:R-:W2:Y:S01]  /*55490*/  LDL.LU R191, [R1+0x42c] ;  /* 0x00042c0001bf7983 */ /* 0x000ea20000300800 */
[----:B------:R-:W-:Y:S01]  /*554a0*/  MOV R140, R36 ;  /* 0x00000024008c7202 */ /* 0x000fe20000000f00 */
[----:B------:R-:W-:Y:S01]  /*554b0*/  IMAD.MOV.U32 R141, RZ, RZ, R37 ;  /* 0x000000ffff8d7224 */ /* 0x000fe200078e0025 */
[----:B------:R-:W-:Y:S01]  /*554c0*/  MOV R142, R38 ;  /* 0x00000026008e7202 */ /* 0x000fe20000000f00 */
[----:B------:R-:W-:-:S02]  /*554d0*/  IMAD.MOV.U32 R136, RZ, RZ, R39 ;  /* 0x000000ffff887224 */ /* 0x000fc400078e0027 */
[----:B---3--:R-:W-:Y:S03]  /*554e0*/  HMMA.1688.F32.TF32 R36, R148, R24, R156 ;  /* 0x000000189424723c */ /* 0x008fe6000008109c */
[----:B------:R3:W-:Y:S04]  /*554f0*/  STL [R1+0x439c], R136 ;  /* 0x00439c8801007387 */ /* 0x0007e80000100800 */
[----:B------:R1:W-:Y:S04]  /*55500*/  STL [R1+0x4398], R142 ;  /* 0x0043988e01007387 */ /* 0x0003e80000100800 */
[----:B------:R1:W-:Y:S04]  /*55510*/  STL [R1+0x4394], R141 ;  /* 0x0043948d01007387 */ /* 0x0003e80000100800 */
[----:B------:R1:W-:Y:S04]  /*55520*/  STL [R1+0x4390], R140 ;  /* 0x0043908c01007387 */ /* 0x0003e80000100800 */
[----:B------:R-:W-:Y:S01]  /*55530*/  IMAD.MOV.U32 R147, RZ, RZ, R39 ;  /* 0x000000ffff937224 */ /* 0x000fe200078e0027 */
[----:B------:R-:W-:Y:S01]  /*55540*/  MOV R146, R38 ;  /* 0x0000002600927202 */ /* 0x000fe20000000f00 */
[----:B------:R-:W-:Y:S01]  /*55550*/  IMAD.MOV.U32 R145, RZ, RZ, R37 ;  /* 0x000000ffff917224 */ /* 0x000fe200078e0025 */
[----:B------:R-:W-:-:S02]  /*55560*/  MOV R144, R36 ;  /* 0x0000002400907202 */ /* 0x000fc40000000f00 */
[----:B------:R1:W-:Y:S04]  /*55570*/  STL [R1+0x43ac], R147 ;  /* 0x0043ac9301007387 */ /* 0x0003e80000100800 */
[----:B------:R1:W-:Y:S04]  /*55580*/  STL [R1+0x43a8], R146 ;  /* 0x0043a89201007387 */ /* 0x0003e80000100800 */
[----:B------:R1:W-:Y:S04]  /*55590*/  STL [R1+0x43a4], R145 ;  /* 0x0043a49101007387 */ /* 0x0003e80000100800 */
[----:B------:R1:W-:Y:S04]  /*555a0*/  STL [R1+0x43a0], R144 ;  /* 0x0043a09001007387 */ /* 0x0003e80000100800 */
        /* <DEDUP_REMOVED lines=8> */
[----:B----4-:R-:W-:-:S15]  /*55630*/  HMMA.1688.F32.TF32 R36, R148, R20, R192 ;  /* 0x000000149424723c */ /* 0x010fde00000810c0 */
[----:B------:R-:W-:-:S04]  /*55640*/  NOP ;  /* 0x0000000000007918 */ /* 0x000fc80000000000 */
[----:B-1----:R-:W-:Y:S01]  /*55650*/  IMAD.MOV.U32 R137, RZ, RZ, R39 ;  /* 0x000000ffff897224 */ /* 0x002fe200078e0027 */
[----:B------:R-:W-:Y:S01]  /*55660*/  MOV R138, R38 ;  /* 0x00000026008a7202 */ /* 0x000fe20000000f00 */
[----:B------:R-:W-:Y:S01]  /*55670*/  IMAD.MOV.U32 R139, RZ, RZ, R37 ;  /* 0x000000ffff8b7224 */ /* 0x000fe200078e0025 */
[----:B------:R-:W-:Y:S02]  /*55680*/  MOV R132, R36 ;  /* 0x0000002400847202 */ /* 0x000fe40000000f00 */
[----:B------:R-:W-:Y:S04]  /*55690*/  STL [R1+0x43bc], R137 ;  /* 0x0043bc8901007387 */ /* 0x000fe80000100800 */
[----:B------:R-:W-:Y:S04]  /*556a0*/  STL [R1+0x43b8], R138 ;  /* 0x0043b88a01007387 */ /* 0x000fe80000100800 */
[----:B------:R-:W-:Y:S04]  /*556b0*/  STL [R1+0x43b4], R139 ;  /* 0x0043b48b01007387 */ /* 0x000fe80000100800 */
[----:B------:R1:W-:Y:S01]  /*556c0*/  STL [R1+0x43b0], R132 ;  /* 0x0043b08401007387 */ /* 0x0003e20000100800 */
[----:B--2---:R-:W-:Y:S03]  /*556d0*/  HMMA.1688.F32.TF32 R36, R148, R16, R188 ;  /* 0x000000109424723c */ /* 0x004fe600000810bc */
        /* <DEDUP_REMOVED lines=20> */
[----:B---3--:R-:W-:-:S15]  /*55820*/  HMMA.1688.F32.TF32 R36, R148, R12, R168 ;  /* 0x0000000c9424723c */ /* 0x008fde00000810a8 */
[----:B------:R-:W-:-:S04]  /*55830*/  NOP ;  /* 0x0000000000007918 */ /* 0x000fc80000000000 */
[----:B------:R-:W-:Y:S01]  /*55840*/  MOV R136, R36 ;  /* 0x0000002400887202 */ /* 0x000fe20000000f00 */
[----:B------:R-:W-:Y:S01]  /*55850*/  IMAD.MOV.U32 R142, RZ, RZ, R37 ;  /* 0x000000ffff8e7224 */ /* 0x000fe200078e0025 */
[----:B------:R-:W-:Y:S01]  /*55860*/  MOV R141, R38 ;  /* 0x00000026008d7202 */ /* 0x000fe20000000f00 */
[----:B------:R-:W-:Y:S02]  /*55870*/  IMAD.MOV.U32 R140, RZ, RZ, R39 ;  /* 0x000000ffff8c7224 */ /* 0x000fe400078e0027 */
[----:B------:R-:W-:Y:S01]  /*55880*/  HMMA.1688.F32.TF32 R36, R152, R8, R164 ;  /* 0x000000089824723c */ /* 0x000fe200000810a4 */
[----:B------:R3:W-:Y:S04]  /*55890*/  STL [R1+0x43cc], R143 ;  /* 0x0043cc8f01007387 */ /* 0x0007e80000100800 */
[----:B------:R1:W-:-:S14]  /*558a0*/  STL [R1+0x43c8], R135 ;  /* 0x0043c88701007387 */ /* 0x0003dc0000100800 */
[----:B------:R-:W-:Y:S01]  /*558b0*/  MOV R147, R36 ;  /* 0x0000002400937202 */ /* 0x000fe20000000f00 */
[----:B------:R-:W-:Y:S01]  /*558c0*/  IMAD.MOV.U32 R146, RZ, RZ, R37 ;  /* 0x000000ffff927224 */ /* 0x000fe200078e0025 */
[----:B------:R-:W-:Y:S01]  /*558d0*/  MOV R145, R38 ;  /* 0x0000002600917202 */ /* 0x000fe20000000f00 */
[----:B------:R-:W-:Y:S01]  /*558e0*/  IMAD.MOV.U32 R144, RZ, RZ, R39 ;  /* 0x000000ffff907224 */ /* 0x000fe200078e0027 */
[----:B------:R1:W-:Y:S04]  /*558f0*/  STL [R1+0x43c4], R134 ;  /* 0x0043c48601007387 */ /* 0x0003e80000100800 */
        /* <DEDUP_REMOVED lines=8> */
[----:B------:R1:W-:Y:S01]  /*55980*/  STL [R1+0x43e0], R147 ;  /* 0x0043e09301007387 */ /* 0x0003e20000100800 */
[----:B----4-:R-:W-:-:S15]  /*55990*/  HMMA.1688.F32.TF32 R36, R152, R4, R160 ;  /* 0x000000049824723c */ /* 0x010fde00000810a0 */
[----:B------:R-:W-:-:S04]  /*559a0*/  NOP ;  /* 0x0000000000007918 */ /* 0x000fc80000000000 */
[----:B-1----:R-:W-:Y:S01]  /*559b0*/  IMAD.MOV.U32 R132, RZ, RZ, R39 ;  /* 0x000000ffff847224 */ /* 0x002fe200078e0027 */
[----:B------:R-:W-:Y:S01]  /*559c0*/  MOV R139, R38 ;  /* 0x00000026008b7202 */ /* 0x000fe20000000f00 */
[C---:B--2---:R-:W-:Y:S01]  /*559d0*/  HMMA.1688.F32.TF32 R40, R152.reuse, R32, R156 ;  /* 0x000000209828723c */ /* 0x044fe2000008109c */
[----:B------:R-:W-:Y:S01]  /*559e0*/  IMAD.MOV.U32 R138, RZ, RZ, R37 ;  /* 0x000000ffff8a7224 */ /* 0x000fe200078e0025 */
[----:B------:R-:W-:Y:S01]  /*559f0*/  MOV R137, R36 ;  /* 0x0000002400897202 */ /* 0x000fe20000000f00 */
[----:B------:R-:W-:Y:S04]  /*55a00*/  STL [R1+0x43fc], R132 ;  /* 0x0043fc8401007387 */ /* 0x000fe80000100800 */
[----:B------:R1:W-:Y:S01]  /*55a10*/  STL [R1+0x43f8], R139 ;  /* 0x0043f88b01007387 */ /* 0x0003e20000100800 */
[C---:B------:R-:W-:Y:S03]  /*55a20*/  HMMA.1688.F32.TF32 R36, R152.reuse, R28, R192 ;  /* 0x0000001c9824723c */ /* 0x040fe600000810c0 */
[----:B------:R2:W-:Y:S04]  /*55a30*/  STL [R1+0x43f4], R138 ;  /* 0x0043f48a01007387 */ /* 0x0005e80000100800 */
[----:B------:R4:W-:Y:S04]  /*55a40*/  STL [R1+0x43f0], R137 ;  /* 0x0043f08901007387 */ /* 0x0009e80000100800 */
[----:B------:R-:W-:Y:S04]  /*55a50*/  STL.64 [R1+0x350], R40 ;  /* 0x0003502801007387 */ /* 0x000fe80000100a00 */
[----:B------:R1:W-:Y:S04]  /*55a60*/  STL.64 [R1+0x358], R42 ;  /* 0x0003582a01007387 */ /* 0x0003e80000100a00 */
        /* <DEDUP_REMOVED lines=28> */
[----:B---3--:R-:W-:Y:S01]  /*55c30*/  MOV R143, R36 ;  /* 0x00000024008f7202 */ /* 0x008fe20000000f00 */
[----:B------:R-:W-:Y:S01]  /*55c40*/  IMAD.MOV.U32 R135, RZ, RZ, R37 ;  /* 0x000000ffff877224 */ /* 0x000fe200078e0025 */
[----:B------:R-:W-:Y:S01]  /*55c50*/  MOV R134, R38 ;  /* 0x0000002600867202 */ /* 0x000fe20000000f00 */
[----:B------:R-:W-:Y:S01]  /*55c60*/  IMAD.MOV.U32 R133, RZ, RZ, R39 ;  /* 0x000000ffff857224 */ /* 0x000fe200078e0027 */
[----:B------:R-:W3:Y:S01]  /*55c70*/  LDL.LU R160, [R1+0x200] ;  /* 0x0002000001a07983 */ /* 0x000ee20000300800 */
[C---:B------:R-:W-:Y:S03]  /*55c80*/  HMMA.1688.F32.TF32 R36, R152.reuse, R24, R188 ;  /* 0x000000189824723c */ /* 0x040fe600000810bc */
[----:B------:R-:W3:Y:S04]  /*55c90*/  LDL.LU R161, [R1+0x204] ;  /* 0x0002040001a17983 */ /* 0x000ee80000300800 */
[----:B------:R-:W3:Y:S04]  /*55ca0*/  LDL.LU R162, [R1+0x208] ;  /* 0x0002080001a27983 */ /* 0x000ee80000300800 */
[----:B------:R-:W3:Y:S04]  /*55cb0*/  LDL.LU R163, [R1+0x20c] ;  /* 0x00020c0001a37983 */ /* 0x000ee80000300800 */
[----:B------:R-:W3:Y:S04]  /*55cc0*/  LDL.LU R188, [R1+0x1d0] ;  /* 0x0001d00001bc7983 */ /* 0x000ee80000300800 */
[----:B------:R-:W-:Y:S01]  /*55cd0*/  MOV R140, R36 ;  /* 0x00000024008c7202 */ /* 0x000fe20000000f00 */
[----:B------:R-:W-:Y:S01]  /*55ce0*/  IMAD.MOV.U32 R141, RZ, RZ, R37 ;  /* 0x000000ffff8d7224 */ /* 0x000fe200078e0025 */
[----:B------:R-:W-:Y:S01]  /*55cf0*/  MOV R142, R38 ;  /* 0x00000026008e7202 */ /* 0x000fe20000000f00 */
[----:B------:R-:W-:Y:S01]  /*55d00*/  IMAD.MOV.U32 R136, RZ, RZ, R39 ;  /* 0x000000ffff887224 */ /* 0x000fe200078e0027 */
[----:B------:R-:W3:Y:S04]  /*55d10*/  LDL.LU R189, [R1+0x1d4] ;  /* 0x0001d40001bd7983 */ /* 0x000ee80000300800 */
[----:B------:R-:W3:Y:S04]  /*55d20*/  LDL.LU R190, [R1+0x1d8] ;  /* 0x0001d80001be7983 */ /* 0x000ee80000300800 */
[----:B------:R-:W3:Y:S04]  /*55d30*/  LDL.LU R191, [R1+0x1dc] ;  /* 0x0001dc0001bf7983 */ /* 0x000ee80000300800 */
[----:B------:R1:W-:Y:S04]  /*55d40*/  STL.64 [R1+0x4408], R142 ;  /* 0x0044088e01007387 */ /* 0x0003e80000100a00 */
[----:B------:R1:W-:Y:S01]  /*55d50*/  STL.64 [R1+0x4400], R140 ;  /* 0x0044008c01007387 */ /* 0x0003e20000100a00 */
[----:B--2---:R-:W-:-:S15]  /*55d60*/  HMMA.1688.F32.TF32 R36, R152, R20, R184 ;  /* 0x000000149824723c */ /* 0x004fde00000810b8 */
[----:B------:R-:W-:-:S04]  /*55d70*/  NOP ;  /* 0x0000000000007918 */ /* 0x000fc80000000000 */
[----:B------:R-:W-:Y:S01]  /*55d80*/  MOV R144, R36 ;  /* 0x0000002400907202 */ /* 0x000fe20000000f00 */
[----:B------:R-:W-:Y:S01]  /*55d90*/  IMAD.MOV.U32 R145, RZ, RZ, R37 ;  /* 0x000000ffff917224 */ /* 0x000fe200078e0025 */
[----:B------:R-:W-:Y:S01]  /*55da0*/  MOV R146, R38 ;  /* 0x0000002600927202 */ /* 0x000fe20000000f00 */
[----:B------:R-:W-:Y:S02]  /*55db0*/  IMAD.MOV.U32 R147, RZ, RZ, R39 ;  /* 0x000000ffff937224 */ /* 0x000fe400078e0027 */
[----:B----4-:R-:W-:Y:S03]  /*55dc0*/  HMMA.1688.F32.TF32 R36, R152, R16, R176 ;  /* 0x000000109824723c */ /* 0x010fe600000810b0 */
[----:B------:R2:W-:Y:S04]  /*55dd0*/  STL.64 [R1+0x4418], R146 ;  /* 0x0044189201007387 */ /* 0x0005e80000100a00 */
[----:B------:R4:W-:-:S12]  /*55de0*/  STL.64 [R1+0x4410], R144 ;  /* 0x0044109001007387 */ /* 0x0009d80000100a00 */
[----:B-1----:R-:W-:Y:S01]  /*55df0*/  IMAD.MOV.U32 R139, RZ, RZ, R37 ;  /* 0x000000ffff8b7224 */ /* 0x002fe200078e0025 */
[----:B------:R-:W-:Y:S01]  /*55e00*/  MOV R138, R38 ;  /* 0x00000026008a7202 */ /* 0x000fe20000000f00 */
[----:B------:R-:W-:Y:S01]  /*55e10*/  IMAD.MOV.U32 R137, RZ, RZ, R39 ;  /* 0x000000ffff897224 */ /* 0x000fe200078e0027 */
[----:B------:R-:W-:-:S03]  /*55e20*/  MOV R132, R36 ;  /* 0x0000002400847202 */ /* 0x000fc60000000f00 */
[----:B------:R1:W-:Y:S01]  /*55e30*/  STL.64 [R1+0x4438], R138 ;  /* 0x0044388a01007387 */ /* 0x0003e20000100a00 */
[----:B------:R-:W-:Y:S08]  /*55e40*/  HMMA.1688.F32.TF32 R148, R152, R12, R172 ;  /* 0x0000000c9894723c */ /* 0x000ff000000810ac */
[C---:B------:R-:W-:Y:S08]  /*55e50*/  HMMA.1688.F32.TF32 R152, R180.reuse, R8, R168 ;  /* 0x00000008b498723c */ /* 0x040ff000000810a8 */
[C---:B------:R-:W-:Y:S08]  /*55e60*/  HMMA.1688.F32.TF32 R156, R180.reuse, R4, R156 ;  /* 0x00000004b49c723c */ /* 0x040ff0000008109c */
[C---:B------:R-:W-:Y:S01]  /*55e70*/  HMMA.1688.F32.TF32 R168, R180.reuse, R24, R192 ;  /* 0x00000018b4a8723c */ /* 0x040fe200000810c0 */
[----:B------:R1:W-:Y:S04]  /*55e80*/  STL.64 [R1+0x4430], R136 ;  /* 0x0044308801007387 */ /* 0x0003e80000100a00 */
        /* <DEDUP_REMOVED lines=32> */
[C---:B---3--:R-:W-:Y:S03]  /*56090*/  HMMA.1688.F32.TF32 R172, R180.reuse, R20, R188 ;  /* 0x00000014b4ac723c */ /* 0x048fe600000810bc */
[----:B------:R-:W3:Y:S04]  /*560a0*/  LDL.LU R188, [R1+0x100] ;  /* 0x0001000001bc7983 */ /* 0x000ee80000300800 */
[----:B------:R-:W3:Y:S04]  /*560b0*/  LDL.LU R189, [R1+0x104] ;  /* 0x0001040001bd7983 */ /* 0x000ee80000300800 */
[----:B------:R-:W3:Y:S04]  /*560c0*/  LDL.LU R190, [R1+0x108] ;  /* 0x0001080001be7983 */ /* 0x000ee80000300800 */
[----:B------:R-:W3:Y:S04]  /*560d0*/  LDL.LU R191, [R1+0x10c] ;  /* 0x00010c0001bf7983 */ /* 0x000ee80000300800 */
[----:B------:R-:W3:Y:S01]  /*560e0*/  LDL.LU R220, [R1+0xd0] ;  /* 0x0000d00001dc7983 */ /* 0x000ee20000300800 */
[C---:B------:R-:W-:Y:S03]  /*560f0*/  HMMA.1688.F32.TF32 R160, R180.reuse, R32, R160 ;  /* 0x00000020b4a0723c */ /* 0x040fe600000810a0 */
[----:B------:R-:W3:Y:S04]  /*56100*/  LDL.LU R221, [R1+0xd4] ;  /* 0x0000d40001dd7983 */ /* 0x000ee80000300800 */
[----:B------:R-:W3:Y:S01]  /*56110*/  LDL.LU R222, [R1+0xd8] ;  /* 0x0000d80001de7983 */ /* 0x000ee20000300800 */
[-C--:B------:R-:W-:Y:S03]  /*56120*/  HMMA.1688.F32.TF32 R164, R180, R28.reuse, R164 ;  /* 0x0000001cb4a4723c */ /* 0x080fe600000810a4 */
        /* <DEDUP_REMOVED lines=13> */
[----:B------:R1:W-:Y:S04]  /*56200*/  STL [R1+0x430c], R172 ;  /* 0x00430cac01007387 */ /* 0x0003e80000100800 */
[----:B------:R1:W-:Y:S04]  /*56210*/  STL [R1+0x4308], R173 ;  /* 0x004308ad01007387 */ /* 0x0003e80000100800 */
[----:B------:R1:W-:Y:S04]  /*56220*/  STL [R1+0x4304], R174 ;  /* 0x004304ae01007387 */ /* 0x0003e80000100800 */
[----:B------:R-:W-:Y:S01]  /*56230*/  STL [R1+0x42f0], R175 ;  /* 0x0042f0af01007387 */ /* 0x000fe20000100800 */
[----:B------:R-:W-:Y:S01]  /*56240*/  MOV R244, R207 ;  /* 0x000000cf00f47202 */ /* 0x000fe20000000f00 */
[----:B------:R-:W-:Y:S01]  /*56250*/  IMAD.MOV.U32 R245, RZ, RZ, R204 ;  /* 0x000000fffff57224 */ /* 0x000fe200078e00cc */
[----:B------:R-:W-:Y:S01]  /*56260*/  MOV R246, R205 ;  /* 0x000000cd00f67202 */ /* 0x000fe20000000f00 */
[----:B--2---:R-:W-:Y:S08]  /*56270*/  HMMA.1688.F32.TF32 R40, R196, R28, R224 ;  /* 0x0000001cc428723c */ /* 0x004ff000000810e0 */
[C---:B----4-:R-:W-:Y:S08]  /*56280*/  HMMA.1688.F32.TF32 R176, R180.reuse, R16, R176 ;  /* 0x00000010b4b0723c */ /* 0x050ff000000810b0 */
[----:B------:R-:W-:Y:S11]  /*56290*/  HMMA.1688.F32.TF32 R180, R180, R12, R228 ;  /* 0x0000000cb4b4723c */ /* 0x000ff600000810e4 */
[----:B------:R-:W-:Y:S01]  /*562a0*/  STL [R1+0x4314], R176 ;  /* 0x004314b001007387 */ /* 0x000fe20000100800 */
[----:B------:R-:W-:Y:S03]  /*562b0*/  HMMA.1688.F32.TF32 R184, R196, R8, R184 ;  /* 0x00000008c4b8723c */ /* 0x000fe600000810b8 */
[----:B------:R-:W-:Y:S04]  /*562c0*/  STL [R1+0x4310], R177 ;  /* 0x004310b101007387 */ /* 0x000fe80000100800 */
[----:B------:R-:W-:Y:S04]  /*562d0*/  STL [R1+0x42ec], R178 ;  /* 0x0042ecb201007387 */ /* 0x000fe80000100800 */
[----:B------:R-:W-:Y:S04]  /*562e0*/  STL [R1+0x42e8], R179 ;  /* 0x0042e8b301007387 */ /* 0x000fe80000100800 */
[----:B------:R2:W-:Y:S04]  /*562f0*/  STL [R1+0x431c], R181 ;  /* 0x00431cb501007387 */ /* 0x0005e80000100800 */
[----:B------:R4:W-:Y:S04]  /*56300*/  STL [R1+0x4318], R182 ;  /* 0x004318b601007387 */ /* 0x0009e80000100800 */
[----:B------:R-:W-:Y:S04]  /*56310*/  STL [R1+0x42e4], R183 ;  /* 0x0042e4b701007387 */ /* 0x000fe80000100800 */
[----:B------:R-:W-:Y:S04]  /*56320*/  STL [R1+0x42e0], R187 ;  /* 0x0042e0bb01007387 */ /* 0x000fe80000100800 */
[----:B------:R1:W-:Y:S04]  /*56330*/  STL.64 [R1+0x250], R40 ;  /* 0x0002502801007387 */ /* 0x0003e80000100a00 */
[----:B------:R1:W-:Y:S04]  /*56340*/  STL.64 [R1+0x258], R42 ;  /* 0x0002582a01007387 */ /* 0x0003e80000100a00 */
[----:B------:R-:W2:Y:S04]  /*56350*/  LDL.LU R207, [R1+0x469c] ;  /* 0x00469c0001cf7983 */ /* 0x000ea80000300800 */
[----:B------:R-:W3:Y:S04]  /*56360*/  LDL.LU R204, [R1+0x4698] ;  /* 0x0046980001cc7983 */ /* 0x000ee80000300800 */
[----:B------:R-:W4:Y:S01]  /*56370*/  LDL.LU R205, [R1+0x4694] ;  /* 0x0046940001cd7983 */ /* 0x000f220000300800 */
[----:B------:R-:W-:Y:S01]  /*56380*/  IMAD.MOV.U32 R247, RZ, RZ, R202 ;  /* 0x000000fffff77224 */ /* 0x000fe200078e00ca */
[----:B------:R-:W-:Y:S01]  /*56390*/  MOV R240, R201 ;  /* 0x000000c900f07202 */ /* 0x000fe20000000f00 */
[----:B------:R-:W-:Y:S01]  /*563a0*/  IMAD.MOV.U32 R241, RZ, RZ, R200 ;  /* 0x000000fffff17224 */ /* 0x000fe200078e00c8 */
[----:B------:R-:W4:Y:S01]  /*563b0*/  LDL.LU R202, [R1+0x4690] ;  /* 0x0046900001ca7983 */ /* 0x000f220000300800 */
[----:B------:R-:W-:Y:S01]  /*563c0*/  MOV R242, R203 ;  /* 0x000000cb00f27202 */ /* 0x000fe20000000f00 */
[----:B------:R-:W-:-:S02]  /*563d0*/  IMAD.MOV.U32 R243, RZ, RZ, R206 ;  /* 0x000000fffff37224 */ /* 0x000fc400078e00ce */
[----:B------:R-:W4:Y:S04]  /*563e0*/  LDL.LU R201, [R1+0x468c] ;  /* 0x00468c0001c97983 */ /* 0x000f280000300800 */
[----:B------:R-:W4:Y:S04]  /*563f0*/  LDL.LU R200, [R1+0x4688] ;  /* 0x0046880001c87983 */ /* 0x000f280000300800 */
[----:B------:R-:W4:Y:S04]  /*56400*/  LDL.LU R203, [R1+0x4684] ;  /* 0x0046840001cb7983 */ /* 0x000f280000300800 */
[----:B------:R-:W4:Y:S01]  /*56410*/  LDL.LU R206, [R1+0x4680] ;  /* 0x0046800001ce7983 */ /* 0x000f220000300800 */
[----:B--2---:R-:W-:Y:S01]  /*56420*/  MOV R238, R207 ;  /* 0x000000cf00ee7202 */ /* 0x004fe20000000f00 */
[----:B---3--:R-:W-:Y:S01]  /*56430*/  IMAD.MOV.U32 R237, RZ, RZ, R204 ;  /* 0x000000ffffed7224 */ /* 0x008fe200078e00cc */
[----:B----4-:R-:W-:-:S02]  /*56440*/  MOV R236, R205 ;  /* 0x000000cd00ec7202 */ /* 0x010fc40000000f00 */
[----:B------:R-:W2:Y:S04]  /*56450*/  LDL.LU R205, [R1+0x467c] ;  /* 0x00467c0001cd7983 */ /* 0x000ea80000300800 */
[----:B------:R-:W3:Y:S04]  /*56460*/  LDL.LU R204, [R1+0x4678] ;  /* 0x0046780001cc7983 */ /* 0x000ee80000300800 */
[----:B------:R-:W4:Y:S01]  /*56470*/  LDL.LU R207, [R1+0x4674] ;  /* 0x0046740001cf7983 */ /* 0x000f220000300800 */
[----:B------:R-:W-:Y:S01]  /*56480*/  IMAD.MOV.U32 R239, RZ, RZ, R2 ;  /* 0x000000ffffef7224 */ /* 0x000fe200078e0002 */
[----:B------:R-:W-:Y:S01]  /*56490*/  MOV R210, R201 ;  /* 0x000000c900d27202 */ /* 0x000fe20000000f00 */
[----:B------:R-:W-:Y:S01]  /*564a0*/  IMAD.MOV.U32 R209, RZ, RZ, R200 ;  /* 0x000000ffffd17224 */ /* 0x000fe200078e00c8 */
[----:B------:R-:W4:Y:S01]  /*564b0*/  LDL.LU R2, [R1+0x4670] ;  /* 0x0046700001027983 */ /* 0x000f220000300800 */
[----:B------:R-:W-:-:S03]  /*564c0*/  MOV R208, R203 ;  /* 0x000000cb00d07202 */ /* 0x000fc60000000f00 */
[----:B------:R-:W4:Y:S01]  /*564d0*/  LDL.LU R203, [R1+0x466c] ;  /* 0x00466c0001cb7983 */ /* 0x000f220000300800 */
[----:B------:R-:W-:-:S03]  /*564e0*/  IMAD.MOV.U32 R211, RZ, RZ, R202 ;  /* 0x000000ffffd37224 */ /* 0x000fc600078e00ca */
[----:B------:R-:W4:Y:S04]  /*564f0*/  LDL.LU R200, [R1+0x4668] ;  /* 0x0046680001c87983 */ /* 0x000f280000300800 */
[----:B------:R-:W4:Y:S04]  /*56500*/  LDL.LU R201, [R1+0x4664] ;  /* 0x0046640001c97983 */ /* 0x000f280000300800 */
[----:B------:R-:W4:Y:S01]  /*56510*/  LDL.LU R202, [R1+0x4660] ;  /* 0x0046600001ca7983 */ /* 0x000f220000300800 */
[----:B--2---:R-:W-:Y:S01]  /*56520*/  MOV R142, R205 ;  /* 0x000000cd008e7202 */ /* 0x004fe20000000f00 */
[----:B---3--:R-:W-:Y:S01]  /*56530*/  IMAD.MOV.U32 R141, RZ, RZ, R204 ;  /* 0x000000ffff8d7224 */ /* 0x008fe200078e00cc */
[----:B----4-:R-:W-:-:S02]  /*56540*/  MOV R140, R207 ;  /* 0x000000cf008c7202 */ /* 0x010fc40000000f00 */
[----:B------:R-:W1:Y:S04]  /*56550*/  LDL.LU R207, [R1+0x465c] ;  /* 0x00465c0001cf7983 */ /* 0x000e680000300800 */
[----:B------:R-:W2:Y:S04]  /*56560*/  LDL.LU R204, [R1+0x4658] ;  /* 0x0046580001cc7983 */ /* 0x000ea80000300800 */
[----:B------:R-:W3:Y:S01]  /*56570*/  LDL.LU R205, [R1+0x4654] ;  /* 0x0046540001cd7983 */ /* 0x000ee20000300800 */
        /* <DEDUP_REMOVED lines=10> */
[----:B-1----:R-:W-:Y:S01]  /*56620*/  MOV R138, R207 ;  /* 0x000000cf008a7202 */ /* 0x002fe20000000f00 */
[----:B--2---:R-:W-:Y:S01]  /*56630*/  IMAD.MOV.U32 R137, RZ, RZ, R204 ;  /* 0x000000ffff897224 */ /* 0x004fe200078e00cc */
[----:B---3--:R-:W-:-:S02]  /*56640*/  MOV R136, R205 ;  /* 0x000000cd00887202 */ /* 0x008fc40000000f00 */
[----:B------:R-:W2:Y:S04]  /*56650*/  LDL.LU R205, [R1+0x463c] ;  /* 0x00463c0001cd7983 */ /* 0x000ea80000300800 */
[----:B------:R-:W3:Y:S04]  /*56660*/  LDL.LU R204, [R1+0x4638] ;  /* 0x0046380001cc7983 */ /* 0x000ee80000300800 */
[----:B------:R-:W3:Y:S01]  /*56670*/  LDL.LU R207, [R1+0x4634] ;  /* 0x0046340001cf7983 */ /* 0x000ee20000300800 */
[----:B------:R-:W-:Y:S01]  /*56680*/  IMAD.MOV.U32 R139, RZ, RZ, R202 ;  /* 0x000000ffff8b7224 */ /* 0x000fe200078e00ca */
[----:B----4-:R-:W-:Y:S01]  /*56690*/  MOV R134, R201 ;  /* 0x000000c900867202 */ /* 0x010fe20000000f00 */
        /* <DEDUP_REMOVED lines=10> */
[----:B------:R-:W-:-:S02]  /*56740*/  MOV R148, R207 ;  /* 0x000000cf00947202 */ /* 0x000fc40000000f00 */
        /* <DEDUP_REMOVED lines=11> */
[----:B------:R-:W4:Y:S01]  /*56800*/  LDL.LU R203, [R1+0x4604] ;  /* 0x0046040001cb7983 */ /* 0x000f220000300800 */
[----:B------:R-:W-:-:S03]  /*56810*/  IMAD.MOV.U32 R159, RZ, RZ, R206 ;  /* 0x000000ffff9f7224 */ /* 0x000fc600078e00ce */
[----:B------:R-:W4:Y:S01]  /*56820*/  LDL.LU R202, [R1+0x4600] ;  /* 0x0046000001ca7983 */ /* 0x000f220000300800 */
[----:B------:R-:W-:Y:S01]  /*56830*/  HMMA.1688.F32.TF32 R36, R196, R24, R220 ;  /* 0x00000018c424723c */ /* 0x000fe200000810dc */
[----:B--2---:R-:W-:Y:S01]  /*56840*/  MOV R158, R207 ;  /* 0x000000cf009e7202 */ /* 0x004fe20000000f00 */
[----:B---3--:R-:W-:Y:S01]  /*56850*/  IMAD.MOV.U32 R157, RZ, RZ, R204 ;  /* 0x000000ffff9d7224 */ /* 0x008fe200078e00cc */
[----:B------:R-:W-:Y:S02]  /*56860*/  MOV R156, R205 ;  /* 0x000000cd009c7202 */ /* 0x000fe40000000f00 */
[----:B------:R-:W2:Y:S04]  /*56870*/  LDL.LU R205, [R1+0x45fc] ;  /* 0x0045fc0001cd7983 */ /* 0x000ea80000300800 */
[----:B------:R-:W3:Y:S04]  /*56880*/  LDL.LU R204, [R1+0x45f8] ;  /* 0x0045f80001cc7983 */ /* 0x000ee80000300800 */
[----:B------:R-:W3:Y:S04]  /*56890*/  LDL.LU R207, [R1+0x45f4] ;  /* 0x0045f40001cf7983 */ /* 0x000ee80000300800 */
[----:B------:R-:W3:Y:S02]  /*568a0*/  LDL.LU R206, [R1+0x45f0] ;  /* 0x0045f00001ce7983 */ /* 0x000ee40000300800 */
[----:B------:R-:W-:Y:S01]  /*568b0*/  MOV R172, R36 ;  /* 0x0000002400ac7202 */ /* 0x000fe20000000f00 */
[----:B------:R-:W-:Y:S01]  /*568c0*/  IMAD.MOV.U32 R173, RZ, RZ, R37 ;  /* 0x000000ffffad7224 */ /* 0x000fe200078e0025 */
[----:B------:R-:W-:Y:S01]  /*568d0*/  MOV R174, R38 ;  /* 0x0000002600ae7202 */ /* 0x000fe20000000f00 */
[----:B------:R-:W-:-:S02]  /*568e0*/  IMAD.MOV.U32 R168, RZ, RZ, R39 ;  /* 0x000000ffffa87224 */ /* 0x000fc400078e0027 */
[----:B------:R-:W-:-:S15]  /*568f0*/  HMMA.1688.F32.TF32 R36, R196, R20, R216 ;  /* 0x00000014c424723c */ /* 0x000fde00000810d8 */
[----:B------:R-:W-:-:S04]  /*56900*/  NOP ;  /* 0x0000000000007918 */ /* 0x000fc80000000000 */
[----:B------:R-:W-:Y:S01]  /*56910*/  MOV R181, R36 ;  /* 0x0000002400b57202 */ /* 0x000fe20000000f00 */
[----:B------:R-:W-:Y:S01]  /*56920*/  IMAD.MOV.U32 R182, RZ, RZ, R37 ;  /* 0x000000ffffb67224 */ /* 0x000fe200078e0025 */
[----:B------:R-:W-:Y:S01]  /*56930*/  MOV R176, R38 ;  /* 0x0000002600b07202 */ /* 0x000fe20000000f00 */
[----:B------:R-:W-:Y:S02]  /*56940*/  IMAD.MOV.U32 R177, RZ, RZ, R39 ;  /* 0x000000ffffb17224 */ /* 0x000fe400078e0027 */
[----:B------:R-:W-:Y:S01]  /*56950*/  HMMA.1688.F32.TF32 R36, R196, R16, R212 ;  /* 0x00000010c424723c */ /* 0x000fe200000810d4 */
[----:B----4-:R-:W-:Y:S01]  /*56960*/  MOV R212, R203 ;  /* 0x000000cb00d47202 */ /* 0x010fe20000000f00 */
[----:B------:R-:W-:Y:S01]  /*56970*/  IMAD.MOV.U32 R213, RZ, RZ, R202 ;  /* 0x000000ffffd57224 */ /* 0x000fe200078e00ca */
[----:B------:R-:W4:Y:S01]  /*56980*/  LDL.LU R203, [R1+0x45ec] ;  /* 0x0045ec0001cb7983 */ /* 0x000f220000300800 */
[----:B------:R-:W-:Y:S01]  /*56990*/  MOV R214, R200 ;  /* 0x000000c800d67202 */ /* 0x000fe20000000f00 */
[----:B------:R-:W-:-:S02]  /*569a0*/  IMAD.MOV.U32 R215, RZ, RZ, R201 ;  /* 0x000000ffffd77224 */ /* 0x000fc400078e00c9 */
[----:B------:R-:W4:Y:S04]  /*569b0*/  LDL.LU R202, [R1+0x45e8] ;  /* 0x0045e80001ca7983 */ /* 0x000f280000300800 */
[----:B------:R-:W4:Y:S04]  /*569c0*/  LDL.LU R200, [R1+0x45e4] ;  /* 0x0045e40001c87983 */ /* 0x000f280000300800 */
[----:B------:R-:W4:Y:S01]  /*569d0*/  LDL.LU R201, [R1+0x45e0] ;  /* 0x0045e00001c97983 */ /* 0x000f220000300800 */
[----:B--2---:R-:W-:Y:S01]  /*569e0*/  IMAD.MOV.U32 R219, RZ, RZ, R205 ;  /* 0x000000ffffdb7224 */ /* 0x004fe200078e00cd */
[----:B---3--:R-:W-:-:S02]  /*569f0*/  MOV R218, R204 ;  /* 0x000000cc00da7202 */ /* 0x008fc40000000f00 */
[----:B------:R-:W-:Y:S02]  /*56a00*/  MOV R216, R207 ;  /* 0x000000cf00d87202 */ /* 0x000fe40000000f00 */
[----:B------:R-:W2:Y:S01]  /*56a10*/  LDL.LU R207, [R1+0x45dc] ;  /* 0x0045dc0001cf7983 */ /* 0x000ea20000300800 */
[----:B------:R-:W-:-:S03]  /*56a20*/  IMAD.MOV.U32 R217, RZ, RZ, R206 ;  /* 0x000000ffffd97224 */ /* 0x000fc600078e00ce */
[----:B------:R-:W3:Y:S04]  /*56a30*/  LDL.LU R206, [R1+0x45d8] ;  /* 0x0045d80001ce7983 */ /* 0x000ee80000300800 */
[----:B------:R-:W3:Y:S04]  /*56a40*/  LDL.LU R204, [R1+0x45d4] ;  /* 0x0045d40001cc7983 */ /* 0x000ee80000300800 */
[----:B------:R-:W3:Y:S01]  /*56a50*/  LDL.LU R205, [R1+0x45d0] ;  /* 0x0045d00001cd7983 */ /* 0x000ee20000300800 */
[----:B----4-:R-:W-:Y:S01]  /*56a60*/  IMAD.MOV.U32 R227, RZ, RZ, R203 ;  /* 0x000000ffffe37224 */ /* 0x010fe200078e00cb */
[----:B------:R-:W-:-:S02]  /*56a70*/  MOV R226, R202 ;  /* 0x000000ca00e27202 */ /* 0x000fc40000000f00 */
[----:B------:R-:W-:Y:S02]  /*56a80*/  MOV R224, R200 ;  /* 0x000000c800e07202 */ /* 0x000fe40000000f00 */
[----:B------:R-:W4:Y:S01]  /*56a90*/  LDL.LU R200, [R1+0x45cc] ;  /* 0x0045cc0001c87983 */ /* 0x000f220000300800 */
[----:B------:R-:W-:-:S03]  /*56aa0*/  IMAD.MOV.U32 R225, RZ, RZ, R201 ;  /* 0x000000ffffe17224 */ /* 0x000fc600078e00c9 */
        /* <DEDUP_REMOVED lines=51> */
[C---:B------:R-:W-:Y:S08]  /*56de0*/  HMMA.1688.F32.TF32 R188, R196.reuse, R4, R188 ;  /* 0x00000004c4bc723c */ /* 0x040ff000000810bc */
[C---:B------:R-:W-:Y:S08]  /*56df0*/  HMMA.1688.F32.TF32 R192, R196.reuse, R32, R192 ;  /* 0x00000020c4c0723c */ /* 0x040ff000000810c0 */
[----:B------:R-:W-:Y:S01]  /*56e00*/  HMMA.1688.F32.TF32 R36, R196, R12, R232 ;  /* 0x0000000cc424723c */ /* 0x000fe200000810e8 */
[----:B------:R-:W-:Y:S04]  /*56e10*/  LDS R196, [R0+UR12+0x18600] ;  /* 0x0186000c00c47984 */ /* 0x000fe80008000800 */
[----:B------:R-:W-:Y:S04]  /*56e20*/  LDS R198, [R0+UR12+0x1a600] ;  /* 0x01a6000c00c67984 */ /* 0x000fe80008000800 */
[----:B------:R-:W-:Y:S04]  /*56e30*/  LDS R197, [R3+UR12+0x18600] ;  /* 0x0186000c03c57984 */ /* 0x000fe80008000800 */
[----:B------:R-:W-:Y:S01]  /*56e40*/  LDS R199, [R3+UR12+0x1a600] ;  /* 0x01a6000c03c77984 */ /* 0x000fe20008000800 */
[----:B----4-:R-:W-:Y:S01]  /*56e50*/  MOV R228, R203 ;  /* 0x000000cb00e47202 */ /* 0x010fe20000000f00 */
[----:B------:R-:W-:Y:S01]  /*56e60*/  IMAD.MOV.U32 R229, RZ, RZ, R202 ;  /* 0x000000ffffe57224 */ /* 0x000fe200078e00ca */
[----:B------:R-:W-:Y:S01]  /*56e70*/  MOV R230, R201 ;  /* 0x000000c900e67202 */ /* 0x000fe20000000f00 */
[----:B------:R-:W-:Y:S01]  /*56e80*/  IMAD.MOV.U32 R231, RZ, RZ, R200 ;  /* 0x000000ffffe77224 */ /* 0x000fe200078e00c8 */
[----:B------:R-:W-:Y:S04]  /*56e90*/  LDS R202, [R0+UR12+0x1a680] ;  /* 0x01a6800c00ca7984 */ /* 0x000fe80008000800 */
[----:B------:R-:W-:Y:S04]  /*56ea0*/  LDS R200, [R0+UR12+0x18680] ;  /* 0x0186800c00c87984 */ /* 0x000fe80008000800 */
[----:B------:R-:W-:Y:S04]  /*56eb0*/  LDS R201, [R3+UR12+0x18680] ;  /* 0x0186800c03c97984 */ /* 0x000fe80008000800 */
[----:B------:R-:W1:Y:S01]  /*56ec0*/  LDS R203, [R3+UR12+0x1a680] ;  /* 0x01a6800c03cb7984 */ /* 0x000e620008000800 */
[----:B------:R-:W-:Y:S01]  /*56ed0*/  MOV R169, R36 ;  /* 0x0000002400a97202 */ /* 0x000fe20000000f00 */
[----:B------:R-:W-:Y:S01]  /*56ee0*/  IMAD.MOV.U32 R170, RZ, RZ, R37 ;  /* 0x000000ffffaa7224 */ /* 0x000fe200078e0025 */
[----:B------:R-:W-:Y:S01]  /*56ef0*/  MOV R171, R38 ;  /* 0x0000002600ab7202 */ /* 0x000fe20000000f00 */
[----:B------:R-:W-:Y:S01]  /*56f00*/  IMAD.MOV.U32 R175, RZ, RZ, R39 ;  /* 0x000000ffffaf7224 */ /* 0x000fe200078e0027 */
[----:B------:R-:W-:Y:S04]  /*56f10*/  LDS R232, [R0+UR12+0x18780] ;  /* 0x0187800c00e87984 */ /* 0x000fe80008000800 */
[----:B------:R-:W-:Y:S04]  /*56f20*/  LDS R234, [R0+UR12+0x1a780] ;  /* 0x01a7800c00ea7984 */ /* 0x000fe80008000800 */
[----:B------:R-:W-:Y:S04]  /*56f30*/  LDS R233, [R3+UR12+0x18780] ;  /* 0x0187800c03e97984 */ /* 0x000fe80008000800 */
[----:B------:R-:W-:Y:S01]  /*56f40*/  LDS R235, [R3+UR12+0x1a780] ;  /* 0x01a7800c03eb7984 */ /* 0x000fe20008000800 */
[C---:B-1----:R-:W-:Y:S08]  /*56f50*/  HMMA.1688.F32.TF32 R228, R200.reuse, R32, R228 ;  /* 0x00000020c8e4723c */ /* 0x042ff000000810e4 */
[C---:B------:R-:W-:Y:S08]  /*56f60*/  HMMA.1688.F32.TF32 R220, R200.reuse, R28, R220 ;  /* 0x0000001cc8dc723c */ /* 0x040ff000000810dc */
[----:B------:R-:W-:Y:S01]  /*56f70*/  HMMA.1688.F32.TF32 R224, R200, R24, R224 ;  /* 0x00000018c8e0723c */ /* 0x000fe200000810e0 */
[----:B--2---:R-:W-:-:S07]  /*56f80*/  IMAD.MOV.U32 R39, RZ, RZ, R204 ;  /* 0x000000ffff277224 */ /* 0x004fce00078e00cc */
[C---:B---3--:R-:W-:Y:S08]  /*56f90*/  HMMA.1688.F32.TF32 R48, R196.reuse, R20, R48 ;  /* 0x00000014c430723c */ /* 0x048ff00000081030 */
[C---:B------:R-:W-:Y:S08]  /*56fa0*/  HMMA.1688.F32.TF32 R52, R196.reuse, R24, R52 ;  /* 0x00000018c434723c */ /* 0x040ff00000081034 */
[C---:B------:R-:W-:Y:S08]  /*56fb0*/  HMMA.1688.F32.TF32 R56, R196.reuse, R28, R56 ;  /* 0x0000001cc438723c */ /* 0x040ff00000081038 */
[C---:B------:R-:W-:Y:S08]  /*56fc0*/  HMMA.1688.F32.TF32 R64, R196.reuse, R4, R64 ;  /* 0x00000004c440723c */ /* 0x040ff00000081040 */
[C---:B------:R-:W-:Y:S08]  /*56fd0*/  HMMA.1688.F32.TF32 R68, R196.reuse, R8, R68 ;  /* 0x00000008c444723c */ /* 0x040ff00000081044 */
[C---:B------:R-:W-:Y:S08]  /*56fe0*/  HMMA.1688.F32.TF32 R60, R196.reuse, R32, R60 ;  /* 0x00000020c43c723c */ /* 0x040ff0000008103c */
[C---:B------:R-:W-:Y:S03]  /*56ff0*/  HMMA.1688.F32.TF32 R44, R196.reuse, R16, R44 ;  /* 0x00000010c42c723c */ /* 0x040fe6000008102c */
[----:B------:R-:W-:Y:S04]  /*57000*/  STL.64 [R1+0x1f0], R68 ;  /* 0x0001f04401007387 */ /* 0x000fe80000100a00 */
[----:B------:R1:W-:Y:S01]  /*57010*/  STL.64 [R1+0x1f8], R70 ;  /* 0x0001f84601007387 */ /* 0x0003e20000100a00 */
[----:B------:R-:W-:Y:S01]  /*57020*/  HMMA.1688.F32.TF32 R196, R196, R12, R40 ;  /* 0x0000000cc4c4723c */ /* 0x000fe20000081028 */
[----:B------:R-:W-:Y:S01]  /*57030*/  MOV R36, R207 ;  /* 0x000000cf00247202 */ /* 0x000fe20000000f00 */
[----:B------:R-:W-:Y:S01]  /*57040*/  IMAD.MOV.U32 R37, RZ, RZ, R206 ;  /* 0x000000ffff257224 */ /* 0x000fe200078e00ce */
[----:B------:R-:W-:Y:S01]  /*57050*/  MOV R38, R205 ;  /* 0x000000cd00267202 */ /* 0x000fe20000000f00 */
[----:B------:R-:W-:Y:S04]  /*57060*/  LDS R204, [R0+UR12+0x18700] ;  /* 0x0187000c00cc7984 */ /* 0x000fe80008000800 */
[C---:B------:R-:W-:Y:S01]  /*57070*/  HMMA.1688.F32.TF32 R248, R200.reuse, R4, R248 ;  /* 0x00000004c8f8723c */ /* 0x040fe200000810f8 */
[----:B-1----:R-:W2:Y:S04]  /*57080*/  LDL.LU.64 R70, [R1+0x45a8] ;  /* 0x0045a80001467983 */ /* 0x002ea80000300a00 */
[----:B------:R-:W2:Y:S04]  /*57090*/  LDL.LU.64 R68, [R1+0x45a0] ;  /* 0x0045a00001447983 */ /* 0x000ea80000300a00 */
[----:B------:R-:W-:Y:S04]  /*570a0*/  STL.64 [R1+0x1e0], R64 ;  /* 0x0001e04001007387 */ /* 0x000fe80000100a00 */
[----:B------:R1:W-:Y:S01]  /*570b0*/  STL.64 [R1+0x1e8], R66 ;  /* 0x0001e84201007387 */ /* 0x0003e20000100a00 */
[C---:B------:R-:W-:Y:S03]  /*570c0*/  HMMA.1688.F32.TF32 R216, R200.reuse, R20, R216 ;  /* 0x00000014c8d8723c */ /* 0x040fe600000810d8 */
[----:B------:R-:W-:Y:S04]  /*570d0*/  LDS R206, [R0+UR12+0x1a700] ;  /* 0x01a7000c00ce7984 */ /* 0x000fe80008000800 */
[----:B------:R-:W-:Y:S04]  /*570e0*/  LDS R205, [R3+UR12+0x18700] ;  /* 0x0187000c03cd7984 */ /* 0x000fe80008000800 */
[----:B-1----:R-:W3:Y:S04]  /*570f0*/  LDL.LU.64 R66, [R1+0x4598] ;  /* 0x0045980001427983 */ /* 0x002ee80000300a00 */
[----:B------:R-:W3:Y:S04]  /*57100*/  LDL.LU.64 R64, [R1+0x4590] ;  /* 0x0045900001407983 */ /* 0x000ee80000300a00 */
[----:B------:R-:W-:Y:S04]  /*57110*/  STL.64 [R1+0x1d0], R60 ;  /* 0x0001d03c01007387 */ /* 0x000fe80000100a00 */
[----:B------:R1:W-:Y:S01]  /*57120*/  STL.64 [R1+0x1d8], R62 ;  /* 0x0001d83e01007387 */ /* 0x0003e20000100a00 */
[C---:B------:R-:W-:Y:S03]  /*57130*/  HMMA.1688.F32.TF32 R212, R200.reuse, R16, R212 ;  /* 0x00000010c8d4723c */ /* 0x040fe600000810d4 */
[----:B------:R-:W4:Y:S04]  /*57140*/  LDS R207, [R3+UR12+0x1a700] ;  /* 0x01a7000c03cf7984 */ /* 0x000f280008000800 */
        /* <DEDUP_REMOVED lines=24> */
[----:B----4-:R-:W2:Y:S01]  /*572d0*/  LDL.LU R198, [R1+0x5f8] ;  /* 0x0005f80001c67983 */ /* 0x010ea20000300800 */
[----:B------:R-:W-:-:S15]  /*572e0*/  HMMA.1688.F32.TF32 R36, R200, R8, R36 ;  /* 0x00000008c824723c */ /* 0x000fde0000081024 */
[----:B------:R-:W-:-:S04]  /*572f0*/  NOP ;  /* 0x0000000000007918 */ /* 0x000fc80000000000 */
[----:B------:R-:W-:Y:S04]  /*57300*/  STL.64 [R1+0x140], R36 ;  /* 0x0001402401007387 */ /* 0x000fe80000100a00 */
[----:B------:R1:W-:Y:S04]  /*57310*/  STL.64 [R1+0x148], R38 ;  /* 0x0001482601007387 */ /* 0x0003e80000100a00 */
[----:B-1----:R-:W4:Y:S04]  /*57320*/  LDL.LU.64 R38, [R1+0x4528] ;  /* 0x0045280001267983 */ /* 0x002f280000300a00 */
        /* <DEDUP_REMOVED lines=24> */
[----:B------:R-:W4:Y:S01]  /*574b0*/  LDL.LU.64 R212, [R1+0x44c0] ;  /* 0x0044c00001d47983 */ /* 0x000f220000300a00 */
[----:B------:R-:W-:-:S07]  /*574c0*/  MOV R199, R2 ;  /* 0x0000000200c77202 */ /* 0x000fce0000000f00 */
[----:B--2---:R-:W-:Y:S08]  /*574d0*/  HMMA.1688.F32.TF32 R200, R200, R12, R196 ;  /* 0x0000000cc8c8723c */ /* 0x004ff000000810c4 */
[C---:B------:R-:W-:Y:S08]  /*574e0*/  HMMA.1688.F32.TF32 R196, R204.reuse, R8, R156 ;  /* 0x00000008ccc4723c */ /* 0x040ff0000008109c */
[C---:B------:R-:W-:Y:S08]  /*574f0*/  HMMA.1688.F32.TF32 R156, R204.reuse, R4, R152 ;  /* 0x00000004cc9c723c */ /* 0x040ff00000081098 */
[C---:B------:R-:W-:Y:S08]  /*57500*/  HMMA.1688.F32.TF32 R152, R204.reuse, R32, R148 ;  /* 0x00000020cc98723c */ /* 0x040ff00000081094 */
[C---:B------:R-:W-:Y:S08]  /*57510*/  HMMA.1688.F32.TF32 R148, R204.reuse, R28, R132 ;  /* 0x0000001ccc94723c */ /* 0x040ff00000081084 */
        /* <DEDUP_REMOVED lines=9> */
[----:B------:R-:W-:-:S03]  /*575b0*/  IMAD.MOV.U32 R2, RZ, RZ, R135 ;  /* 0x000000ffff027224 */ /* 0x000fc600078e0087 */
[----:B------:R-:W-:Y:S04]  /*575c0*/  STL.64 [R1+0x80], R132 ;  /* 0x0000808401007387 */ /* 0x000fe80000100a00 */
[----:B------:R-:W-:Y:S01]  /*575d0*/  STL.64 [R1+0x90], R148 ;  /* 0x0000909401007387 */ /* 0x000fe20000100a00 */
[C---:B------:R-:W-:Y:S03]  /*575e0*/  HMMA.1688.F32.TF32 R136, R204.reuse, R20, R144 ;  /* 0x00000014cc88723c */ /* 0x040fe60000081090 */
[----:B------:R-:W-:Y:S04]  /*575f0*/  STL.64 [R1+0x98], R150 ;  /* 0x0000989601007387 */ /* 0x000fe80000100a00 */
[----:B------:R1:W-:Y:S02]  /*57600*/  STL [R1+0x88], R134 ;  /* 0x0000888601007387 */ /* 0x0003e40000100800 */
[----:B-1----:R-:W-:Y:S02]  /*57610*/  HMMA.1688.F32.TF32 R132, R204, R16, R140 ;  /* 0x00000010cc84723c */ /* 0x002fe4000008108c */
[----:B------:R-:W-:Y:S01]  /*57620*/  STL [R1+0x42dc], R2 ;  /* 0x0042dc0201007387 */ /* 0x000fe20000100800 */
[----:B---3--:R-:W-:Y:S01]  /*57630*/  IMAD.MOV.U32 R140, RZ, RZ, R228 ;  /* 0x000000ffff8c7224 */ /* 0x008fe200078e00e4 */
[----:B------:R-:W-:Y:S01]  /*57640*/  MOV R141, R229 ;  /* 0x000000e5008d7202 */ /* 0x000fe20000000f00 */
[----:B------:R-:W-:Y:S01]  /*57650*/  IMAD.MOV.U32 R142, RZ, RZ, R230 ;  /* 0x000000ffff8e7224 */ /* 0x000fe200078e00e6 */
[----:B------:R-:W-:-:S13]  /*57660*/  MOV R143, R231 ;  /* 0x000000e7008f7202 */ /* 0x000fda0000000f00 */
[----:B------:R-:W-:Y:S04]  /*57670*/  STL.64 [R1+0x60], R132 ;  /* 0x0000608401007387 */ /* 0x000fe80000100a00 */
[----:B------:R1:W-:Y:S04]  /*57680*/  STL.64 [R1+0x70], R136 ;  /* 0x0000708801007387 */ /* 0x0003e80000100a00 */
[----:B------:R2:W-:Y:S04]  /*57690*/  STL.64 [R1+0x78], R138 ;  /* 0x0000788a01007387 */ /* 0x0005e80000100a00 */
[----:B------:R3:W-:Y:S04]  /*576a0*/  STL [R1+0x68], R134 ;  /* 0x0000688601007387 */ /* 0x0007e80000100800 */
[----:B------:R-:W3:Y:S04]  /*576b0*/  LDL.LU R228, [R1+0x44b8] ;  /* 0x0044b80001e47983 */ /* 0x000ee80000300800 */
[----:B------:R-:W3:Y:S01]  /*576c0*/  LDL.LU R229, [R1+0x44b4] ;  /* 0x0044b40001e57983 */ /* 0x000ee20000300800 */
[----:B----4-:R-:W-:-:S03]  /*576d0*/  IMAD.MOV.U32 R144, RZ, RZ, R224 ;  /* 0x000000ffff907224 */ /* 0x010fc600078e00e0 */
[----:B------:R-:W4:Y:S01]  /*576e0*/  LDL.LU R230, [R1+0x44b0] ;  /* 0x0044b00001e67983 */ /* 0x000f220000300800 */
[----:B------:R-:W-:Y:S01]  /*576f0*/  MOV R145, R225 ;  /* 0x000000e100917202 */ /* 0x000fe20000000f00 */
[----:B------:R-:W-:Y:S02]  /*57700*/  IMAD.MOV.U32 R146, RZ, RZ, R226 ;  /* 0x000000ffff927224 */ /* 0x000fe400078e00e2 */
[----:B------:R-:W4:Y:S01]  /*57710*/  LDL.LU R231, [R1+0x44ac] ;  /* 0x0044ac0001e77983 */ /* 0x000f220000300800 */
[----:B------:R-:W-:-:S03]  /*57720*/  MOV R147, R220 ;  /* 0x000000dc00937202 */ /* 0x000fc60000000f00 */
[----:B------:R-:W4:Y:S01]  /*57730*/  LDL.LU R224, [R1+0x44a8] ;  /* 0x0044a80001e07983 */ /* 0x000f220000300800 */
[----:B-1----:R-:W-:-:S03]  /*57740*/  IMAD.MOV.U32 R136, RZ, RZ, R221 ;  /* 0x000000ffff887224 */ /* 0x002fc600078e00dd */
[----:B------:R-:W4:Y:S01]  /*57750*/  LDL.LU R225, [R1+0x44a4] ;  /* 0x0044a40001e17983 */ /* 0x000f220000300800 */
[----:B------:R-:W-:-:S03]  /*57760*/  MOV R137, R222 ;  /* 0x000000de00897202 */ /* 0x000fc60000000f00 */
[----:B------:R-:W4:Y:S01]  /*57770*/  LDL.LU R226, [R1+0x44a0] ;  /* 0x0044a00001e27983 */ /* 0x000f220000300800 */
[----:B--2---:R-:W-:-:S03]  /*57780*/  IMAD.MOV.U32 R138, RZ, RZ, R223 ;  /* 0x000000ffff8a7224 */ /* 0x004fc600078e00df */
[----:B------:R-:W2:Y:S01]  /*57790*/  LDL.LU R220, [R1+0x449c] ;  /* 0x00449c0001dc7983 */ /* 0x000ea20000300800 */
[----:B------:R-:W-:-:S03]  /*577a0*/  MOV R139, R216 ;  /* 0x000000d8008b7202 */ /* 0x000fc60000000f00 */
        /* <DEDUP_REMOVED lines=8> */
[----:B------:R-:W-:-:S03]  /*57830*/  MOV R2, R135 ;  /* 0x0000008700027202 */ /* 0x000fc60000000f00 */
[----:B------:R-:W2:Y:S01]  /*57840*/  LDL.LU R158, [R1+0x178] ;  /* 0x00017800019e7983 */ /* 0x000ea20000300800 */
[----:B---3--:R-:W-:-:S03]  /*57850*/  IMAD.MOV.U32 R134, RZ, RZ, R212 ;  /* 0x000000ffff867224 */ /* 0x008fc600078e00d4 */
        /* <DEDUP_REMOVED lines=13> */
[----:B------:R-:W3:Y:S01]  /*57930*/  LDL.LU R227, [R1+0x446c] ;  /* 0x00446c0001e37983 */ /* 0x000ee20000300800 */
[----:B------:R-:W-:Y:S01]  /*57940*/  IMAD.MOV.U32 R148, RZ, RZ, R7 ;  /* 0x000000ffff947224 */ /* 0x000fe200078e0007 */
[----:B------:R-:W-:Y:S01]  /*57950*/  MOV R149, R10 ;  /* 0x0000000a00957202 */ /* 0x000fe20000000f00 */
[----:B------:R-:W-:Y:S01]  /*57960*/  IMAD.MOV.U32 R150, RZ, RZ, R11 ;  /* 0x000000ffff967224 */ /* 0x000fe200078e000b */
[----:B------:R-:W3:Y:S04]  /*57970*/  LDL.LU R7, [R1+0x4468] ;  /* 0x0044680001077983 */ /* 0x000ee80000300800 */
[----:B------:R-:W3:Y:S04]  /*57980*/  LDL.LU R10, [R1+0x4464] ;  /* 0x00446400010a7983 */ /* 0x000ee80000300800 */
[----:B------:R-:W3:Y:S01]  /*57990*/  LDL.LU R11, [R1+0x4460] ;  /* 0x00446000010b7983 */ /* 0x000ee20000300800 */
[----:B------:R-:W-:Y:S08]  /*579a0*/  HMMA.1688.F32.TF32 R196, R204, R12, R208 ;  /* 0x0000000cccc4723c */ /* 0x000ff000000810d0 */
[C---:B------:R-:W-:Y:S01]  /*579b0*/  HMMA.1688.F32.TF32 R200, R232.reuse, R8, R236 ;  /* 0x00000008e8c8723c */ /* 0x040fe200000810ec */
[----:B------:R-:W-:Y:S04]  /*579c0*/  LDS R236, [R0+UR12+0x1c080] ;  /* 0x01c0800c00ec7984 */ /* 0x000fe80008000800 */
[----:B------:R-:W-:Y:S03]  /*579d0*/  LDS R238, [R0+UR12+0x1e080] ;  /* 0x01e0800c00ee7984 */ /* 0x000fe60008000800 */
[C---:B------:R-:W-:Y:S01]  /*579e0*/  HMMA.1688.F32.TF32 R204, R232.reuse, R4, R240 ;  /* 0x00000004e8cc723c */ /* 0x040fe200000810f0 */
[----:B------:R-:W-:Y:S04]  /*579f0*/  LDS R237, [R3+UR12+0x1c080] ;  /* 0x01c0800c03ed7984 */ /* 0x000fe80008000800 */
[----:B------:R-:W1:Y:S03]  /*57a00*/  LDS R239, [R3+UR12+0x1e080] ;  /* 0x01e0800c03ef7984 */ /* 0x000e660008000800 */
[C---:B------:R-:W-:Y:S01]  /*57a10*/  HMMA.1688.F32.TF32 R208, R232.reuse, R32, R244 ;  /* 0x00000020e8d0723c */ /* 0x040fe200000810f4 */
[----:B------:R-:W-:Y:S01]  /*57a20*/  MOV R151, R252 ;  /* 0x000000fc00977202 */ /* 0x000fe20000000f00 */
[----:B------:R-:W-:Y:S04]  /*57a30*/  LDS R240, [R0+UR12+0x1c100] ;  /* 0x01c1000c00f07984 */ /* 0x000fe80008000800 */
        /* <DEDUP_REMOVED lines=8> */
[----:B------:R-:W-:Y:S01]  /*57ac0*/  LDS R33, [R3+UR12+0x20080] ;  /* 0x0200800c03217984 */ /* 0x000fe20008000800 */
[C---:B----4-:R-:W-:Y:S08]  /*57ad0*/  HMMA.1688.F32.TF32 R228, R232.reuse, R12, R228 ;  /* 0x0000000ce8e4723c */ /* 0x050ff000000810e4 */
[C---:B--2---:R-:W-:Y:S08]  /*57ae0*/  HMMA.1688.F32.TF32 R220, R232.reuse, R20, R220 ;  /* 0x00000014e8dc723c */ /* 0x044ff000000810dc */
[C---:B---3--:R-:W-:Y:S08]  /*57af0*/  HMMA.1688.F32.TF32 R212, R232.reuse, R28, R212 ;  /* 0x0000001ce8d4723c */ /* 0x048ff000000810d4 */
[C---:B------:R-:W-:Y:S08]  /*57b00*/  HMMA.1688.F32.TF32 R216, R232.reuse, R24, R216 ;  /* 0x00000018e8d8723c */ /* 0x040ff000000810d8 */
[----:B------:R-:W-:Y:S01]  /*57b10*/  HMMA.1688.F32.TF32 R224, R232, R16, R224 ;  /* 0x00000010e8e0723c */ /* 0x000fe200000810e0 */
[----:B------:R-:W-:Y:S04]  /*57b20*/  LDS R232, [R0+UR12+0x1c000] ;  /* 0x01c0000c00e87984 */ /* 0x000fe80008000800 */
[----:B------:R-:W-:Y:S04]  /*57b30*/  LDS R234, [R0+UR12+0x1e000] ;  /* 0x01e0000c00ea7984 */ /* 0x000fe80008000800 */
[----:B------:R-:W-:Y:S04]  /*57b40*/  LDS R233, [R3+UR12+0x1c000] ;  /* 0x01c0000c03e97984 */ /* 0x000fe80008000800 */
[----:B------:R-:W2:Y:S01]  /*57b50*/  LDS R235, [R3+UR12+0x1e000] ;  /* 0x01e0000c03eb7984 */ /* 0x000ea20008000800 */
[----:B-1----:R-:W-:Y:S08]  /*57b60*/  HMMA.1688.F32.TF32 R36, R236, R10, R36 ;  /* 0x0000000aec24723c */ /* 0x002ff00000081024 */
[C---:B--2---:R-:W-:Y:S08]  /*57b70*/  HMMA.1688.F32.TF32 R148, R232.reuse, R34, R148 ;  /* 0x00000022e894723c */ /* 0x044ff00000081094 */
[C---:B------:R-:W-:Y:S08]  /*57b80*/  HMMA.1688.F32.TF32 R132, R232.reuse, R30, R132 ;  /* 0x0000001ee884723c */ /* 0x040ff00000081084 */
[C---:B------:R-:W-:Y:S03]  /*57b90*/  HMMA.1688.F32.TF32 R136, R232.reuse, R26, R136 ;  /* 0x0000001ae888723c */ /* 0x040fe60000081088 */
[----:B------:R-:W-:Y:S04]  /*57ba0*/  STL.64 [R1+0x170], R148 ;  /* 0x0001709401007387 */ /* 0x000fe80000100a00 */
[----:B------:R-:W-:Y:S01]  /*57bb0*/  STL.64 [R1+0x178], R150 ;  /* 0x0001789601007387 */ /* 0x000fe20000100a00 */
[C---:B------:R-:W-:Y:S03]  /*57bc0*/  HMMA.1688.F32.TF32 R144, R232.reuse, R22, R144 ;  /* 0x00000016e890723c */ /* 0x040fe60000081090 */
[----:B------:R-:W-:Y:S04]  /*57bd0*/  STL.64 [R1+0x8e0], R132 ;  /* 0x0008e08401007387 */ /* 0x000fe80000100a00 */
[----:B------:R1:W-:Y:S04]  /*57be0*/  STL.64 [R1+0x8e8], R134 ;  /* 0x0008e88601007387 */ /* 0x0003e80000100a00 */
[----:B------:R-:W-:Y:S04]  /*57bf0*/  STL.64 [R1+0x8d0], R136 ;  /* 0x0008d08801007387 */ /* 0x000fe80000100a00 */
[----:B------:R2:W-:Y:S01]  /*57c00*/  STL.64 [R1+0x8d8], R138 ;  /* 0x0008d88a01007387 */ /* 0x0005e20000100a00 */
[C---:B-1----:R-:W-:Y:S08]  /*57c10*/  HMMA.1688.F32.TF32 R132, R232.reuse, R18, R140 ;  /* 0x00000012e884723c */ /* 0x042ff0000008108c */
[----:B--2---:R-:W-:Y:S01]  /*57c20*/  HMMA.1688.F32.TF32 R136, R232, R14, R248 ;  /* 0x0000000ee888723c */ /* 0x004fe200000810f8 */
[----:B------:R-:W-:Y:S04]  /*57c30*/  STL.64 [R1+0x8c0], R144 ;  /* 0x0008c09001007387 */ /* 0x000fe80000100a00 */
[----:B------:R-:W-:Y:S06]  /*57c40*/  STL.64 [R1+0x8c8], R146 ;  /* 0x0008c89201007387 */ /* 0x000fec0000100a00 */
[----:B------:R-:W-:Y:S04]  /*57c50*/  STL.64 [R1+0x8b0], R132 ;  /* 0x0008b08401007387 */ /* 0x000fe80000100a00 */
[----:B------:R1:W-:Y:S04]  /*57c60*/  STL.64 [R1+0x8b8], R134 ;  /* 0x0008b88601007387 */ /* 0x0003e80000100a00 */
[----:B------:R-:W-:Y:S04]  /*57c70*/  STL.64 [R1+0x750], R136 ;  /* 0x0007508801007387 */ /* 0x000fe80000100a00 */
[----:B------:R-:W-:Y:S01]  /*57c80*/  STL.64 [R1+0x758], R138 ;  /* 0x0007588a01007387 */ /* 0x000fe20000100a00 */
[C---:B-1----:R-:W-:Y:S03]  /*57c90*/  HMMA.1688.F32.TF32 R132, R236.reuse, R6, R40 ;  /* 0x00000006ec84723c */ /* 0x042fe60000081028 */
[----:B------:R-:W-:Y:S04]  /*57ca0*/  STL.64 [R1+0x740], R36 ;  /* 0x0007402401007387 */ /* 0x000fe80000100a00 */
[----:B------:R1:W-:Y:S01]  /*57cb0*/  STL.64 [R1+0x748], R38 ;  /* 0x0007482601007387 */ /* 0x0003e20000100a00 */
[C---:B------:R-:W-:Y:S08]  /*57cc0*/  HMMA.1688.F32.TF32 R40, R236.reuse, R34, R44 ;  /* 0x00000022ec28723c */ /* 0x040ff0000008102c */
[----:B-1----:R-:W-:Y:S01]  /*57cd0*/  HMMA.1688.F32.TF32 R36, R236, R30, R48 ;  /* 0x0000001eec24723c */ /* 0x002fe20000081030 */
[----:B------:R-:W-:-:S02]  /*57ce0*/  MOV R140, R105 ;  /* 0x00000069008c7202 */ /* 0x000fc40000000f00 */
[----:B------:R-:W-:Y:S04]  /*57cf0*/  STL.64 [R1+0x730], R132 ;  /* 0x0007308401007387 */ /* 0x000fe80000100a00 */
[----:B------:R-:W-:Y:S01]  /*57d00*/  STL.64 [R1+0x738], R134 ;  /* 0x0007388601007387 */ /* 0x000fe20000100a00 */
[----:B------:R-:W-:Y:S03]  /*57d10*/  HMMA.1688.F32.TF32 R44, R236, R26, R52 ;  /* 0x0000001aec2c723c */ /* 0x000fe60000081034 */
[----:B------:R-:W-:Y:S04]  /*57d20*/  STL.64 [R1+0x720], R40 ;  /* 0x0007202801007387 */ /* 0x000fe80000100a00 */
[----:B------:R1:W-:Y:S01]  /*57d30*/  STL.64 [R1+0x728], R42 ;  /* 0x0007282a01007387 */ /* 0x0003e20000100a00 */
[----:B------:R-:W-:Y:S01]  /*57d40*/  IMAD.MOV.U32 R141, RZ, RZ, R106 ;  /* 0x000000ffff8d7224 */ /* 0x000fe200078e006a */
[----:B------:R-:W-:Y:S01]  /*57d50*/  MOV R142, R107 ;  /* 0x0000006b008e7202 */ /* 0x000fe20000000f00 */
[----:B------:R-:W-:Y:S01]  /*57d60*/  IMAD.MOV.U32 R143, RZ, RZ, R111 ;  /* 0x000000ffff8f7224 */ /* 0x000fe200078e006f */
[----:B------:R-:W-:Y:S01]  /*57d70*/  HMMA.1688.F32.TF32 R152, R232, R6, R152 ;  /* 0x00000006e898723c */ /* 0x000fe20000081098 */
[----:B------:R-:W-:Y:S04]  /*57d80*/  STL.64 [R1+0x710], R36 ;  /* 0x0007102401007387 */ /* 0x000fe80000100a00 */
[----:B------:R2:W-:Y:S03]  /*57d90*/  STL.64 [R1+0x718], R38 ;  /* 0x0007182601007387 */ /* 0x0005e60000100a00 */
[C---:B-1----:R-:W-:Y:S01]  /*57da0*/  HMMA.1688.F32.TF32 R40, R236.reuse, R22, R56 ;  /* 0x00000016ec28723c */ /* 0x042fe20000081038 */
[----:B------:R-:W-:Y:S04]  /*57db0*/  LDS R48, [R0+UR12+0x1c380] ;  /* 0x01c3800c00307984 */ /* 0x000fe80008000800 */
[----:B------:R-:W-:Y:S03]  /*57dc0*/  LDS R50, [R0+UR12+0x1e380] ;  /* 0x01e3800c00327984 */ /* 0x000fe60008000800 */
[----:B--2---:R-:W-:Y:S01]  /*57dd0*/  HMMA.1688.F32.TF32 R36, R236, R18, R60 ;  /* 0x00000012ec24723c */ /* 0x004fe2000008103c */
[----:B------:R-:W-:Y:S04]  /*57de0*/  STL.64 [R1+0x700], R44 ;  /* 0x0007002c01007387 */ /* 0x000fe80000100a00 */
[----:B------:R1:W-:Y:S03]  /*57df0*/  STL.64 [R1+0x708], R46 ;  /* 0x0007082e01007387 */ /* 0x0003e60000100a00 */
[----:B------:R-:W-:Y:S01]  /*57e00*/  HMMA.1688.F32.TF32 R156, R232, R10, R156 ;  /* 0x0000000ae89c723c */ /* 0x000fe2000008109c */
[----:B------:R-:W-:Y:S04]  /*57e10*/  LDS R49, [R3+UR12+0x1c380] ;  /* 0x01c3800c03317984 */ /* 0x000fe80008000800 */
[----:B------:R-:W-:Y:S03]  /*57e20*/  STL.64 [R1+0x6f0], R40 ;  /* 0x0006f02801007387 */ /* 0x000fe60000100a00 */
[----:B-1----:R-:W-:Y:S01]  /*57e30*/  HMMA.1688.F32.TF32 R44, R236, R14, R64 ;  /* 0x0000000eec2c723c */ /* 0x002fe20000081040 */
[----:B------:R1:W-:Y:S04]  /*57e40*/  STL.64 [R1+0x6f8], R42 ;  /* 0x0006f82a01007387 */ /* 0x0003e80000100a00 */
[----:B------:R-:W-:Y:S04]  /*57e50*/  STL.64 [R1+0x6e0], R36 ;  /* 0x0006e02401007387 */ /* 0x000fe80000100a00 */
[----:B------:R2:W-:Y:S01]  /*57e60*/  STL.64 [R1+0x6e8], R38 ;  /* 0x0006e82601007387 */ /* 0x0005e20000100a00 */
[C---:B-1----:R-:W-:Y:S03]  /*57e70*/  HMMA.1688.F32.TF32 R40, R240.reuse, R10, R68 ;  /* 0x0000000af028723c */ /* 0x042fe60000081044 */
[----:B------:R-:W-:Y:S05]  /*57e80*/  LDS R51, [R3+UR12+0x1e380] ;  /* 0x01e3800c03337984 */ /* 0x000fea0008000800 */
        /* <DEDUP_REMOVED lines=20> */
[----:B------:R-:W-:Y:S01]  /*57fd0*/  STL.64 [R1+0x18], R46 ;  /* 0x0000182e01007387 */ /* 0x000fe20000100a00 */
[----:B------:R-:W-:Y:S01]  /*57fe0*/  HMMA.1688.F32.TF32 R72, R244, R30, R112 ;  /* 0x0000001ef448723c */ /* 0x000fe20000081070 */
[----:B------:R-:W-:Y:S01]  /*57ff0*/  IMAD.MOV.U32 R17, RZ, RZ, R152 ;  /* 0x000000ffff117224 */ /* 0x000fe200078e0098 */
[----:B------:R-:W-:Y:S01]  /*58000*/  MOV R16, R153 ;  /* 0x0000009900107202 */ /* 0x000fe20000000f00 */
[----:B------:R-:W-:Y:S01]  /*58010*/  IMAD.MOV.U32 R13, RZ, RZ, R154 ;  /* 0x000000ffff0d7224 */ /* 0x000fe200078e009a */
[----:B------:R-:W-:-:S04]  /*58020*/  MOV R12, R155 ;  /* 0x0000009b000c7202 */ /* 0x000fc80000000f00 */
[C---:B------:R-:W-:Y:S08]  /*58030*/  HMMA.1688.F32.TF32 R52, R244.reuse, R22, R120 ;  /* 0x00000016f434723c */ /* 0x040ff00000081078 */
[----:B------:R-:W-:Y:S01]  /*58040*/  HMMA.1688.F32.TF32 R56, R244, R18, R124 ;  /* 0x00000012f438723c */ /* 0x000fe2000008107c */
[----:B------:R-:W-:Y:S01]  /*58050*/  STL.64 [R1+0x500], R36 ;  /* 0x0005002401007387 */ /* 0x000fe20000100a00 */
[----:B------:R-:W-:-:S03]  /*58060*/  IMAD.MOV.U32 R252, RZ, RZ, R39 ;  /* 0x000000fffffc7224 */ /* 0x000fc600078e0027 */
[----:B------:R-:W-:Y:S04]  /*58070*/  STL.64 [R1], R40 ;  /* 0x0000002801007387 */ /* 0x000fe80000100a00 */
[----:B------:R-:W-:Y:S04]  /*58080*/  STL.64 [R1+0x8], R42 ;  /* 0x0000082a01007387 */ /* 0x000fe80000100a00 */
[----:B------:R1:W-:Y:S04]  /*58090*/  STL [R1+0x508], R38 ;  /* 0x0005082601007387 */ /* 0x0003e80000100800 */
[----:B------:R-:W2:Y:S01]  /*580a0*/  LDL.LU R105, [R1+0x445c] ;  /* 0x00445c0001697983 */ /* 0x000ea20000300800 */
[C---:B------:R-:W-:Y:S01]  /*580b0*/  HMMA.1688.F32.TF32 R60, R244.reuse, R14, R128 ;  /* 0x0000000ef43c723c */ /* 0x040fe20000081080 */
[----:B------:R-:W-:Y:S01]  /*580c0*/  IMAD.MOV.U32 R9, RZ, RZ, R156 ;  /* 0x000000ffff097224 */ /* 0x000fe200078e009c */
[----:B------:R-:W-:Y:S01]  /*580d0*/  MOV R8, R157 ;  /* 0x0000009d00087202 */ /* 0x000fe20000000f00 */
[----:B------:R-:W-:Y:S01]  /*580e0*/  IMAD.MOV.U32 R5, RZ, RZ, R158 ;  /* 0x000000ffff057224 */ /* 0x000fe200078e009e */
[----:B------:R-:W-:Y:S01]  /*580f0*/  MOV R4, R159 ;  /* 0x0000009f00047202 */ /* 0x000fe20000000f00 */
[----:B------:R-:W-:Y:S03]  /*58100*/  LDS R40, [R0+UR12+0x1c280] ;  /* 0x01c2800c00287984 */ /* 0x000fe60008000800 */
[C---:B-1----:R-:W-:Y:S01]  /*58110*/  HMMA.1688.F32.TF32 R36, R244.reuse, R10, R100 ;  /* 0x0000000af424723c */ /* 0x042fe20000081064 */
[----:B------:R-:W-:Y:S04]  /*58120*/  LDS R42, [R0+UR12+0x1e280] ;  /* 0x01e2800c002a7984 */ /* 0x000fe80008000800 */
[----:B------:R-:W-:Y:S03]  /*58130*/  LDS R41, [R3+UR12+0x1c280] ;  /* 0x01c2800c03297984 */ /* 0x000fe60008000800 */
[----:B------:R-:W-:Y:S01]  /*58140*/  HMMA.1688.F32.TF32 R68, R244, R26, R116 ;  /* 0x0000001af444723c */ /* 0x000fe20000081074 */
[----:B------:R-:W-:Y:S04]  /*58150*/  LDS R43, [R3+UR12+0x1e280] ;  /* 0x01e2800c032b7984 */ /* 0x000fe80008000800 */
[----:B------:R-:W-:Y:S04]  /*58160*/  LDS R44, [R0+UR12+0x1c300] ;  /* 0x01c3000c002c7984 */ /* 0x000fe80008000800 */
[----:B------:R-:W-:Y:S04]  /*58170*/  LDS R46, [R0+UR12+0x1e300] ;  /* 0x01e3000c002e7984 */ /* 0x000fe80008000800 */
        /* <DEDUP_REMOVED lines=12> */
[----:B------:R-:W1:Y:S04]  /*58240*/  LDS R39, [R3+UR12+0x1e200] ;  /* 0x01e2000c03277984 */ /* 0x000e680008000800 */
[----:B------:R-:W-:Y:S04]  /*58250*/  LDS R45, [R3+UR12+0x1c300] ;  /* 0x01c3000c032d7984 */ /* 0x000fe80008000800 */
[----:B------:R-:W2:Y:S01]  /*58260*/  LDS R47, [R3+UR12+0x1e300] ;  /* 0x01e3000c032f7984 */ /* 0x000ea20008000800 */
[-C--:B-1----:R-:W-:Y:S08]  /*58270*/  HMMA.1688.F32.TF32 R64, R36, R6.reuse, R140 ;  /* 0x000000062440723c */ /* 0x082ff0000008108c */
        /* <DEDUP_REMOVED lines=15> */
[----:B------:R-:W-:Y:S01]  /*58370*/  MOV R76, R64 ;  /* 0x00000040004c7202 */ /* 0x000fe20000000f00 */
[----:B------:R-:W-:Y:S01]  /*58380*/  IMAD.MOV.U32 R77, RZ, RZ, R65 ;  /* 0x000000ffff4d7224 */ /* 0x000fe200078e0041 */
[----:B------:R-:W-:-:S15]  /*58390*/  MOV R78, R66 ;  /* 0x00000042004e7202 */ /* 0x000fde0000000f00 */
[----:B------:R-:W-:Y:S01]  /*583a0*/  NOP ;  /* 0x0000000000007918 */ /* 0x000fe20000000000 */
        /* <DEDUP_REMOVED lines=12> */
[----:B------:R-:W4:Y:S01]  /*58470*/  LDL.LU R250, [R1+0x268] ;  /* 0x0002680001fa7983 */ /* 0x000f220000300800 */
[----:B------:R-:W-:-:S03]  /*58480*/  IMAD.MOV.U32 R79, RZ, RZ, R67 ;  /* 0x000000ffff4f7224 */ /* 0x000fc600078e0043 */
        /* <DEDUP_REMOVED lines=94> */
[C---:B--2---:R-:W-:Y:S11]  /*58a70*/  HMMA.1688.F32.TF32 R156, R36.reuse, R30, R156 ;  /* 0x0000001e249c723c */ /* 0x044ff6000008109c */
[----:B------:R-:W-:Y:S01]  /*58a80*/  MOV R110, R74 ;  /* 0x0000004a006e7202 */ /* 0x000fe20000000f00 */
[----:B------:R-:W-:Y:S01]  /*58a90*/  IMAD.MOV.U32 R111, RZ, RZ, R75 ;  /* 0x000000ffff6f7224 */ /* 0x000fe200078e004b */
[C---:B---3--:R-:W-:Y:S08]  /*58aa0*/  HMMA.1688.F32.TF32 R132, R36.reuse, R22, R132 ;  /* 0x000000162484723c */ /* 0x048ff00000081084 */
[C---:B----4-:R-:W-:Y:S01]  /*58ab0*/  HMMA.1688.F32.TF32 R136, R36.reuse, R26, R136 ;  /* 0x0000001a2488723c */ /* 0x050fe20000081088 */
[----:B------:R-:W-:Y:S01]  /*58ac0*/  MOV R108, R72 ;  /* 0x00000048006c7202 */ /* 0x000fe20000000f00 */
[----:B------:R-:W-:Y:S01]  /*58ad0*/  IMAD.MOV.U32 R109, RZ, RZ, R73 ;  /* 0x000000ffff6d7224 */ /* 0x000fe200078e0049 */
[----:B------:R-:W-:Y:S01]  /*58ae0*/  MOV R74, R158 ;  /* 0x0000009e004a7202 */ /* 0x000fe20000000f00 */
[----:B------:R-:W-:Y:S01]  /*58af0*/  IMAD.MOV.U32 R75, RZ, RZ, R159 ;  /* 0x000000ffff4b7224 */ /* 0x000fe200078e009f */
[----:B------:R-:W-:Y:S01]  /*58b00*/  MOV R72, R156 ;  /* 0x0000009c00487202 */ /* 0x000fe20000000f00 */
[----:B------:R-:W-:Y:S01]  /*58b10*/  IMAD.MOV.U32 R73, RZ, RZ, R157 ;  /* 0x000000ffff497224 */ /* 0x000fe200078e009d */
[----:B------:R-:W2:Y:S04]  /*58b20*/  LDL.LU.64 R158, [R1+0x4448] ;  /* 0x00444800019e7983 */ /* 0x000ea80000300a00 */
[----:B------:R-:W2:Y:S08]  /*58b30*/  LDL.LU.64 R156, [R1+0x4440] ;  /* 0x00444000019c7983 */ /* 0x000eb00000300a00 */
[----:B------:R-:W-:Y:S04]  /*58b40*/  STL.64 [R1+0x860], R136 ;  /* 0x0008608801007387 */ /* 0x000fe80000100a00 */
[----:B------:R1:W-:Y:S04]  /*58b50*/  STL.64 [R1+0x868], R138 ;  /* 0x0008688a01007387 */ /* 0x0003e80000100a00 */
[----:B-1----:R-:W3:Y:S04]  /*58b60*/  LDL.LU.64 R138, [R1+0x4438] ;  /* 0x00443800018a7983 */ /* 0x002ee80000300a00 */
[----:B------:R-:W4:Y:S04]  /*58b70*/  LDL.LU.64 R136, [R1+0x4430] ;  /* 0x0044300001887983 */ /* 0x000f280000300a00 */
[----:B------:R-:W-:Y:S04]  /*58b80*/  STL.64 [R1+0x850], R132 ;  /* 0x0008508401007387 */ /* 0x000fe80000100a00 */
[----:B------:R1:W-:Y:S04]  /*58b90*/  STL.64 [R1+0x858], R134 ;  /* 0x0008588601007387 */ /* 0x0003e80000100a00 */
[----:B-1----:R-:W2:Y:S04]  /*58ba0*/  LDL.LU.64 R134, [R1+0x4428] ;  /* 0x0044280001867983 */ /* 0x002ea80000300a00 */
[----:B------:R-:W2:Y:S01]  /*58bb0*/  LDL.LU.64 R132, [R1+0x4420] ;  /* 0x0044200001847983 */ /* 0x000ea20000300a00 */
[C---:B------:R-:W-:Y:S08]  /*58bc0*/  HMMA.1688.F32.TF32 R144, R36.reuse, R18, R144 ;  /* 0x000000122490723c */ /* 0x040ff00000081090 */
[----:B------:R-:W-:Y:S11]  /*58bd0*/  HMMA.1688.F32.TF32 R36, R36, R14, R140 ;  /* 0x0000000e2424723c */ /* 0x000ff6000008108c */
[----:B------:R-:W-:Y:S01]  /*58be0*/  STL.64 [R1+0x840], R144 ;  /* 0x0008409001007387 */ /* 0x000fe20000100a00 */
[C---:B------:R-:W-:Y:S03]  /*58bf0*/  HMMA.1688.F32.TF32 R244, R40.reuse, R10, R244 ;  /* 0x0000000a28f4723c */ /* 0x040fe600000810f4 */
[----:B------:R1:W-:Y:S05]  /*58c00*/  STL.64 [R1+0x848], R146 ;  /* 0x0008489201007387 */ /* 0x0003ea0000100a00 */
[C---:B------:R-:W-:Y:S01]  /*58c10*/  HMMA.1688.F32.TF32 R128, R40.reuse, R6, R128 ;  /* 0x000000062880723c */ /* 0x040fe20000081080 */
[----:B-1----:R-:W2:Y:S04]  /*58c20*/  LDL.LU.64 R146, [R1+0x4418] ;  /* 0x0044180001927983 */ /* 0x002ea80000300a00 */
[----:B------:R-:W2:Y:S04]  /*58c30*/  LDL.LU.64 R144, [R1+0x4410] ;  /* 0x0044100001907983 */ /* 0x000ea80000300a00 */
[----:B------:R-:W2:Y:S04]  /*58c40*/  LDL.LU.64 R142, [R1+0x4408] ;  /* 0x00440800018e7983 */ /* 0x000ea80000300a00 */
[----:B------:R-:W2:Y:S04]  /*58c50*/  LDL.LU.64 R140, [R1+0x4400] ;  /* 0x00440000018c7983 */ /* 0x000ea80000300a00 */
        /* <DEDUP_REMOVED lines=25> */
[----:B------:R1:W-:Y:S05]  /*58df0*/  STL.64 [R1+0x538], R42 ;  /* 0x0005382a01007387 */ /* 0x0003ea0000100a00 */
[----:B------:R-:W-:Y:S04]  /*58e00*/  STL.64 [R1+0x520], R36 ;  /* 0x0005202401007387 */ /* 0x000fe80000100a00 */
[----:B------:R1:W-:Y:S02]  /*58e10*/  STL.64 [R1+0x528], R38 ;  /* 0x0005282601007387 */ /* 0x0003e40000100a00 */
[C---:B-1----:R-:W-:Y:S08]  /*58e20*/  HMMA.1688.F32.TF32 R40, R44.reuse, R34, R92 ;  /* 0x000000222c28723c */ /* 0x042ff0000008105c */
[C---:B------:R-:W-:Y:S01]  /*58e30*/  HMMA.1688.F32.TF32 R36, R44.reuse, R30, R88 ;  /* 0x0000001e2c24723c */ /* 0x040fe20000081058 */
[----:B------:R-:W-:Y:S04]  /*58e40*/  STL.64 [R1+0x510], R96 ;  /* 0x0005106001007387 */ /* 0x000fe80000100a00 */
[----:B------:R-:W-:Y:S03]  /*58e50*/  STL.64 [R1+0x518], R98 ;  /* 0x0005186201007387 */ /* 0x000fe60000100a00 */
[C---:B------:R-:W-:Y:S03]  /*58e60*/  HMMA.1688.F32.TF32 R84, R44.reuse, R26, R84 ;  /* 0x0000001a2c54723c */ /* 0x040fe60000081054 */
[----:B------:R-:W-:Y:S04]  /*58e70*/  STL.64 [R1+0x400], R40 ;  /* 0x0004002801007387 */ /* 0x000fe80000100a00 */
[----:B------:R1:W-:Y:S01]  /*58e80*/  STL.64 [R1+0x408], R42 ;  /* 0x0004082a01007387 */ /* 0x0003e20000100a00 */
[C---:B------:R-:W-:Y:S03]  /*58e90*/  HMMA.1688.F32.TF32 R120, R44.reuse, R14, R64 ;  /* 0x0000000e2c78723c */ /* 0x040fe60000081040 */
[----:B------:R-:W-:Y:S04]  /*58ea0*/  LDS R96, [R0+UR12+0x1c580] ;  /* 0x01c5800c00607984 */ /* 0x000fe80008000800 */
[----:B------:R-:W-:Y:S01]  /*58eb0*/  STL.64 [R1+0x300], R36 ;  /* 0x0003002401007387 */ /* 0x000fe20000100a00 */
[----:B-1----:R-:W-:Y:S03]  /*58ec0*/  HMMA.1688.F32.TF32 R40, R44, R22, R80 ;  /* 0x000000162c28723c */ /* 0x002fe60000081050 */
[----:B------:R1:W-:Y:S04]  /*58ed0*/  STL.64 [R1+0x308], R38 ;  /* 0x0003082601007387 */ /* 0x0003e80000100a00 */
[----:B------:R-:W-:Y:S01]  /*58ee0*/  LDS R98, [R0+UR12+0x1e580] ;  /* 0x01e5800c00627984 */ /* 0x000fe20008000800 */
[----:B------:R-:W-:Y:S03]  /*58ef0*/  HMMA.1688.F32.TF32 R112, R48, R30, R148 ;  /* 0x0000001e3070723c */ /* 0x000fe60000081094 */
[----:B------:R-:W-:Y:S04]  /*58f00*/  LDS R97, [R3+UR12+0x1c580] ;  /* 0x01c5800c03617984 */ /* 0x000fe80008000800 */
[----:B------:R-:W-:Y:S01]  /*58f10*/  LDS R99, [R3+UR12+0x1e580] ;  /* 0x01e5800c03637984 */ /* 0x000fe20008000800 */
[----:B-1----:R-:W-:Y:S03]  /*58f20*/  HMMA.1688.F32.TF32 R36, R44, R18, R236 ;  /* 0x000000122c24723c */ /* 0x002fe600000810ec */
[----:B------:R-:W-:Y:S04]  /*58f30*/  STL.64 [R1+0x2f0], R84 ;  /* 0x0002f05401007387 */ /* 0x000fe80000100a00 */
[----:B------:R1:W-:Y:S04]  /*58f40*/  STL.64 [R1+0x2f8], R86 ;  /* 0x0002f85601007387 */ /* 0x0003e80000100a00 */
[----:B------:R-:W-:Y:S04]  /*58f50*/  STL.64 [R1+0x2e0], R40 ;  /* 0x0002e02801007387 */ /* 0x000fe80000100a00 */
[----:B------:R-:W-:Y:S01]  /*58f60*/  STL.64 [R1+0x2e8], R42 ;  /* 0x0002e82a01007387 */ /* 0x000fe20000100a00 */
[C---:B-1----:R-:W-:Y:S03]  /*58f70*/  HMMA.1688.F32.TF32 R84, R48.reuse, R6, R248 ;  /* 0x000000063054723c */ /* 0x042fe600000810f8 */
[----:B------:R-:W-:Y:S04]  /*58f80*/  LDS R40, [R0+UR12+0x1c480] ;  /* 0x01c4800c00287984 */ /* 0x000fe80008000800 */
[----:B------:R-:W-:Y:S04]  /*58f90*/  STL.64 [R1+0x2d0], R36 ;  /* 0x0002d02401007387 */ /* 0x000fe80000100a00 */
[----:B------:R-:W-:Y:S01]  /*58fa0*/  STL.64 [R1+0x2d8], R38 ;  /* 0x0002d82601007387 */ /* 0x000fe20000100a00 */
[C---:B------:R-:W-:Y:S03]  /*58fb0*/  HMMA.1688.F32.TF32 R80, R48.reuse, R10, R232 ;  /* 0x0000000a3050723c */ /* 0x040fe600000810e8 */
[----:B------:R-:W-:Y:S04]  /*58fc0*/  LDS R36, [R0+UR12+0x1c400] ;  /* 0x01c4000c00247984 */ /* 0x000fe80008000800 */
[----:B------:R-:W-:Y:S01]  /*58fd0*/  LDS R38, [R0+UR12+0x1e400] ;  /* 0x01e4000c00267984 */ /* 0x000fe20008000800 */
[----:B------:R-:W-:Y:S03]  /*58fe0*/  HMMA.1688.F32.TF32 R116, R48, R34, R152 ;  /* 0x000000223074723c */ /* 0x000fe60000081098 */
[----:B------:R-:W-:Y:S04]  /*58ff0*/  LDS R37, [R3+UR12+0x1c400] ;  /* 0x01c4000c03257984 */ /* 0x000fe80008000800 */
[----:B------:R-:W1:Y:S04]  /*59000*/  LDS R39, [R3+UR12+0x1e400] ;  /* 0x01e4000c03277984 */ /* 0x000e680008000800 */
[----:B------:R-:W-:Y:S04]  /*59010*/  LDS R42, [R0+UR12+0x1e480] ;  /* 0x01e4800c002a7984 */ /* 0x000fe80008000800 */
[----:B------:R-:W-:Y:S04]  /*59020*/  LDS R41, [R3+UR12+0x1c480] ;  /* 0x01c4800c03297984 */ /* 0x000fe80008000800 */
[----:B------:R-:W1:Y:S01]  /*59030*/  LDS R43, [R3+UR12+0x1e480] ;  /* 0x01e4800c032b7984 */ /* 0x000e620008000800 */
[----:B---3--:R-:W-:Y:S01]  /*59040*/  IMAD.MOV.U32 R249, RZ, RZ, R139 ;  /* 0x000000fffff97224 */ /* 0x008fe200078e008b */
[----:B------:R-:W-:-:S02]  /*59050*/  MOV R250, R138 ;  /* 0x0000008a00fa7202 */ /* 0x000fc40000000f00 */
[----:B------:R-:W-:Y:S01]  /*59060*/  LDS R44, [R0+UR12+0x1c500] ;  /* 0x01c5000c002c7984 */ /* 0x000fe20008000800 */
[----:B----4-:R-:W-:Y:S02]  /*59070*/  IMAD.MOV.U32 R251, RZ, RZ, R137 ;  /* 0x000000fffffb7224 */ /* 0x010fe400078e0089 */
[----:B------:R-:W-:Y:S01]  /*59080*/  IMAD.MOV.U32 R67, RZ, RZ, R136 ;  /* 0x000000ffff437224 */ /* 0x000fe200078e0088 */
[----:B------:R-:W-:Y:S04]  /*59090*/  LDS R46, [R0+UR12+0x1e500] ;  /* 0x01e5000c002e7984 */ /* 0x000fe80008000800 */
[----:B------:R-:W-:Y:S04]  /*590a0*/  LDS R45, [R3+UR12+0x1c500] ;  /* 0x01c5000c032d7984 */ /* 0x000fe80008000800 */
[----:B------:R-:W3:Y:S01]  /*590b0*/  LDS R47, [R3+UR12+0x1e500] ;  /* 0x01e5000c032f7984 */ /* 0x000ee20008000800 */
[----:B--2---:R-:W-:-:S03]  /*590c0*/  MOV R248, R132 ;  /* 0x0000008400f87202 */ /* 0x004fc60000000f00 */
[----:B------:R-:W2:Y:S04]  /*590d0*/  LDL.LU R132, [R1+0x43fc] ;  /* 0x0043fc0001847983 */ /* 0x000ea80000300800 */
[----:B------:R-:W4:Y:S04]  /*590e0*/  LDL.LU R139, [R1+0x43f8] ;  /* 0x0043f800018b7983 */ /* 0x000f280000300800 */
[----:B------:R-:W3:Y:S04]  /*590f0*/  LDL.LU R138, [R1+0x43f4] ;  /* 0x0043f400018a7983 */ /* 0x000ee80000300800 */
[----:B------:R-:W3:Y:S01]  /*59100*/  LDL.LU R137, [R1+0x43f0] ;  /* 0x0043f00001897983 */ /* 0x000ee20000300800 */
[----:B------:R-:W-:Y:S01]  /*59110*/  IMAD.MOV.U32 R237, RZ, RZ, R135 ;  /* 0x000000ffffed7224 */ /* 0x000fe200078e0087 */
[----:B------:R-:W-:Y:S01]  /*59120*/  MOV R238, R134 ;  /* 0x0000008600ee7202 */ /* 0x000fe20000000f00 */
[----:B------:R-:W-:Y:S01]  /*59130*/  IMAD.MOV.U32 R239, RZ, RZ, R133 ;  /* 0x000000ffffef7224 */ /* 0x000fe200078e0085 */
[----:B------:R-:W-:Y:S01]  /*59140*/  MOV R234, R146 ;  /* 0x0000009200ea7202 */ /* 0x000fe20000000f00 */
[----:B------:R-:W-:Y:S01]  /*59150*/  IMAD.MOV.U32 R235, RZ, RZ, R147 ;  /* 0x000000ffffeb7224 */ /* 0x000fe200078e0093 */
[----:B------:R-:W-:Y:S01]  /*59160*/  MOV R232, R144 ;  /* 0x0000009000e87202 */ /* 0x000fe20000000f00 */
[----:B------:R-:W-:Y:S01]  /*59170*/  IMAD.MOV.U32 R233, RZ, RZ, R145 ;  /* 0x000000ffffe97224 */ /* 0x000fe200078e0091 */
[----:B------:R-:W3:Y:S04]  /*59180*/  LDL.LU R144, [R1+0x43ec] ;  /* 0x0043ec0001907983 */ /* 0x000ee80000300800 */
[----:B------:R-:W3:Y:S01]  /*59190*/  LDL.LU R145, [R1+0x43e8] ;  /* 0x0043e80001917983 */ /* 0x000ee20000300800 */
[----:B------:R-:W-:-:S03]  /*591a0*/  MOV R64, R140 ;  /* 0x0000008c00407202 */ /* 0x000fc60000000f00 */
[----:B------:R-:W3:Y:S01]  /*591b0*/  LDL.LU R146, [R1+0x43e4] ;  /* 0x0043e40001927983 */ /* 0x000ee20000300800 */
[----:B------:R-:W-:Y:S01]  /*591c0*/  IMAD.MOV.U32 R65, RZ, RZ, R141 ;  /* 0x000000ffff417224 */ /* 0x000fe200078e008d */
[----:B------:R-:W-:Y:S02]  /*591d0*/  MOV R66, R142 ;  /* 0x0000008e00427202 */ /* 0x000fe40000000f00 */
[----:B------:R-:W3:Y:S01]  /*591e0*/  LDL.LU R147, [R1+0x43e0] ;  /* 0x0043e00001937983 */ /* 0x000ee20000300800 */
[----:B------:R-:W-:-:S03]  /*591f0*/  MOV R236, R143 ;  /* 0x0000008f00ec7202 */ /* 0x000fc60000000f00 */
        /* <DEDUP_REMOVED lines=8> */
[----:B--2---:R-:W-:Y:S01]  /*59280*/  IMAD.MOV.U32 R95, RZ, RZ, R132 ;  /* 0x000000ffff5f7224 */ /* 0x004fe200078e0084 */
[----:B----4-:R-:W-:Y:S01]  /*59290*/  MOV R94, R139 ;  /* 0x0000008b005e7202 */ /* 0x010fe20000000f00 */
[----:B---3--:R-:W-:Y:S01]  /*592a0*/  IMAD.MOV.U32 R93, RZ, RZ, R138 ;  /* 0x000000ffff5d7224 */ /* 0x008fe200078e008a */
[----:B------:R-:W-:-:S02]  /*592b0*/  MOV R92, R137 ;  /* 0x00000089005c7202 */ /* 0x000fc40000000f00 */
[----:B------:R-:W2:Y:S04]  /*592c0*/  LDL.LU R137, [R1+0x43bc] ;  /* 0x0043bc0001897983 */ /* 0x000ea80000300800 */
[----:B------:R-:W3:Y:S04]  /*592d0*/  LDL.LU R138, [R1+0x43b8] ;  /* 0x0043b800018a7983 */ /* 0x000ee80000300800 */
[----:B------:R-:W4:Y:S04]  /*592e0*/  LDL.LU R139, [R1+0x43b4] ;  /* 0x0043b400018b7983 */ /* 0x000f280000300800 */
[----:B------:R-:W4:Y:S01]  /*592f0*/  LDL.LU R132, [R1+0x43b0] ;  /* 0x0043b00001847983 */ /* 0x000f220000300800 */
[----:B------:R-:W-:Y:S01]  /*59300*/  IMAD.MOV.U32 R243, RZ, RZ, R144 ;  /* 0x000000fffff37224 */ /* 0x000fe200078e0090 */
[----:B------:R-:W-:Y:S01]  /*59310*/  MOV R242, R145 ;  /* 0x0000009100f27202 */ /* 0x000fe20000000f00 */
[----:B------:R-:W-:Y:S01]  /*59320*/  IMAD.MOV.U32 R241, RZ, RZ, R146 ;  /* 0x000000fffff17224 */ /* 0x000fe200078e0092 */
[----:B------:R-:W-:-:S02]  /*59330*/  MOV R240, R147 ;  /* 0x0000009300f07202 */ /* 0x000fc40000000f00 */
[----:B------:R-:W4:Y:S04]  /*59340*/  LDL.LU R147, [R1+0x43ac] ;  /* 0x0043ac0001937983 */ /* 0x000f280000300800 */
[----:B------:R-:W4:Y:S04]  /*59350*/  LDL.LU R146, [R1+0x43a8] ;  /* 0x0043a80001927983 */ /* 0x000f280000300800 */
[----:B------:R-:W4:Y:S01]  /*59360*/  LDL.LU R145, [R1+0x43a4] ;  /* 0x0043a40001917983 */ /* 0x000f220000300800 */
[----:B------:R-:W-:Y:S01]  /*59370*/  MOV R102, R141 ;  /* 0x0000008d00667202 */ /* 0x000fe20000000f00 */
[----:B------:R-:W-:-:S02]  /*59380*/  IMAD.MOV.U32 R101, RZ, RZ, R142 ;  /* 0x000000ffff657224 */ /* 0x000fc400078e008e */
[----:B------:R-:W4:Y:S01]  /*59390*/  LDL.LU R144, [R1+0x43a0] ;  /* 0x0043a00001907983 */ /* 0x000f220000300800 */
[----:B------:R-:W-:-:S03]  /*593a0*/  MOV R100, R136 ;  /* 0x0000008800647202 */ /* 0x000fc60000000f00 */
[----:B------:R-:W4:Y:S01]  /*593b0*/  LDL.LU R136, [R1+0x439c] ;  /* 0x00439c0001887983 */ /* 0x000f220000300800 */
[----:B------:R-:W-:-:S03]  /*593c0*/  IMAD.MOV.U32 R103, RZ, RZ, R140 ;  /* 0x000000ffff677224 */ /* 0x000fc600078e008c */
[----:B------:R-:W4:Y:S04]  /*593d0*/  LDL.LU R142, [R1+0x4398] ;  /* 0x00439800018e7983 */ /* 0x000f280000300800 */
[----:B------:R-:W4:Y:S04]  /*593e0*/  LDL.LU R141, [R1+0x4394] ;  /* 0x00439400018d7983 */ /* 0x000f280000300800 */
[----:B------:R-:W4:Y:S01]  /*593f0*/  LDL.LU R140, [R1+0x4390] ;  /* 0x00439000018c7983 */ /* 0x000f220000300800 */
[----:B--2---:R-:W-:Y:S01]  /*59400*/  IMAD.MOV.U32 R127, RZ, RZ, R137 ;  /* 0x000000ffff7f7224 */ /* 0x004fe200078e0089 */
[----:B---3--:R-:W-:Y:S01]  /*59410*/  MOV R126, R138 ;  /* 0x0000008a007e7202 */ /* 0x008fe20000000f00 */
[----:B----4-:R-:W-:Y:S01]  /*59420*/  IMAD.MOV.U32 R125, RZ, RZ, R139 ;  /* 0x000000ffff7d7224 */ /* 0x010fe200078e008b */
[----:B------:R-:W-:-:S02]  /*59430*/  MOV R124, R132 ;  /* 0x00000084007c7202 */ /* 0x000fc40000000f00 */
[----:B------:R-:W2:Y:S04]  /*59440*/  LDL.LU R132, [R1+0x438c] ;  /* 0x00438c0001847983 */ /* 0x000ea80000300800 */
[----:B------:R-:W3:Y:S04]  /*59450*/  LDL.LU R139, [R1+0x4388] ;  /* 0x00438800018b7983 */ /* 0x000ee80000300800 */
[----:B------:R-:W4:Y:S04]  /*59460*/  LDL.LU R138, [R1+0x4384] ;  /* 0x00438400018a7983 */ /* 0x000f280000300800 */
[----:B------:R-:W4:Y:S01]  /*59470*/  LDL.LU R137, [R1+0x4380] ;  /* 0x0043800001897983 */ /* 0x000f220000300800 */
[----:B------:R-:W-:Y:S01]  /*59480*/  MOV R104, R133 ;  /* 0x0000008500687202 */ /* 0x000fe20000000f00 */
        /* <DEDUP_REMOVED lines=16> */
[----:B------:R-:W-:Y:S01]  /*59590*/  IMAD.MOV.U32 R105, RZ, RZ, R134 ;  /* 0x000000ffff697224 */ /* 0x000fe200078e0086 */
[----:B------:R-:W-:Y:S01]  /*595a0*/  MOV R106, R135 ;  /* 0x00000087006a7202 */ /* 0x000fe20000000f00 */
[----:B------:R-:W-:-:S02]  /*595b0*/  IMAD.MOV.U32 R107, RZ, RZ, R143 ;  /* 0x000000ffff6b7224 */ /* 0x000fc400078e008f */
[----:B--2---:R-:W-:Y:S01]  /*595c0*/  IMAD.MOV.U32 R151, RZ, RZ, R132 ;  /* 0x000000ffff977224 */ /* 0x004fe200078e0084 */
[----:B---3--:R-:W-:Y:S01]  /*595d0*/  MOV R150, R139 ;  /* 0x0000008b00967202 */ /* 0x008fe20000000f00 */
[----:B----4-:R-:W-:Y:S01]  /*595e0*/  IMAD.MOV.U32 R149, RZ, RZ, R138 ;  /* 0x000000ffff957224 */ /* 0x010fe200078e008a */
[----:B------:R-:W-:Y:S02]  /*595f0*/  MOV R148, R137 ;  /* 0x0000008900947202 */ /* 0x000fe40000000f00 */
        /* <DEDUP_REMOVED lines=11> */
[----:B------:R-:W4:Y:S01]  /*596b0*/  LDL.LU R143, [R1+0x4340] ;  /* 0x00434000018f7983 */ /* 0x000f220000300800 */
[----:B------:R-:W-:Y:S03]  /*596c0*/  HMMA.1688.F32.TF32 R144, R48, R14, R144 ;  /* 0x0000000e3090723c */ /* 0x000fe60000081090 */
[----:B------:R-:W4:Y:S04]  /*596d0*/  LDL.LU R88, [R1+0x350] ;  /* 0x0003500001587983 */ /* 0x000f280000300800 */
[----:B------:R-:W4:Y:S04]  /*596e0*/  LDL.LU R89, [R1+0x354] ;  /* 0x0003540001597983 */ /* 0x000f280000300800 */
[----:B------:R-:W4:Y:S04]  /*596f0*/  LDL.LU R90, [R1+0x358] ;  /* 0x00035800015a7983 */ /* 0x000f280000300800 */
[----:B------:R-:W4:Y:S01]  /*59700*/  LDL.LU R91, [R1+0x35c] ;  /* 0x00035c00015b7983 */ /* 0x000f220000300800 */
[----:B-1----:R-:W-:Y:S08]  /*59710*/  HMMA.1688.F32.TF32 R148, R36, R6, R148 ;  /* 0x000000062494723c */ /* 0x002ff00000081094 */
[C---:B--2---:R-:W-:Y:S08]  /*59720*/  HMMA.1688.F32.TF32 R136, R48.reuse, R22, R136 ;  /* 0x000000163088723c */ /* 0x044ff00000081088 */
[C---:B---3--:R-:W-:Y:S08]  /*59730*/  HMMA.1688.F32.TF32 R132, R48.reuse, R26, R132 ;  /* 0x0000001a3084723c */ /* 0x048ff00000081084 */
[----:B----4-:R-:W-:Y:S01]  /*59740*/  HMMA.1688.F32.TF32 R140, R48, R18, R140 ;  /* 0x00000012308c723c */ /* 0x010fe2000008108c */
[----:B------:R-:W2:Y:S04]  /*59750*/  LDL.LU R48, [R1+0x460] ;  /* 0x0004600001307983 */ /* 0x000ea80000300800 */
[----:B------:R-:W2:Y:S04]  /*59760*/  LDL.LU R49, [R1+0x464] ;  /* 0x0004640001317983 */ /* 0x000ea80000300800 */
[----:B------:R-:W2:Y:S04]  /*59770*/  LDL.LU R50, [R1+0x468] ;  /* 0x0004680001327983 */ /* 0x000ea80000300800 */
[----:B------:R-:W2:Y:S01]  /*59780*/  LDL.LU R51, [R1+0x46c] ;  /* 0x00046c0001337983 */ /* 0x000ea20000300800 */
[----:B------:R-:W-:-:S15]  /*59790*/  HMMA.1688.F32.TF32 R152, R36, R10, R152 ;  /* 0x0000000a2498723c */ /* 0x000fde0000081098 */
[----:B------:R-:W-:-:S04]  /*597a0*/  NOP ;  /* 0x0000000000007918 */ /* 0x000fc80000000000 */
[----:B------:R-:W-:Y:S04]  /*597b0*/  STL.64 [R1+0x830], R152 ;  /* 0x0008309801007387 */ /* 0x000fe80000100a00 */
[----:B------:R1:W-:Y:S04]  /*597c0*/  STL.64 [R1+0x838], R154 ;  /* 0x0008389a01007387 */ /* 0x0003e80000100a00 */
[----:B-1----:R-:W3:Y:S04]  /*597d0*/  LDL.LU.64 R154, [R1+0x4338] ;  /* 0x00433800019a7983 */ /* 0x002ee80000300a00 */
[----:B------:R-:W3:Y:S04]  /*597e0*/  LDL.LU.64 R152, [R1+0x4330] ;  /* 0x0043300001987983 */ /* 0x000ee80000300a00 */
[----:B------:R-:W-:Y:S04]  /*597f0*/  STL.64 [R1+0x820], R148 ;  /* 0x0008209401007387 */ /* 0x000fe80000100a00 */
[----:B------:R1:W-:Y:S04]  /*59800*/  STL.64 [R1+0x828], R150 ;  /* 0x0008289601007387 */ /* 0x0003e80000100a00 */
[----:B-1----:R-:W4:Y:S04]  /*59810*/  LDL.LU.64 R150, [R1+0x4328] ;  /* 0x0043280001967983 */ /* 0x002f280000300a00 */
[----:B------:R-:W4:Y:S01]  /*59820*/  LDL.LU.64 R148, [R1+0x4320] ;  /* 0x0043200001947983 */ /* 0x000f220000300a00 */
[C---:B------:R-:W-:Y:S08]  /*59830*/  HMMA.1688.F32.TF32 R244, R36.reuse, R30, R244 ;  /* 0x0000001e24f4723c */ /* 0x040ff000000810f4 */
[C---:B------:R-:W-:Y:S08]  /*59840*/  HMMA.1688.F32.TF32 R128, R36.reuse, R26, R128 ;  /* 0x0000001a2480723c */ /* 0x040ff00000081080 */
[----:B------:R-:W-:Y:S08]  /*59850*/  HMMA.1688.F32.TF32 R104, R36, R18, R104 ;  /* 0x000000122468723c */ /* 0x000ff00000081068 */
[C---:B------:R-:W-:Y:S08]  /*59860*/  HMMA.1688.F32.TF32 R92, R40.reuse, R6, R92 ;  /* 0x00000006285c723c */ /* 0x040ff0000008105c */
[----:B------:R-:W-:Y:S08]  /*59870*/  HMMA.1688.F32.TF32 R64, R40, R26, R64 ;  /* 0x0000001a2840723c */ /* 0x000ff00000081040 */
[----:B--2---:R-:W-:-:S15]  /*59880*/  HMMA.1688.F32.TF32 R48, R36, R34, R48 ;  /* 0x000000222430723c */ /* 0x004fde0000081030 */
[----:B------:R-:W-:-:S04]  /*59890*/  NOP ;  /* 0x0000000000007918 */ /* 0x000fc80000000000 */
[----:B------:R-:W-:Y:S04]  /*598a0*/  STL.64 [R1+0x810], R48 ;  /* 0x0008103001007387 */ /* 0x000fe80000100a00 */
[----:B------:R1:W-:Y:S02]  /*598b0*/  STL.64 [R1+0x818], R50 ;  /* 0x0008183201007387 */ /* 0x0003e40000100a00 */
[C---:B-1----:R-:W-:Y:S08]  /*598c0*/  HMMA.1688.F32.TF32 R48, R36.reuse, R22, R124 ;  /* 0x000000162430723c */ /* 0x042ff0000008107c */
[----:B------:R-:W-:Y:S01]  /*598d0*/  HMMA.1688.F32.TF32 R36, R36, R14, R100 ;  /* 0x0000000e2424723c */ /* 0x000fe20000081064 */
[----:B------:R-:W-:Y:S04]  /*598e0*/  STL.64 [R1+0x800], R244 ;  /* 0x000800f401007387 */ /* 0x000fe80000100a00 */
[----:B------:R-:W-:Y:S04]  /*598f0*/  STL.64 [R1+0x808], R246 ;  /* 0x000808f601007387 */ /* 0x000fe80000100a00 */
[----:B------:R-:W-:Y:S04]  /*59900*/  STL.64 [R1+0x7f0], R128 ;  /* 0x0007f08001007387 */ /* 0x000fe80000100a00 */
[----:B------:R-:W-:Y:S04]  /*59910*/  STL.64 [R1+0x7f8], R130 ;  /* 0x0007f88201007387 */ /* 0x000fe80000100a00 */
[----:B------:R-:W-:Y:S04]  /*59920*/  STL.64 [R1+0x7e0], R48 ;  /* 0x0007e03001007387 */ /* 0x000fe80000100a00 */
[----:B------:R1:W-:Y:S04]  /*59930*/  STL.64 [R1+0x7e8], R50 ;  /* 0x0007e83201007387 */ /* 0x0003e80000100a00 */
[----:B------:R-:W-:Y:S04]  /*59940*/  STL.64 [R1+0x7d0], R104 ;  /* 0x0007d06801007387 */ /* 0x000fe80000100a00 */
[----:B------:R-:W-:Y:S01]  /*59950*/  STL.64 [R1+0x7d8], R106 ;  /* 0x0007d86a01007387 */ /* 0x000fe20000100a00 */
[C---:B-1----:R-:W-:Y:S03]  /*59960*/  HMMA.1688.F32.TF32 R48, R40.reuse, R10, R240 ;  /* 0x0000000a2830723c */ /* 0x042fe600000810f0 */
[----:B------:R-:W-:Y:S04]  /*59970*/  STL.64 [R1+0x650], R36 ;  /* 0x0006502401007387 */ /* 0x000fe80000100a00 */
[----:B------:R1:W-:Y:S02]  /*59980*/  STL.64 [R1+0x658], R38 ;  /* 0x0006582601007387 */ /* 0x0003e40000100a00 */
[C---:B-1----:R-:W-:Y:S10]  /*59990*/  HMMA.1688.F32.TF32 R36, R40.reuse, R34, R88 ;  /* 0x000000222824723c */ /* 0x042ff40000081058 */
        /* <DEDUP_REMOVED lines=14> */
[----:B------:R3:W-:Y:S01]  /*59a80*/  STL.64 [R1+0x5f8], R38 ;  /* 0x0005f82601007387 */ /* 0x0007e20000100a00 */
[----:B----4-:R-:W-:Y:S08]  /*59a90*/  HMMA.1688.F32.TF32 R40, R40, R14, R148 ;  /* 0x0000000e2828723c */ /* 0x010ff00000081094 */
[C---:B---3--:R-:W-:Y:S03]  /*59aa0*/  HMMA.1688.F32.TF32 R36, R44.reuse, R10, R152 ;  /* 0x0000000a2c24723c */ /* 0x048fe60000081098 */
        /* <DEDUP_REMOVED lines=9> */
[----:B------:R-:W-:Y:S01]  /*59b40*/  STL.64 [R1+0x2a0], R48 ;  /* 0x0002a03001007387 */ /* 0x000fe20000100a00 */
[----:B------:R-:W-:-:S03]  /*59b50*/  MOV R248, R181 ;  /* 0x000000b500f87202 */ /* 0x000fc60000000f00 */
[----:B------:R-:W-:Y:S04]  /*59b60*/  STL.64 [R1+0x2a8], R50 ;  /* 0x0002a83201007387 */ /* 0x000fe80000100a00 */
[----:B------:R-:W-:Y:S01]  /*59b70*/  STL.64 [R1+0x290], R40 ;  /* 0x0002902801007387 */ /* 0x000fe20000100a00 */
[----:B------:R-:W-:-:S03]  /*59b80*/  IMAD.MOV.U32 R249, RZ, RZ, R182 ;  /* 0x000000fffff97224 */ /* 0x000fc600078e00b6 */
[----:B------:R-:W-:Y:S01]  /*59b90*/  STL.64 [R1+0x298], R42 ;  /* 0x0002982a01007387 */ /* 0x000fe20000100a00 */
[----:B------:R-:W-:-:S03]  /*59ba0*/  MOV R250, R176 ;  /* 0x000000b000fa7202 */ /* 0x000fc60000000f00 */
[----:B------:R-:W2:Y:S01]  /*59bb0*/  LDL.LU R181, [R1+0x431c] ;  /* 0x00431c0001b57983 */ /* 0x000ea20000300800 */
[----:B------:R-:W-:-:S03]  /*59bc0*/  IMAD.MOV.U32 R251, RZ, RZ, R177 ;  /* 0x000000fffffb7224 */ /* 0x000fc600078e00b1 */
[----:B------:R-:W-:Y:S04]  /*59bd0*/  STL.64 [R1+0x280], R36 ;  /* 0x0002802401007387 */ /* 0x000fe80000100a00 */
[----:B------:R-:W-:Y:S04]  /*59be0*/  STL.64 [R1+0x288], R38 ;  /* 0x0002882601007387 */ /* 0x000fe80000100a00 */
[----:B------:R-:W2:Y:S04]  /*59bf0*/  LDL.LU R182, [R1+0x4318] ;  /* 0x0043180001b67983 */ /* 0x000ea80000300800 */
[----:B------:R-:W3:Y:S04]  /*59c00*/  LDL.LU R176, [R1+0x4314] ;  /* 0x0043140001b07983 */ /* 0x000ee80000300800 */
[----:B------:R-:W3:Y:S01]  /*59c10*/  LDL.LU R177, [R1+0x4310] ;  /* 0x0043100001b17983 */ /* 0x000ee20000300800 */
[----:B------:R-:W-:-:S03]  /*59c20*/  MOV R64, R172 ;  /* 0x000000ac00407202 */ /* 0x000fc60000000f00 */
[----:B------:R-:W4:Y:S01]  /*59c30*/  LDL.LU R88, [R1+0x250] ;  /* 0x0002500001587983 */ /* 0x000f220000300800 */
[----:B------:R-:W-:-:S03]  /*59c40*/  IMAD.MOV.U32 R65, RZ, RZ, R173 ;  /* 0x000000ffff417224 */ /* 0x000fc600078e00ad */
[----:B------:R-:W4:Y:S01]  /*59c50*/  LDL.LU R89, [R1+0x254] ;  /* 0x0002540001597983 */ /* 0x000f220000300800 */
[----:B------:R-:W-:-:S03]  /*59c60*/  MOV R66, R174 ;  /* 0x000000ae00427202 */ /* 0x000fc60000000f00 */
[----:B------:R-:W4:Y:S01]  /*59c70*/  LDL.LU R90, [R1+0x258] ;  /* 0x00025800015a7983 */ /* 0x000f220000300800 */
[----:B------:R-:W-:-:S03]  /*59c80*/  IMAD.MOV.U32 R67, RZ, RZ, R168 ;  /* 0x000000ffff437224 */ /* 0x000fc600078e00a8 */
[----:B------:R-:W4:Y:S01]  /*59c90*/  LDL.LU R91, [R1+0x25c] ;  /* 0x00025c00015b7983 */ /* 0x000f220000300800 */
[----:B------:R-:W-:-:S03]  /*59ca0*/  MOV R232, R169 ;  /* 0x000000a900e87202 */ /* 0x000fc60000000f00 */
        /* <DEDUP_REMOVED lines=13> */
[----:B------:R-:W3:Y:S04]  /*59d80*/  LDL.LU R175, [R1+0x42f0] ;  /* 0x0042f00001af7983 */ /* 0x000ee80000300800 */
[----:B------:R-:W3:Y:S01]  /*59d90*/  LDL.LU R178, [R1+0x42ec] ;  /* 0x0042ec0001b27983 */ /* 0x000ee20000300800 */
[----:B------:R-:W-:-:S03]  /*59da0*/  IMAD.MOV.U32 R239, RZ, RZ, R187 ;  /* 0x000000ffffef7224 */ /* 0x000fc600078e00bb */
[----:B------:R-:W3:Y:S04]  /*59db0*/  LDL.LU R179, [R1+0x42e8] ;  /* 0x0042e80001b37983 */ /* 0x000ee80000300800 */
[----:B------:R-:W3:Y:S04]  /*59dc0*/  LDL.LU R183, [R1+0x42e4] ;  /* 0x0042e40001b77983 */ /* 0x000ee80000300800 */
[----:B------:R-:W3:Y:S01]  /*59dd0*/  LDL.LU R187, [R1+0x42e0] ;  /* 0x0042e00001bb7983 */ /* 0x000ee20000300800 */
[C---:B------:R-:W-:Y:S03]  /*59de0*/  HMMA.1688.F32.TF32 R188, R96.reuse, R6, R188 ;  /* 0x0000000660bc723c */ /* 0x040fe600000810bc */
[----:B------:R-:W-:Y:S04]  /*59df0*/  LDS R36, [R0+UR12+0x1c600] ;  /* 0x01c6000c00247984 */ /* 0x000fe80008000800 */
[----:B------:R-:W-:Y:S01]  /*59e00*/  LDS R38, [R0+UR12+0x1e600] ;  /* 0x01e6000c00267984 */ /* 0x000fe20008000800 */
[C---:B------:R-:W-:Y:S03]  /*59e10*/  HMMA.1688.F32.TF32 R192, R96.reuse, R34, R192 ;  /* 0x0000002260c0723c */ /* 0x040fe600000810c0 */
[----:B------:R-:W-:Y:S04]  /*59e20*/  LDS R37, [R3+UR12+0x1c600] ;  /* 0x01c6000c03257984 */ /* 0x000fe80008000800 */
[----:B------:R-:W1:Y:S01]  /*59e30*/  LDS R39, [R3+UR12+0x1e600] ;  /* 0x01e6000c03277984 */ /* 0x000e620008000800 */
[C---:B------:R-:W-:Y:S03]  /*59e40*/  HMMA.1688.F32.TF32 R104, R96.reuse, R22, R248 ;  /* 0x000000166068723c */ /* 0x040fe600000810f8 */
[----:B------:R-:W-:Y:S04]  /*59e50*/  LDS R40, [R0+UR12+0x1c680] ;  /* 0x01c6800c00287984 */ /* 0x000fe80008000800 */
[----:B------:R-:W-:Y:S01]  /*59e60*/  LDS R42, [R0+UR12+0x1e680] ;  /* 0x01e6800c002a7984 */ /* 0x000fe20008000800 */
[C---:B------:R-:W-:Y:S03]  /*59e70*/  HMMA.1688.F32.TF32 R100, R96.reuse, R26, R64 ;  /* 0x0000001a6064723c */ /* 0x040fe60000081040 */
[----:B------:R-:W-:Y:S04]  /*59e80*/  LDS R41, [R3+UR12+0x1c680] ;  /* 0x01c6800c03297984 */ /* 0x000fe80008000800 */
[----:B------:R-:W-:Y:S01]  /*59e90*/  LDS R43, [R3+UR12+0x1e680] ;  /* 0x01e6800c032b7984 */ /* 0x000fe20008000800 */
[----:B----4-:R-:W-:Y:S08]  /*59ea0*/  HMMA.1688.F32.TF32 R88, R96, R30, R88 ;  /* 0x0000001e6058723c */ /* 0x010ff00000081058 */
[C---:B--2---:R-:W-:Y:S08]  /*59eb0*/  HMMA.1688.F32.TF32 R148, R44.reuse, R26, R168 ;  /* 0x0000001a2c94723c */ /* 0x044ff000000810a8 */
[C---:B---3--:R-:W-:Y:S08]  /*59ec0*/  HMMA.1688.F32.TF32 R128, R44.reuse, R22, R172 ;  /* 0x000000162c80723c */ /* 0x048ff000000810ac */
[C---:B------:R-:W-:Y:S08]  /*59ed0*/  HMMA.1688.F32.TF32 R124, R44.reuse, R18, R176 ;  /* 0x000000122c7c723c */ /* 0x040ff000000810b0 */
[----:B------:R-:W-:Y:S08]  /*59ee0*/  HMMA.1688.F32.TF32 R180, R44, R14, R180 ;  /* 0x0000000e2cb4723c */ /* 0x000ff000000810b4 */
        /* <DEDUP_REMOVED lines=21> */
[----:B------:R-:W1:Y:S04]  /*5a040*/  LDL.LU R64, [R1+0x1f0] ;  /* 0x0001f00001407983 */ /* 0x000e680000300800 */
[----:B------:R-:W1:Y:S04]  /*5a050*/  LDL.LU R65, [R1+0x1f4] ;  /* 0x0001f40001417983 */ /* 0x000e680000300800 */
[----:B------:R-:W1:Y:S04]  /*5a060*/  LDL.LU R66, [R1+0x1f8] ;  /* 0x0001f80001427983 */ /* 0x000e680000300800 */
[----:B------:R-:W1:Y:S01]  /*5a070*/  LDL.LU R67, [R1+0x1fc] ;  /* 0x0001fc0001437983 */ /* 0x000e620000300800 */
[C---:B------:R-:W-:Y:S03]  /*5a080*/  HMMA.1688.F32.TF32 R92, R96.reuse, R18, R236 ;  /* 0x00000012605c723c */ /* 0x040fe600000810ec */
[----:B------:R-:W-:Y:S04]  /*5a090*/  LDS R44, [R0+UR12+0x1c700] ;  /* 0x01c7000c002c7984 */ /* 0x000fe80008000800 */
[----:B------:R-:W-:Y:S01]  /*5a0a0*/  LDS R46, [R0+UR12+0x1e700] ;  /* 0x01e7000c002e7984 */ /* 0x000fe20008000800 */
        /* <DEDUP_REMOVED lines=14> */
[----:B------:R-:W-:Y:S04]  /*5a190*/  LDS R47, [R3+UR12+0x1e700] ;  /* 0x01e7000c032f7984 */ /* 0x000fe80008000800 */
[----:B------:R-:W-:Y:S04]  /*5a1a0*/  LDS R232, [R0+UR12+0x1c780] ;  /* 0x01c7800c00e87984 */ /* 0x000fe80008000800 */
[----:B------:R-:W-:Y:S04]  /*5a1b0*/  LDS R234, [R0+UR12+0x1e780] ;  /* 0x01e7800c00ea7984 */ /* 0x000fe80008000800 */
[----:B------:R-:W-:Y:S04]  /*5a1c0*/  LDS R233, [R3+UR12+0x1c780] ;  /* 0x01c7800c03e97984 */ /* 0x000fe80008000800 */
[----:B------:R-:W3:Y:S01]  /*5a1d0*/  LDS R235, [R3+UR12+0x1e780] ;  /* 0x01e7800c03eb7984 */ /* 0x000ee20008000800 */
[C---:B-1----:R-:W-:Y:S08]  /*5a1e0*/  HMMA.1688.F32.TF32 R64, R36.reuse, R10, R64 ;  /* 0x0000000a2440723c */ /* 0x042ff00000081040 */
[----:B--2---:R-:W-:Y:S01]  /*5a1f0*/  HMMA.1688.F32.TF32 R48, R36, R6, R248 ;  /* 0x000000062430723c */ /* 0x004fe200000810f8 */
[----:B------:R-:W-:-:S10]  /*5a200*/  MOV R251, R2 ;  /* 0x0000000200fb7202 */ /* 0x000fd40000000f00 */
[----:B------:R1:W-:Y:S04]  /*5a210*/  STL.64 [R1+0x7c0], R64 ;  /* 0x0007c04001007387 */ /* 0x0003e80000100a00 */
[----:B------:R2:W-:Y:S04]  /*5a220*/  STL.64 [R1+0x7c8], R66 ;  /* 0x0007c84201007387 */ /* 0x0005e80000100a00 */
[----:B------:R-:W4:Y:S04]  /*5a230*/  LDL.LU R248, [R1+0x60] ;  /* 0x0000600001f87983 */ /* 0x000f280000300800 */
[----:B------:R-:W4:Y:S04]  /*5a240*/  LDL.LU R249, [R1+0x64] ;  /* 0x0000640001f97983 */ /* 0x000f280000300800 */
[----:B------:R-:W4:Y:S04]  /*5a250*/  LDL.LU R250, [R1+0x68] ;  /* 0x0000680001fa7983 */ /* 0x000f280000300800 */
[----:B------:R-:W3:Y:S04]  /*5a260*/  LDL.LU R2, [R1+0x42dc] ;  /* 0x0042dc0001027983 */ /* 0x000ee80000300800 */
[----:B-1----:R-:W3:Y:S04]  /*5a270*/  LDL.LU R64, [R1+0x70] ;  /* 0x0000700001407983 */ /* 0x002ee80000300800 */
[----:B------:R-:W3:Y:S04]  /*5a280*/  LDL.LU R65, [R1+0x74] ;  /* 0x0000740001417983 */ /* 0x000ee80000300800 */
[----:B--2---:R-:W2:Y:S04]  /*5a290*/  LDL.LU R66, [R1+0x78] ;  /* 0x0000780001427983 */ /* 0x004ea80000300800 */
[----:B------:R-:W2:Y:S04]  /*5a2a0*/  LDL.LU R67, [R1+0x7c] ;  /* 0x00007c0001437983 */ /* 0x000ea80000300800 */
[----:B------:R-:W2:Y:S04]  /*5a2b0*/  LDL.LU R240, [R1+0x90] ;  /* 0x0000900001f07983 */ /* 0x000ea80000300800 */
[----:B------:R-:W2:Y:S04]  /*5a2c0*/  LDL.LU R241, [R1+0x94] ;  /* 0x0000940001f17983 */ /* 0x000ea80000300800 */
[----:B------:R-:W2:Y:S04]  /*5a2d0*/  LDL.LU R242, [R1+0x98] ;  /* 0x0000980001f27983 */ /* 0x000ea80000300800 */
[----:B------:R-:W2:Y:S01]  /*5a2e0*/  LDL.LU R243, [R1+0x9c] ;  /* 0x00009c0001f37983 */ /* 0x000ea20000300800 */
[----:B------:R-:W-:-:S03]  /*5a2f0*/  MOV R105, R48 ;  /* 0x0000003000697202 */ /* 0x000fc60000000f00 */
[----:B------:R-:W2:Y:S01]  /*5a300*/  LDL.LU R244, [R1+0xa0] ;  /* 0x0000a00001f47983 */ /* 0x000ea20000300800 */
[----:B------:R-:W-:-:S03]  /*5a310*/  IMAD.MOV.U32 R106, RZ, RZ, R49 ;  /* 0x000000ffff6a7224 */ /* 0x000fc600078e0031 */
[----:B------:R-:W2:Y:S01]  /*5a320*/  LDL.LU R245, [R1+0xa4] ;  /* 0x0000a40001f57983 */ /* 0x000ea20000300800 */
[----:B------:R-:W-:-:S03]  /*5a330*/  MOV R107, R50 ;  /* 0x00000032006b7202 */ /* 0x000fc60000000f00 */
        /* <DEDUP_REMOVED lines=68> */
[----:B---3--:R-:W-:-:S03]  /*5a780*/  IMAD.MOV.U32 R239, RZ, RZ, R2 ;  /* 0x000000ffffef7224 */ /* 0x008fc600078e0002 */
[----:B------:R-:W3:Y:S04]  /*5a790*/  LDL.LU R237, [R1+0x84] ;  /* 0x0000840001ed7983 */ /* 0x000ee80000300800 */
[----:B------:R-:W3:Y:S04]  /*5a7a0*/  LDL.LU R238, [R1+0x88] ;  /* 0x0000880001ee7983 */ /* 0x000ee80000300800 */
[----:B------:R-:W3:Y:S04]  /*5a7b0*/  LDL.LU R2, [R1+0x42d8] ;  /* 0x0042d80001027983 */ /* 0x000ee80000300800 */
[----:B------:R-:W-:Y:S04]  /*5a7c0*/  STL [R1+0x4220], R106 ;  /* 0x0042206a01007387 */ /* 0x000fe80000100800 */
[----:B------:R-:W-:Y:S01]  /*5a7d0*/  STL [R1+0x421c], R105 ;  /* 0x00421c6901007387 */ /* 0x000fe20000100800 */
[C---:B------:R-:W-:Y:S08]  /*5a7e0*/  HMMA.1688.F32.TF32 R212, R232.reuse, R30, R212 ;  /* 0x0000001ee8d4723c */ /* 0x040ff000000810d4 */
[----:B------:R-:W-:Y:S08]  /*5a7f0*/  HMMA.1688.F32.TF32 R216, R232, R26, R216 ;  /* 0x0000001ae8d8723c */ /* 0x000ff000000810d8 */
[----:B--2---:R-:W-:-:S15]  /*5a800*/  HMMA.1688.F32.TF32 R88, R36, R34, R88 ;  /* 0x000000222458723c */ /* 0x004fde0000081058 */
[----:B------:R-:W-:-:S04]  /*5a810*/  NOP ;  /* 0x0000000000007918 */ /* 0x000fc80000000000 */
[----:B------:R-:W-:Y:S01]  /*5a820*/  MOV R98, R88 ;  /* 0x0000005800627202 */ /* 0x000fe20000000f00 */
[----:B------:R1:W-:Y:S01]  /*5a830*/  STL.64 [R1+0x7a8], R90 ;  /* 0x0007a85a01007387 */ /* 0x0003e20000100a00 */
[----:B------:R-:W-:Y:S02]  /*5a840*/  IMAD.MOV.U32 R99, RZ, RZ, R89 ;  /* 0x000000ffff637224 */ /* 0x000fe400078e0059 */
[----:B-1----:R-:W-:-:S15]  /*5a850*/  HMMA.1688.F32.TF32 R88, R36, R30, R192 ;  /* 0x0000001e2458723c */ /* 0x002fde00000810c0 */
[----:B------:R-:W-:-:S04]  /*5a860*/  NOP ;  /* 0x0000000000007918 */ /* 0x000fc80000000000 */
[----:B------:R-:W-:Y:S01]  /*5a870*/  MOV R92, R88 ;  /* 0x00000058005c7202 */ /* 0x000fe20000000f00 */
[----:B------:R-:W-:Y:S01]  /*5a880*/  IMAD.MOV.U32 R93, RZ, RZ, R89 ;  /* 0x000000ffff5d7224 */ /* 0x000fe200078e0059 */
[----:B------:R-:W-:Y:S01]  /*5a890*/  MOV R94, R90 ;  /* 0x0000005a005e7202 */ /* 0x000fe20000000f00 */
[----:B------:R-:W-:Y:S02]  /*5a8a0*/  IMAD.MOV.U32 R104, RZ, RZ, R91 ;  /* 0x000000ffff687224 */ /* 0x000fe400078e005b */
[----:B----4-:R-:W-:-:S15]  /*5a8b0*/  HMMA.1688.F32.TF32 R88, R36, R26, R188 ;  /* 0x0000001a2458723c */ /* 0x010fde00000810bc */
[----:B------:R-:W-:-:S04]  /*5a8c0*/  NOP ;  /* 0x0000000000007918 */ /* 0x000fc80000000000 */
[----:B------:R-:W-:Y:S01]  /*5a8d0*/  MOV R106, R88 ;  /* 0x00000058006a7202 */ /* 0x000fe20000000f00 */
[----:B------:R-:W-:Y:S01]  /*5a8e0*/  IMAD.MOV.U32 R105, RZ, RZ, R89 ;  /* 0x000000ffff697224 */ /* 0x000fe200078e0059 */
[----:B------:R-:W-:Y:S01]  /*5a8f0*/  MOV R96, R90 ;  /* 0x0000005a00607202 */ /* 0x000fe20000000f00 */
[----:B------:R-:W-:Y:S02]  /*5a900*/  IMAD.MOV.U32 R97, RZ, RZ, R91 ;  /* 0x000000ffff617224 */ /* 0x000fe400078e005b */
[C---:B------:R-:W-:Y:S08]  /*5a910*/  HMMA.1688.F32.TF32 R88, R36.reuse, R22, R184 ;  /* 0x000000162458723c */ /* 0x040ff000000810b8 */
[C---:B------:R-:W-:Y:S08]  /*5a920*/  HMMA.1688.F32.TF32 R180, R36.reuse, R18, R180 ;  /* 0x0000001224b4723c */ /* 0x040ff000000810b4 */
[----:B------:R-:W-:Y:S03]  /*5a930*/  HMMA.1688.F32.TF32 R124, R36, R14, R124 ;  /* 0x0000000e247c723c */ /* 0x000fe6000008107c */
[----:B------:R-:W-:Y:S04]  /*5a940*/  STL.64 [R1+0x770], R88 ;  /* 0x0007705801007387 */ /* 0x000fe80000100a00 */
[----:B------:R1:W-:Y:S01]  /*5a950*/  STL.64 [R1+0x778], R90 ;  /* 0x0007785a01007387 */ /* 0x0003e20000100a00 */
[C---:B------:R-:W-:Y:S08]  /*5a960*/  HMMA.1688.F32.TF32 R36, R40.reuse, R6, R128 ;  /* 0x000000062824723c */ /* 0x040ff00000081080 */
[C---:B-1----:R-:W-:Y:S01]  /*5a970*/  HMMA.1688.F32.TF32 R88, R40.reuse, R10, R176 ;  /* 0x0000000a2858723c */ /* 0x042fe200000810b0 */
[----:B------:R-:W-:Y:S04]  /*5a980*/  STL.64 [R1+0x760], R180 ;  /* 0x000760b401007387 */ /* 0x000fe80000100a00 */
[----:B------:R-:W-:Y:S04]  /*5a990*/  STL.64 [R1+0x768], R182 ;  /* 0x000768b601007387 */ /* 0x000fe80000100a00 */
        /* <DEDUP_REMOVED lines=17> */
[-C--:B-1----:R-:W-:Y:S03]  /*5aab0*/  HMMA.1688.F32.TF32 R36, R40, R14.reuse, R156 ;  /* 0x0000000e2824723c */ /* 0x082fe6000008109c */
[----:B------:R-:W-:Y:S04]  /*5aac0*/  STL.64 [R1+0x570], R124 ;  /* 0x0005707c01007387 */ /* 0x000fe80000100a00 */
[----:B------:R-:W-:Y:S04]  /*5aad0*/  STL.64 [R1+0x578], R126 ;  /* 0x0005787e01007387 */ /* 0x000fe80000100a00 */
[----:B------:R-:W-:Y:S04]  /*5aae0*/  STL.64 [R1+0x560], R88 ;  /* 0x0005605801007387 */ /* 0x000fe80000100a00 */
[----:B------:R-:W-:Y:S04]  /*5aaf0*/  STL.64 [R1+0x568], R90 ;  /* 0x0005685a01007387 */ /* 0x000fe80000100a00 */
[----:B------:R-:W-:Y:S04]  /*5ab00*/  STL.64 [R1+0x4f0], R36 ;  /* 0x0004f02401007387 */ /* 0x000fe80000100a00 */
[----:B------:R1:W-:Y:S02]  /*5ab10*/  STL.64 [R1+0x4f8], R38 ;  /* 0x0004f82601007387 */ /* 0x0003e40000100a00 */
[C---:B-1----:R-:W-:Y:S08]  /*5ab20*/  HMMA.1688.F32.TF32 R36, R44.reuse, R14, R196 ;  /* 0x0000000e2c24723c */ /* 0x042ff000000810c4 */
[----:B------:R-:W-:Y:S01]  /*5ab30*/  HMMA.1688.F32.TF32 R156, R44, R6, R48 ;  /* 0x000000062c9c723c */ /* 0x000fe20000081030 */
[----:B------:R-:W-:Y:S01]  /*5ab40*/  MOV R48, R17 ;  /* 0x0000001100307202 */ /* 0x000fe20000000f00 */
[----:B------:R-:W-:Y:S01]  /*5ab50*/  IMAD.MOV.U32 R49, RZ, RZ, R16 ;  /* 0x000000ffff317224 */ /* 0x000fe200078e0010 */
[----:B------:R-:W-:Y:S01]  /*5ab60*/  MOV R50, R13 ;  /* 0x0000000d00327202 */ /* 0x000fe20000000f00 */
[----:B------:R-:W-:-:S04]  /*5ab70*/  IMAD.MOV.U32 R51, RZ, RZ, R12 ;  /* 0x000000ffff337224 */ /* 0x000fc800078e000c */
[C---:B------:R-:W-:Y:S03]  /*5ab80*/  HMMA.1688.F32.TF32 R160, R44.reuse, R34, R244 ;  /* 0x000000222ca0723c */ /* 0x040fe600000810f4 */
[----:B------:R-:W-:Y:S05]  /*5ab90*/  STL.64 [R1+0x4e0], R36 ;  /* 0x0004e02401007387 */ /* 0x000fea0000100a00 */
[C---:B------:R-:W-:Y:S01]  /*5aba0*/  HMMA.1688.F32.TF32 R164, R44.reuse, R30, R240 ;  /* 0x0000001e2ca4723c */ /* 0x040fe200000810f0 */
[----:B------:R-:W-:Y:S04]  /*5abb0*/  STL.64 [R1+0x4e8], R38 ;  /* 0x0004e82601007387 */ /* 0x000fe80000100a00 */
[----:B------:R-:W-:Y:S03]  /*5abc0*/  LDS R36, [R0+UR12+0x20000] ;  /* 0x0200000c00247984 */ /* 0x000fe60008000800 */
[C---:B---3--:R-:W-:Y:S01]  /*5abd0*/  HMMA.1688.F32.TF32 R168, R44.reuse, R26, R236 ;  /* 0x0000001a2ca8723c */ /* 0x048fe200000810ec */
[----:B------:R-:W-:Y:S04]  /*5abe0*/  LDS R38, [R0+UR12+0x22000] ;  /* 0x0220000c00267984 */ /* 0x000fe80008000800 */
[----:B------:R-:W-:Y:S03]  /*5abf0*/  LDS R37, [R3+UR12+0x20000] ;  /* 0x0200000c03257984 */ /* 0x000fe60008000800 */
[----:B------:R-:W-:Y:S01]  /*5ac00*/  HMMA.1688.F32.TF32 R176, R44, R18, R248 ;  /* 0x000000122cb0723c */ /* 0x000fe200000810f8 */
[----:B------:R-:W-:Y:S07]  /*5ac10*/  LDS R39, [R3+UR12+0x22000] ;  /* 0x0220000c03277984 */ /* 0x000fee0008000800 */
[C---:B------:R-:W-:Y:S01]  /*5ac20*/  HMMA.1688.F32.TF32 R220, R232.reuse, R22, R220 ;  /* 0x00000016e8dc723c */ /* 0x040fe200000810dc */
[----:B------:R-:W-:Y:S01]  /*5ac30*/  LDSM.16.M88.4 R24, [R2+UR13+0x83100] ;  /* 0x0831000d0218783b */ /* 0x000fe20008000200 */
[----:B------:R-:W-:Y:S01]  /*5ac40*/  MOV R148, R9 ;  /* 0x0000000900947202 */ /* 0x000fe20000000f00 */
[----:B------:R-:W-:Y:S01]  /*5ac50*/  IMAD.MOV.U32 R149, RZ, RZ, R8 ;  /* 0x000000ffff957224 */ /* 0x000fe200078e0008 */
[----:B------:R-:W-:Y:S01]  /*5ac60*/  MOV R150, R5 ;  /* 0x0000000500967202 */ /* 0x000fe20000000f00 */
[----:B------:R-:W-:Y:S01]  /*5ac70*/  IMAD.MOV.U32 R151, RZ, RZ, R4 ;  /* 0x000000ffff977224 */ /* 0x000fe200078e0004 */
[----:B------:R-:W-:Y:S02]  /*5ac80*/  LDSM.16.M88.4 R28, [R2+UR13+0x82100] ;  /* 0x0821000d021c783b */ /* 0x000fe40008000200 */
[C---:B------:R-:W-:Y:S02]  /*5ac90*/  HMMA.1688.F32.TF32 R244, R232.reuse, R10, R200 ;  /* 0x0000000ae8f4723c */ /* 0x040fe400000810c8 */
[----:B------:R-:W-:Y:S04]  /*5aca0*/  LDS R248, [R0+UR12+0x20100] ;  /* 0x0201000c00f87984 */ /* 0x000fe80008000800 */
[----:B------:R-:W-:Y:S02]  /*5acb0*/  LDS R250, [R0+UR12+0x22100] ;  /* 0x0221000c00fa7984 */ /* 0x000fe40008000800 */
[C---:B------:R-:W-:Y:S02]  /*5acc0*/  HMMA.1688.F32.TF32 R240, R232.reuse, R6, R204 ;  /* 0x00000006e8f0723c */ /* 0x040fe400000810cc */
[----:B------:R-:W-:Y:S04]  /*5acd0*/  LDSM.16.M88.4 R4, [R2+UR13+0x85100] ;  /* 0x0851000d0204783b */ /* 0x000fe80008000200 */
[----:B------:R-:W-:Y:S02]  /*5ace0*/  LDS R249, [R3+UR12+0x20100] ;  /* 0x0201000c03f97984 */ /* 0x000fe40008000800 */
[C---:B------:R-:W-:Y:S02]  /*5acf0*/  HMMA.1688.F32.TF32 R236, R232.reuse, R34, R208 ;  /* 0x00000022e8ec723c */ /* 0x040fe400000810d0 */
[----:B------:R-:W-:Y:S06]  /*5ad00*/  LDS R34, [R0+UR12+0x22080] ;  /* 0x0220800c00227984 */ /* 0x000fec0008000800 */
[----:B------:R-:W-:Y:S01]  /*5ad10*/  HMMA.1688.F32.TF32 R16, R232, R18, R224 ;  /* 0x00000012e810723c */ /* 0x000fe200000810e0 */
[----:B------:R-:W-:Y:S07]  /*5ad20*/  LDSM.16.M88.4 R224, [R2+UR13+0x86100] ;  /* 0x0861000d02e0783b */ /* 0x000fee0008000200 */
[----:B------:R-:W-:Y:S01]  /*5ad30*/  HMMA.1688.F32.TF32 R152, R44, R10, R152 ;  /* 0x0000000a2c98723c */ /* 0x000fe20000081098 */
[----:B------:R-:W-:Y:S04]  /*5ad40*/  LDSM.16.M88.4 R8, [R2+UR13+0x84100] ;  /* 0x0841000d0208783b */ /* 0x000fe80008000200 */
[----:B------:R-:W-:Y:S03]  /*5ad50*/  STL [R1+0x41dc], R244 ;  /* 0x0041dcf401007387 */ /* 0x000fe60000100800 */
[----:B------:R-:W-:Y:S01]  /*5ad60*/  HMMA.1688.F32.TF32 R232, R232, R14, R228 ;  /* 0x0000000ee8e8723c */ /* 0x000fe200000810e4 */
[----:B------:R-:W1:Y:S04]  /*5ad70*/  LDSM.16.M88.4 R12, [R2+UR13+0x80100] ;  /* 0x0801000d020c783b */ /* 0x000e680008000200 */
[----:B------:R-:W2:Y:S03]  /*5ad80*/  LDSM.16.M88.4 R228, [R2+UR13+0x87100] ;  /* 0x0871000d02e4783b */ /* 0x000ea60008000200 */
[----:B------:R-:W-:Y:S01]  /*5ad90*/  HMMA.1688.F32.TF32 R172, R44, R22, R64 ;  /* 0x000000162cac723c */ /* 0x000fe20000081040 */
[----:B------:R-:W-:Y:S04]  /*5ada0*/  STL [R1+0x41d8], R245 ;  /* 0x0041d8f501007387 */ /* 0x000fe80000100800 */
[----:B------:R-:W-:Y:S04]  /*5adb0*/  STL [R1+0x41d4], R246 ;  /* 0x0041d4f601007387 */ /* 0x000fe80000100800 */
[----:B------:R-:W-:Y:S04]  /*5adc0*/  STL [R1+0x41d0], R247 ;  /* 0x0041d0f701007387 */ /* 0x000fe80000100800 */
[----:B------:R-:W-:Y:S04]  /*5add0*/  STL [R1+0x41e8], R241 ;  /* 0x0041e8f101007387 */ /* 0x000fe80000100800 */
[----:B------:R-:W3:Y:S04]  /*5ade0*/  LDSM.16.M88.4 R20, [R2+UR13+0x81100] ;  /* 0x0811000d0214783b */ /* 0x000ee80008000200 */
[----:B------:R-:W-:Y:S04]  /*5adf0*/  STL [R1+0x41e4], R242 ;  /* 0x0041e4f201007387 */ /* 0x000fe80000100800 */
[----:B------:R-:W-:Y:S04]  /*5ae00*/  STL [R1+0x41e0], R243 ;  /* 0x0041e0f301007387 */ /* 0x000fe80000100800 */
[----:B------:R-:W4:Y:S01]  /*5ae10*/  LDS R35, [R3+UR12+0x22080] ;  /* 0x0220800c03237984 */ /* 0x000f220008000800 */
[C---:B-1----:R-:W-:Y:S03]  /*5ae20*/  HMMA.1688.F32.TF32 R44, R36.reuse, R12, R148 ;  /* 0x0000000c242c723c */ /* 0x042fe60000081094 */
        /* <DEDUP_REMOVED lines=9> */
[----:B--2---:R-:W-:Y:S04]  /*5aec0*/  STL [R1+0x4184], R230 ;  /* 0x004184e601007387 */ /* 0x004fe80000100800 */
[----:B------:R-:W-:Y:S04]  /*5aed0*/  STL [R1+0x4180], R231 ;  /* 0x004180e701007387 */ /* 0x000fe80000100800 */
[----:B------:R-:W-:Y:S04]  /*5aee0*/  STL [R1+0x3c00], R2 ;  /* 0x003c000201007387 */ /* 0x000fe80000100800 */
        /* <DEDUP_REMOVED lines=22> */
[----:B---3--:R-:W-:Y:S03]  /*5b050*/  HMMA.1688.F32.TF32 R40, R36, R20, R48 ;  /* 0x000000142428723c */ /* 0x008fe60000081030 */
[----:B-1----:R-:W3:Y:S04]  /*5b060*/  LDL.LU R44, [R1+0x8b0] ;  /* 0x0008b000012c7983 */ /* 0x002ee80000300800 */
[----:B------:R-:W3:Y:S04]  /*5b070*/  LDL.LU R45, [R1+0x8b4] ;  /* 0x0008b400012d7983 */ /* 0x000ee80000300800 */
[----:B--2---:R-:W3:Y:S04]  /*5b080*/  LDL.LU R46, [R1+0x8b8] ;  /* 0x0008b800012e7983 */ /* 0x004ee80000300800 */
[----:B------:R-:W3:Y:S04]  /*5b090*/  LDL.LU R47, [R1+0x8bc] ;  /* 0x0008bc00012f7983 */ /* 0x000ee80000300800 */
        /* <DEDUP_REMOVED lines=15> */
[----:B------:R-:W4:Y:S01]  /*5b190*/  LDL.LU R207, [R1+0x8dc] ;  /* 0x0008dc0001cf7983 */ /* 0x000f220000300800 */
[----:B------:R-:W-:Y:S01]  /*5b1a0*/  MOV R245, R40 ;  /* 0x0000002800f57202 */ /* 0x000fe20000000f00 */
[----:B------:R-:W-:Y:S01]  /*5b1b0*/  IMAD.MOV.U32 R246, RZ, RZ, R41 ;  /* 0x000000fffff67224 */ /* 0x000fe200078e0029 */
[----:B------:R-:W-:Y:S01]  /*5b1c0*/  MOV R247, R42 ;  /* 0x0000002a00f77202 */ /* 0x000fe20000000f00 */
        /* <DEDUP_REMOVED lines=21> */
[----:B------:R-:W1:Y:S04]  /*5b320*/  LDS R251, [R3+UR12+0x22100] ;  /* 0x0221000c03fb7984 */ /* 0x000e680008000800 */
[----:B------:R-:W-:Y:S04]  /*5b330*/  LDS R64, [R0+UR12+0x20180] ;  /* 0x0201800c00407984 */ /* 0x000fe80008000800 */
[----:B------:R-:W-:Y:S04]  /*5b340*/  LDS R66, [R0+UR12+0x22180] ;  /* 0x0221800c00427984 */ /* 0x000fe80008000800 */
[----:B------:R-:W-:Y:S04]  /*5b350*/  LDS R65, [R3+UR12+0x20180] ;  /* 0x0201800c03417984 */ /* 0x000fe80008000800 */
[----:B------:R-:W1:Y:S01]  /*5b360*/  LDS R67, [R3+UR12+0x22180] ;  /* 0x0221800c03437984 */ /* 0x000e620008000800 */
[----:B--2---:R-:W-:-:S15]  /*5b370*/  HMMA.1688.F32.TF32 R48, R36, R28, R48 ;  /* 0x0000001c2430723c */ /* 0x004fde0000081030 */
[----:B------:R-:W-:-:S04]  /*5b380*/  NOP ;  /* 0x0000000000007918 */ /* 0x000fc80000000000 */
[----:B------:R-:W-:Y:S01]  /*5b390*/  MOV R241, R48 ;  /* 0x0000003000f17202 */ /* 0x000fe20000000f00 */
[----:B------:R-:W-:Y:S01]  /*5b3a0*/  IMAD.MOV.U32 R242, RZ, RZ, R49 ;  /* 0x000000fffff27224 */ /* 0x000fe200078e0031 */
[----:B------:R-:W2:Y:S01]  /*5b3b0*/  LDL.LU R48, [R1+0x50] ;  /* 0x0000500001307983 */ /* 0x000ea20000300800 */
[----:B------:R-:W-:Y:S01]  /*5b3c0*/  MOV R243, R50 ;  /* 0x0000003200f37202 */ /* 0x000fe20000000f00 */
[----:B------:R-:W-:Y:S02]  /*5b3d0*/  IMAD.MOV.U32 R244, RZ, RZ, R51 ;  /* 0x000000fffff47224 */ /* 0x000fe400078e0033 */
[----:B------:R-:W2:Y:S04]  /*5b3e0*/  LDL.LU R49, [R1+0x54] ;  /* 0x0000540001317983 */ /* 0x000ea80000300800 */
[----:B------:R-:W2:Y:S04]  /*5b3f0*/  LDL.LU R50, [R1+0x58] ;  /* 0x0000580001327983 */ /* 0x000ea80000300800 */
[----:B------:R-:W2:Y:S01]  /*5b400*/  LDL.LU R51, [R1+0x5c] ;  /* 0x00005c0001337983 */ /* 0x000ea20000300800 */
[----:B---3--:R-:W-:-:S15]  /*5b410*/  HMMA.1688.F32.TF32 R208, R36, R24, R208 ;  /* 0x0000001824d0723c */ /* 0x008fde00000810d0 */
[----:B------:R-:W-:-:S04]  /*5b420*/  NOP ;  /* 0x0000000000007918 */ /* 0x000fc80000000000 */
[----:B------:R-:W-:Y:S04]  /*5b430*/  STL.64 [R1+0x130], R208 ;  /* 0x000130d001007387 */ /* 0x000fe80000100a00 */
[----:B------:R4:W-:Y:S02]  /*5b440*/  STL.64 [R1+0x138], R210 ;  /* 0x000138d201007387 */ /* 0x0009e40000100a00 */
[C---:B----4-:R-:W-:Y:S08]  /*5b450*/  HMMA.1688.F32.TF32 R208, R36.reuse, R8, R204 ;  /* 0x0000000824d0723c */ /* 0x050ff000000810cc */
[C---:B------:R-:W-:Y:S08]  /*5b460*/  HMMA.1688.F32.TF32 R204, R36.reuse, R4, R200 ;  /* 0x0000000424cc723c */ /* 0x040ff000000810c8 */
[C---:B------:R-:W-:Y:S08]  /*5b470*/  HMMA.1688.F32.TF32 R200, R36.reuse, R224, R44 ;  /* 0x000000e024c8723c */ /* 0x040ff0000008102c */
[----:B------:R-:W-:Y:S01]  /*5b480*/  HMMA.1688.F32.TF32 R36, R36, R228, R196 ;  /* 0x000000e42424723c */ /* 0x000fe200000810c4 */
        /* <DEDUP_REMOVED lines=9> */
[----:B------:R3:W-:Y:S02]  /*5b520*/  STL.64 [R1+0xf8], R38 ;  /* 0x0000f82601007387 */ /* 0x0007e40000100a00 */
[C---:B---3--:R-:W-:Y:S02]  /*5b530*/  HMMA.1688.F32.TF32 R36, R32.reuse, R28, R192 ;  /* 0x0000001c2024723c */ /* 0x048fe400000810c0 */
[----:B------:R-:W-:Y:S04]  /*5b540*/  STL.64 [R1+0xe0], R44 ;  /* 0x0000e02c01007387 */ /* 0x000fe80000100a00 */
[----:B------:R3:W-:Y:S04]  /*5b550*/  STL.64 [R1+0xe8], R46 ;  /* 0x0000e82e01007387 */ /* 0x0007e80000100a00 */
[----:B------:R-:W-:Y:S04]  /*5b560*/  STL.64 [R1+0xd0], R40 ;  /* 0x0000d02801007387 */ /* 0x000fe80000100a00 */
[----:B------:R4:W-:Y:S01]  /*5b570*/  STL.64 [R1+0xd8], R42 ;  /* 0x0000d82a01007387 */ /* 0x0009e20000100a00 */
[C---:B---3--:R-:W-:Y:S04]  /*5b580*/  HMMA.1688.F32.TF32 R44, R32.reuse, R24, R188 ;  /* 0x00000018202c723c */ /* 0x048fe800000810bc */
[----:B------:R-:W-:Y:S04]  /*5b590*/  STL.64 [R1+0xc0], R36 ;  /* 0x0000c02401007387 */ /* 0x000fe80000100a00 */
[----:B------:R3:W-:Y:S01]  /*5b5a0*/  STL.64 [R1+0xc8], R38 ;  /* 0x0000c82601007387 */ /* 0x0007e20000100a00 */
[C---:B----4-:R-:W-:Y:S08]  /*5b5b0*/  HMMA.1688.F32.TF32 R40, R32.reuse, R8, R184 ;  /* 0x000000082028723c */ /* 0x050ff000000810b8 */
[C---:B---3--:R-:W-:Y:S02]  /*5b5c0*/  HMMA.1688.F32.TF32 R36, R32.reuse, R4, R180 ;  /* 0x000000042024723c */ /* 0x048fe400000810b4 */
[----:B------:R-:W-:Y:S04]  /*5b5d0*/  STL.64 [R1+0xb0], R44 ;  /* 0x0000b02c01007387 */ /* 0x000fe80000100a00 */
[----:B------:R-:W-:Y:S05]  /*5b5e0*/  STL.64 [R1+0xb8], R46 ;  /* 0x0000b82e01007387 */ /* 0x000fea0000100a00 */
[----:B------:R-:W-:Y:S04]  /*5b5f0*/  STL.64 [R1+0xa0], R40 ;  /* 0x0000a02801007387 */ /* 0x000fe80000100a00 */
[----:B------:R3:W-:Y:S04]  /*5b600*/  STL.64 [R1+0xa8], R42 ;  /* 0x0000a82a01007387 */ /* 0x0007e80000100a00 */
[----:B------:R-:W-:Y:S01]  /*5b610*/  MOV R230, R37 ;  /* 0x0000002500e67202 */ /* 0x000fe20000000f00 */
[----:B------:R-:W-:Y:S01]  /*5b620*/  IMAD.MOV.U32 R231, RZ, RZ, R38 ;  /* 0x000000ffffe77224 */ /* 0x000fe200078e0026 */
[----:B------:R4:W-:Y:S01]  /*5b630*/  STL [R1+0x90], R36 ;  /* 0x0000902401007387 */ /* 0x0009e20000100800 */
[----:B------:R-:W-:Y:S01]  /*5b640*/  MOV R226, R39 ;  /* 0x0000002700e27202 */ /* 0x000fe20000000f00 */
[C---:B---3--:R-:W-:Y:S08]  /*5b650*/  HMMA.1688.F32.TF32 R40, R32.reuse, R224, R124 ;  /* 0x000000e02028723c */ /* 0x048ff0000008107c */
[----:B----4-:R-:W-:Y:S01]  /*5b660*/  HMMA.1688.F32.TF32 R36, R32, R228, R128 ;  /* 0x000000e42024723c */ /* 0x010fe20000081080 */
[----:B------:R-:W-:Y:S07]  /*5b670*/  STL [R1+0x4190], R226 ;  /* 0x004190e201007387 */ /* 0x000fee0000100800 */
[----:B-1----:R-:W-:Y:S01]  /*5b680*/  HMMA.1688.F32.TF32 R32, R248, R12, R148 ;  /* 0x0000000cf820723c */ /* 0x002fe20000081094 */
[----:B------:R1:W-:Y:S04]  /*5b690*/  STL [R1+0x418c], R231 ;  /* 0x00418ce701007387 */ /* 0x0003e80000100800 */
[----:B------:R3:W-:Y:S04]  /*5b6a0*/  STL [R1+0x4188], R230 ;  /* 0x004188e601007387 */ /* 0x0007e80000100800 */
[----:B------:R-:W-:Y:S02]  /*5b6b0*/  STL.64 [R1+0x80], R40 ;  /* 0x0000802801007387 */ /* 0x000fe40000100a00 */
[----:B-1----:R-:W-:Y:S01]  /*5b6c0*/  MOV R231, R38 ;  /* 0x0000002600e77202 */ /* 0x002fe20000000f00 */
[----:B------:R-:W-:-:S02]  /*5b6d0*/  IMAD.MOV.U32 R226, RZ, RZ, R37 ;  /* 0x000000ffffe27224 */ /* 0x000fc400078e0025 */
[----:B---3--:R-:W-:Y:S01]  /*5b6e0*/  IMAD.MOV.U32 R230, RZ, RZ, R39 ;  /* 0x000000ffffe67224 */ /* 0x008fe200078e0027 */
[----:B------:R-:W-:Y:S04]  /*5b6f0*/  STL.64 [R1+0x88], R42 ;  /* 0x0000882a01007387 */ /* 0x000fe80000100a00 */
[----:B------:R-:W-:Y:S04]  /*5b700*/  STL [R1+0x70], R36 ;  /* 0x0000702401007387 */ /* 0x000fe80000100800 */
[----:B------:R-:W-:Y:S04]  /*5b710*/  STL [R1+0x419c], R230 ;  /* 0x00419ce601007387 */ /* 0x000fe80000100800 */
[----:B------:R-:W-:Y:S04]  /*5b720*/  STL [R1+0x4198], R231 ;  /* 0x004198e701007387 */ /* 0x000fe80000100800 */
[----:B------:R-:W-:Y:S04]  /*5b730*/  STL [R1+0x4194], R226 ;  /* 0x004194e201007387 */ /* 0x000fe80000100800 */
[----:B------:R-:W3:Y:S04]  /*5b740*/  LDL.LU R188, [R1+0x40] ;  /* 0x0000400001bc7983 */ /* 0x000ee80000300800 */
[----:B------:R-:W-:Y:S04]  /*5b750*/  STL.64 [R1+0x60], R32 ;  /* 0x0000602001007387 */ /* 0x000fe80000100a00 */
[----:B------:R2:W-:Y:S04]  /*5b760*/  STL.64 [R1+0x68], R34 ;  /* 0x0000682201007387 */ /* 0x0005e80000100a00 */
[----:B------:R-:W3:Y:S04]  /*5b770*/  LDL.LU R189, [R1+0x44] ;  /* 0x0000440001bd7983 */ /* 0x000ee80000300800 */
[----:B------:R-:W3:Y:S04]  /*5b780*/  LDL.LU R190, [R1+0x48] ;  /* 0x0000480001be7983 */ /* 0x000ee80000300800 */
[----:B------:R-:W3:Y:S04]  /*5b790*/  LDL.LU R191, [R1+0x4c] ;  /* 0x00004c0001bf7983 */ /* 0x000ee80000300800 */
        /* <DEDUP_REMOVED lines=27> */
[----:B------:R-:W-:-:S05]  /*5b950*/  IMAD.MOV.U32 R10, RZ, RZ, R35 ;  /* 0x000000ffff0a7224 */ /* 0x000fca00078e0023 */
[----:B------:R-:W-:Y:S04]  /*5b960*/  STL [R1+0x41ac], R10 ;  /* 0x0041ac0a01007387 */ /* 0x000fe80000100800 */
[----:B------:R-:W-:Y:S04]  /*5b970*/  STL [R1+0x41a8], R227 ;  /* 0x0041a8e301007387 */ /* 0x000fe80000100800 */
[----:B------:R-:W-:Y:S04]  /*5b980*/  STL [R1+0x41a4], R27 ;  /* 0x0041a41b01007387 */ /* 0x000fe80000100800 */
[----:B------:R-:W-:Y:S01]  /*5b990*/  STL [R1+0x41a0], R26 ;  /* 0x0041a01a01007387 */ /* 0x000fe20000100800 */
[----:B------:R-:W-:Y:S01]  /*5b9a0*/  MOV R151, R252 ;  /* 0x000000fc00977202 */ /* 0x000fe20000000f00 */
[----:B---3--:R-:W-:-:S15]  /*5b9b0*/  HMMA.1688.F32.TF32 R32, R248, R28, R188 ;  /* 0x0000001cf820723c */ /* 0x008fde00000810bc */
[----:B------:R-:W-:-:S04]  /*5b9c0*/  NOP ;  /* 0x0000000000007918 */ /* 0x000fc80000000000 */
[----:B------:R-:W-:Y:S01]  /*5b9d0*/  IMAD.MOV.U32 R230, RZ, RZ, R33 ;  /* 0x000000ffffe67224 */ /* 0x000fe200078e0021 */
[----:B------:R-:W-:Y:S01]  /*5b9e0*/  MOV R231, R34 ;  /* 0x0000002200e77202 */ /* 0x000fe20000000f00 */
[----:B------:R4:W-:Y:S01]  /*5b9f0*/  STL [R1+0x40], R32 ;  /* 0x0000402001007387 */ /* 0x0009e20000100800 */
[----:B------:R-:W-:Y:S02]  /*5ba00*/  IMAD.MOV.U32 R226, RZ, RZ, R35 ;  /* 0x000000ffffe27224 */ /* 0x000fe400078e0023 */
[----:B----4-:R-:W-:Y:S03]  /*5ba10*/  HMMA.1688.F32.TF32 R32, R248, R24, R184 ;  /* 0x00000018f820723c */ /* 0x010fe600000810b8 */
[----:B------:R1:W-:Y:S04]  /*5ba20*/  STL [R1+0x41b8], R226 ;  /* 0x0041b8e201007387 */ /* 0x0003e80000100800 */
[----:B------:R3:W-:-:S12]  /*5ba30*/  STL [R1+0x41b4], R231 ;  /* 0x0041b4e701007387 */ /* 0x0007d80000100800 */
[----:B------:R-:W-:Y:S01]  /*5ba40*/  MOV R10, R32 ;  /* 0x00000020000a7202 */ /* 0x000fe20000000f00 */
[----:B------:R-:W-:Y:S01]  /*5ba50*/  IMAD.MOV.U32 R227, RZ, RZ, R33 ;  /* 0x000000ffffe37224 */ /* 0x000fe200078e0021 */
[----:B------:R-:W-:Y:S01]  /*5ba60*/  MOV R27, R34 ;  /* 0x00000022001b7202 */ /* 0x000fe20000000f00 */
[----:B------:R-:W-:Y:S01]  /*5ba70*/  IMAD.MOV.U32 R26, RZ, RZ, R35 ;  /* 0x000000ffff1a7224 */ /* 0x000fe200078e0023 */
[----:B------:R4:W-:Y:S04]  /*5ba80*/  STL [R1+0x41b0], R230 ;  /* 0x0041b0e601007387 */ /* 0x0009e80000100800 */
[----:B------:R-:W-:Y:S04]  /*5ba90*/  STL [R1+0x41c8], R26 ;  /* 0x0041c81a01007387 */ /* 0x000fe80000100800 */
[----:B------:R-:W-:Y:S04]  /*5baa0*/  STL [R1+0x41c4], R27 ;  /* 0x0041c41b01007387 */ /* 0x000fe80000100800 */
[----:B------:R-:W-:Y:S04]  /*5bab0*/  STL [R1+0x41c0], R10 ;  /* 0x0041c00a01007387 */ /* 0x000fe80000100800 */
[----:B------:R-:W-:Y:S01]  /*5bac0*/  STL [R1+0x41bc], R227 ;  /* 0x0041bce301007387 */ /* 0x000fe20000100800 */
[----:B--2---:R-:W-:-:S15]  /*5bad0*/  HMMA.1688.F32.TF32 R32, R248, R8, R180 ;  /* 0x00000008f820723c */ /* 0x004fde00000810b4 */
[----:B------:R-:W-:-:S04]  /*5bae0*/  NOP ;  /* 0x0000000000007918 */ /* 0x000fc80000000000 */
[----:B-1----:R-:W-:Y:S01]  /*5baf0*/  MOV R226, R33 ;  /* 0x0000002100e27202 */ /* 0x002fe20000000f00 */
[----:B---3--:R-:W-:Y:S01]  /*5bb00*/  IMAD.MOV.U32 R231, RZ, RZ, R34 ;  /* 0x000000ffffe77224 */ /* 0x008fe200078e0022 */
[----:B------:R1:W-:Y:S01]  /*5bb10*/  STL [R1+0x20], R32 ;  /* 0x0000202001007387 */ /* 0x0003e20000100800 */
[----:B----4-:R-:W-:Y:S02]  /*5bb20*/  MOV R230, R35 ;  /* 0x0000002300e67202 */ /* 0x010fe40000000f00 */
[----:B-1----:R-:W-:-:S15]  /*5bb30*/  HMMA.1688.F32.TF32 R32, R248, R4, R124 ;  /* 0x00000004f820723c */ /* 0x002fde000008107c */
[----:B------:R-:W-:-:S04]  /*5bb40*/  NOP ;  /* 0x0000000000007918 */ /* 0x000fc80000000000 */
[----:B------:R-:W-:Y:S01]  /*5bb50*/  IMAD.MOV.U32 R11, RZ, RZ, R32 ;  /* 0x000000ffff0b7224 */ /* 0x000fe200078e0020 */
[----:B------:R-:W-:Y:S01]  /*5bb60*/  MOV R6, R33 ;  /* 0x0000002100067202 */ /* 0x000fe20000000f00 */
[----:B------:R-:W-:Y:S01]  /*5bb70*/  IMAD.MOV.U32 R7, RZ, RZ, R34 ;  /* 0x000000ffff077224 */ /* 0x000fe200078e0022 */
[----:B------:R-:W-:Y:S02]  /*5bb80*/  MOV R252, R35 ;  /* 0x0000002300fc7202 */ /* 0x000fe40000000f00 */
        /* <DEDUP_REMOVED lines=9> */
[----:B------:R-:W-:Y:S01]  /*5bc20*/  MOV R131, R111 ;  /* 0x0000006f00837202 */ /* 0x000fe20000000f00 */
[----:B------:R-:W-:-:S10]  /*5bc30*/  IMAD.MOV.U32 R124, RZ, RZ, R76 ;  /* 0x000000ffff7c7224 */ /* 0x000fd400078e004c */
[----:B------:R-:W-:Y:S04]  /*5bc40*/  STL.64 [R1+0x4138], R250 ;  /* 0x004138fa01007387 */ /* 0x000fe80000100a00 */
[----:B------:R-:W-:Y:S04]  /*5bc50*/  STL.64 [R1+0x4130], R248 ;  /* 0x004130f801007387 */ /* 0x000fe80000100a00 */
[----:B------:R-:W2:Y:S04]  /*5bc60*/  LDL.LU R72, [R1+0x42d4] ;  /* 0x0042d40001487983 */ /* 0x000ea80000300800 */
[----:B------:R-:W2:Y:S04]  /*5bc70*/  LDL.LU R73, [R1+0x42d0] ;  /* 0x0042d00001497983 */ /* 0x000ea80000300800 */
[----:B------:R-:W2:Y:S04]  /*5bc80*/  LDL.LU R74, [R1+0x42cc] ;  /* 0x0042cc00014a7983 */ /* 0x000ea80000300800 */
[----:B------:R-:W2:Y:S04]  /*5bc90*/  LDL.LU R75, [R1+0x42c8] ;  /* 0x0042c800014b7983 */ /* 0x000ea80000300800 */
[----:B------:R-:W3:Y:S01]  /*5bca0*/  LDL.LU R108, [R1+0x42c4] ;  /* 0x0042c400016c7983 */ /* 0x000ee20000300800 */
[----:B------:R-:W-:-:S03]  /*5bcb0*/  MOV R125, R77 ;  /* 0x0000004d007d7202 */ /* 0x000fc60000000f00 */
[----:B------:R-:W3:Y:S01]  /*5bcc0*/  LDL.LU R109, [R1+0x42c0] ;  /* 0x0042c000016d7983 */ /* 0x000ee20000300800 */
[----:B------:R-:W-:-:S03]  /*5bcd0*/  IMAD.MOV.U32 R126, RZ, RZ, R78 ;  /* 0x000000ffff7e7224 */ /* 0x000fc600078e004e */
[----:B------:R-:W3:Y:S01]  /*5bce0*/  LDL.LU R110, [R1+0x42bc] ;  /* 0x0042bc00016e7983 */ /* 0x000ee20000300800 */
        /* <DEDUP_REMOVED lines=39> */
[----:B------:R-:W-:Y:S04]  /*5bf60*/  STL [R1+0x40b0], R52 ;  /* 0x0040b03401007387 */ /* 0x000fe80000100800 */
[----:B------:R-:W-:Y:S04]  /*5bf70*/  STL [R1+0x40ac], R53 ;  /* 0x0040ac3501007387 */ /* 0x000fe80000100800 */
[----:B------:R-:W-:Y:S04]  /*5bf80*/  STL [R1+0x40a8], R54 ;  /* 0x0040a83601007387 */ /* 0x000fe80000100800 */
[----:B------:R-:W-:Y:S04]  /*5bf90*/  STL [R1+0x40a4], R55 ;  /* 0x0040a43701007387 */ /* 0x000fe80000100800 */
[----:B------:R-:W-:Y:S04]  /*5bfa0*/  LDS R78, [R0+UR12+0x22300] ;  /* 0x0223000c004e7984 */ /* 0x000fe80008000800 */
[----:B------:R-:W-:Y:S01]  /*5bfb0*/  LDS R77, [R3+UR12+0x20300] ;  /* 0x0203000c034d7984 */ /* 0x000fe20008000800 */
        /* <DEDUP_REMOVED lines=20> */
[----:B------:R-:W-:Y:S01]  /*5c100*/  IMAD.MOV.U32 R60, RZ, RZ, R32 ;  /* 0x000000ffff3c7224 */ /* 0x000fe200078e0020 */
[----:B------:R-:W-:Y:S01]  /*5c110*/  MOV R61, R33 ;  /* 0x00000021003d7202 */ /* 0x000fe20000000f00 */
[----:B------:R-:W-:Y:S01]  /*5c120*/  IMAD.MOV.U32 R62, RZ, RZ, R34 ;  /* 0x000000ffff3e7224 */ /* 0x000fe200078e0022 */
[----:B------:R-:W-:Y:S01]  /*5c130*/  MOV R56, R35 ;  /* 0x0000002300387202 */ /* 0x000fe20000000f00 */
[----:B------:R-:W1:Y:S01]  /*5c140*/  LDS R79, [R3+UR12+0x22300] ;  /* 0x0223000c034f7984 */ /* 0x000e620008000800 */
        /* <DEDUP_REMOVED lines=19> */
[----:B------:R-:W-:-:S05]  /*5c280*/  MOV R52, R35 ;  /* 0x0000002300347202 */ /* 0x000fca0000000f00 */
[----:B------:R1:W-:Y:S04]  /*5c290*/  STL [R1+0x40ec], R52 ;  /* 0x0040ec3401007387 */ /* 0x0003e80000100800 */
[----:B------:R1:W-:Y:S04]  /*5c2a0*/  STL [R1+0x40e8], R59 ;  /* 0x0040e83b01007387 */ /* 0x0003e80000100800 */
[----:B------:R1:W-:Y:S04]  /*5c2b0*/  STL [R1+0x40e4], R58 ;  /* 0x0040e43a01007387 */ /* 0x0003e80000100800 */
[----:B------:R1:W-:Y:S01]  /*5c2c0*/  STL [R1+0x40e0], R57 ;  /* 0x0040e03901007387 */ /* 0x0003e20000100800 */
[----:B--2---:R-:W-:-:S15]  /*5c2d0*/  HMMA.1688.F32.TF32 R32, R64, R8, R180 ;  /* 0x000000084020723c */ /* 0x004fde00000810b4 */
[----:B------:R-:W-:-:S04]  /*5c2e0*/  NOP ;  /* 0x0000000000007918 */ /* 0x000fc80000000000 */
[----:B------:R-:W-:Y:S01]  /*5c2f0*/  IMAD.MOV.U32 R56, RZ, RZ, R32 ;  /* 0x000000ffff387224 */ /* 0x000fe200078e0020 */
[----:B------:R-:W-:Y:S01]  /*5c300*/  MOV R62, R33 ;  /* 0x00000021003e7202 */ /* 0x000fe20000000f00 */
[----:B------:R-:W-:Y:S01]  /*5c310*/  IMAD.MOV.U32 R60, RZ, RZ, R34 ;  /* 0x000000ffff3c7224 */ /* 0x000fe200078e0022 */
[----:B------:R-:W-:Y:S02]  /*5c320*/  MOV R61, R35 ;  /* 0x00000023003d7202 */ /* 0x000fe40000000f00 */
[----:B---3--:R-:W-:Y:S03]  /*5c330*/  HMMA.1688.F32.TF32 R32, R64, R4, R124 ;  /* 0x000000044020723c */ /* 0x008fe6000008107c */
[----:B------:R-:W-:-:S15]  /*5c340*/  STL [R1+0x40fc], R61 ;  /* 0x0040fc3d01007387 */ /* 0x000fde0000100800 */
[----:B------:R-:W-:Y:S01]  /*5c350*/  NOP ;  /* 0x0000000000007918 */ /* 0x000fe20000000000 */
[----:B-1----:R-:W-:Y:S01]  /*5c360*/  IMAD.MOV.U32 R52, RZ, RZ, R32 ;  /* 0x000000ffff347224 */ /* 0x002fe200078e0020 */
[----:B------:R-:W-:Y:S01]  /*5c370*/  MOV R59, R33 ;  /* 0x00000021003b7202 */ /* 0x000fe20000000f00 */
[----:B------:R-:W-:Y:S01]  /*5c380*/  IMAD.MOV.U32 R58, RZ, RZ, R34 ;  /* 0x000000ffff3a7224 */ /* 0x000fe200078e0022 */
[----:B------:R-:W-:Y:S02]  /*5c390*/  MOV R57, R35 ;  /* 0x0000002300397202 */ /* 0x000fe40000000f00 */
[----:B----4-:R-:W-:Y:S01]  /*5c3a0*/  HMMA.1688.F32.TF32 R32, R64, R224, R128 ;  /* 0x000000e04020723c */ /* 0x010fe20000081080 */
[----:B------:R-:W-:Y:S04]  /*5c3b0*/  STL [R1+0x40f8], R60 ;  /* 0x0040f83c01007387 */ /* 0x000fe80000100800 */
[----:B------:R-:W-:Y:S04]  /*5c3c0*/  STL [R1+0x40f4], R56 ;  /* 0x0040f43801007387 */ /* 0x000fe80000100800 */
[----:B------:R1:W-:Y:S04]  /*5c3d0*/  STL [R1+0x40f0], R62 ;  /* 0x0040f03e01007387 */ /* 0x0003e80000100800 */
[----:B------:R-:W-:Y:S04]  /*5c3e0*/  STL [R1+0x410c], R57 ;  /* 0x00410c3901007387 */ /* 0x000fe80000100800 */
[----:B------:R-:W-:Y:S02]  /*5c3f0*/  STL [R1+0x4108], R58 ;  /* 0x0041083a01007387 */ /* 0x000fe40000100800 */
[----:B-1----:R-:W-:Y:S01]  /*5c400*/  MOV R62, R35 ;  /* 0x00000023003e7202 */ /* 0x002fe20000000f00 */
[----:B------:R-:W-:Y:S01]  /*5c410*/  IMAD.MOV.U32 R56, RZ, RZ, R34 ;  /* 0x000000ffff387224 */ /* 0x000fe200078e0022 */
[----:B------:R-:W-:Y:S01]  /*5c420*/  STL [R1+0x4104], R52 ;  /* 0x0041043401007387 */ /* 0x000fe20000100800 */
[----:B------:R-:W-:Y:S01]  /*5c430*/  IMAD.MOV.U32 R61, RZ, RZ, R32 ;  /* 0x000000ffff3d7224 */ /* 0x000fe200078e0020 */
[----:B------:R-:W-:-:S02]  /*5c440*/  MOV R60, R33 ;  /* 0x00000021003c7202 */ /* 0x000fc40000000f00 */
[----:B------:R-:W-:Y:S01]  /*5c450*/  STL [R1+0x4100], R59 ;  /* 0x0041003b01007387 */ /* 0x000fe20000100800 */
[----:B------:R-:W-:Y:S03]  /*5c460*/  HMMA.1688.F32.TF32 R32, R64, R228, R148 ;  /* 0x000000e44020723c */ /* 0x000fe60000081094 */
[----:B------:R1:W-:Y:S04]  /*5c470*/  STL [R1+0x411c], R62 ;  /* 0x00411c3e01007387 */ /* 0x0003e80000100800 */
[----:B------:R2:W-:Y:S04]  /*5c480*/  STL [R1+0x4118], R56 ;  /* 0x0041183801007387 */ /* 0x0005e80000100800 */
[----:B------:R3:W-:Y:S04]  /*5c490*/  STL [R1+0x4114], R61 ;  /* 0x0041143d01007387 */ /* 0x0007e80000100800 */
[----:B------:R4:W-:Y:S04]  /*5c4a0*/  STL [R1+0x4110], R60 ;  /* 0x0041103c01007387 */ /* 0x0009e80000100800 */
        /* <DEDUP_REMOVED lines=69> */
[----:B--2---:R-:W-:Y:S08]  /*5c900*/  HMMA.1688.F32.TF32 R72, R76, R224, R148 ;  /* 0x000000e04c48723c */ /* 0x004ff00000081094 */
[C---:B---3--:R-:W-:Y:S08]  /*5c910*/  HMMA.1688.F32.TF32 R32, R68.reuse, R20, R32 ;  /* 0x000000144420723c */ /* 0x048ff00000081020 */
[----:B------:R-:W-:Y:S11]  /*5c920*/  HMMA.1688.F32.TF32 R36, R68, R12, R36 ;  /* 0x0000000c4424723c */ /* 0x000ff60000081024 */
[----:B-1----:R-:W-:Y:S01]  /*5c930*/  IMAD.MOV.U32 R62, RZ, RZ, R32 ;  /* 0x000000ffff3e7224 */ /* 0x002fe200078e0020 */
[----:B------:R-:W-:Y:S01]  /*5c940*/  MOV R56, R33 ;  /* 0x0000002100387202 */ /* 0x000fe20000000f00 */
[----:B------:R-:W-:Y:S01]  /*5c950*/  IMAD.MOV.U32 R61, RZ, RZ, R34 ;  /* 0x000000ffff3d7224 */ /* 0x000fe200078e0022 */
[----:B----4-:R-:W-:-:S02]  /*5c960*/  MOV R60, R35 ;  /* 0x00000023003c7202 */ /* 0x010fc40000000f00 */
[C---:B------:R-:W-:Y:S08]  /*5c970*/  HMMA.1688.F32.TF32 R32, R68.reuse, R28, R248 ;  /* 0x0000001c4420723c */ /* 0x040ff000000810f8 */
[----:B------:R-:W-:Y:S01]  /*5c980*/  HMMA.1688.F32.TF32 R64, R68, R24, R208 ;  /* 0x000000184440723c */ /* 0x000fe200000810d0 */
[----:B------:R-:W-:Y:S01]  /*5c990*/  IMAD.MOV.U32 R57, RZ, RZ, R36 ;  /* 0x000000ffff397224 */ /* 0x000fe200078e0024 */
[----:B------:R-:W-:Y:S01]  /*5c9a0*/  MOV R58, R37 ;  /* 0x00000025003a7202 */ /* 0x000fe20000000f00 */
[----:B------:R-:W-:Y:S01]  /*5c9b0*/  IMAD.MOV.U32 R52, RZ, RZ, R38 ;  /* 0x000000ffff347224 */ /* 0x000fe200078e0026 */
[----:B------:R-:W-:-:S07]  /*5c9c0*/  MOV R59, R39 ;  /* 0x00000027003b7202 */ /* 0x000fce0000000f00 */
[----:B------:R-:W-:Y:S01]  /*5c9d0*/  IMAD.MOV.U32 R63, RZ, RZ, R32 ;  /* 0x000000ffff3f7224 */ /* 0x000fe200078e0020 */
[----:B------:R-:W-:Y:S01]  /*5c9e0*/  MOV R55, R33 ;  /* 0x0000002100377202 */ /* 0x000fe20000000f00 */
[----:B------:R-:W-:Y:S01]  /*5c9f0*/  IMAD.MOV.U32 R54, RZ, RZ, R34 ;  /* 0x000000ffff367224 */ /* 0x000fe200078e0022 */
[----:B------:R-:W-:Y:S01]  /*5ca00*/  HMMA.1688.F32.TF32 R36, R68, R8, R204 ;  /* 0x000000084424723c */ /* 0x000fe200000810cc */
[----:B------:R-:W-:-:S07]  /*5ca10*/  MOV R53, R35 ;  /* 0x0000002300357202 */ /* 0x000fce0000000f00 */
[C---:B------:R-:W-:Y:S01]  /*5ca20*/  HMMA.1688.F32.TF32 R32, R68.reuse, R4, R200 ;  /* 0x000000044420723c */ /* 0x040fe200000810c8 */
[----:B------:R-:W-:Y:S04]  /*5ca30*/  STL.64 [R1+0x3b0], R64 ;  /* 0x0003b04001007387 */ /* 0x000fe80000100a00 */
[----:B------:R1:W-:Y:S03]  /*5ca40*/  STL.64 [R1+0x3b8], R66 ;  /* 0x0003b84201007387 */ /* 0x0003e60000100a00 */
[C---:B-1----:R-:W-:Y:S03]  /*5ca50*/  HMMA.1688.F32.TF32 R64, R68.reuse, R224, R196 ;  /* 0x000000e04440723c */ /* 0x042fe600000810c4 */
[----:B------:R-:W-:Y:S04]  /*5ca60*/  STL.64 [R1+0x3a0], R36 ;  /* 0x0003a02401007387 */ /* 0x000fe80000100a00 */
[----:B------:R1:W-:Y:S04]  /*5ca70*/  STL.64 [R1+0x3a8], R38 ;  /* 0x0003a82601007387 */ /* 0x0003e80000100a00 */
[----:B------:R-:W-:Y:S04]  /*5ca80*/  STL.64 [R1+0x390], R32 ;  /* 0x0003902001007387 */ /* 0x000fe80000100a00 */
[----:B------:R2:W-:Y:S01]  /*5ca90*/  STL.64 [R1+0x398], R34 ;  /* 0x0003982201007387 */ /* 0x0005e20000100a00 */
[----:B-1----:R-:W-:Y:S03]  /*5caa0*/  HMMA.1688.F32.TF32 R36, R68, R228, R88 ;  /* 0x000000e44424723c */ /* 0x002fe60000081058 */
        /* <DEDUP_REMOVED lines=13> */
[----:B------:R-:W-:Y:S05]  /*5cb80*/  STL.64 [R1+0x1e0], R36 ;  /* 0x0001e02401007387 */ /* 0x000fea0000100a00 */
[----:B------:R-:W-:Y:S01]  /*5cb90*/  HMMA.1688.F32.TF32 R68, R76, R4, R128 ;  /* 0x000000044c44723c */ /* 0x000fe20000081080 */
[----:B------:R-:W-:Y:S10]  /*5cba0*/  STL.64 [R1+0x1e8], R38 ;  /* 0x0001e82601007387 */ /* 0x000ff40000100a00 */
[----:B------:R-:W-:Y:S04]  /*5cbb0*/  STL [R1+0x405c], R64 ;  /* 0x00405c4001007387 */ /* 0x000fe80000100800 */
[----:B------:R-:W-:Y:S04]  /*5cbc0*/  STL.64 [R1+0x1b0], R32 ;  /* 0x0001b02001007387 */ /* 0x000fe80000100a00 */
[----:B------:R1:W-:Y:S04]  /*5cbd0*/  STL.64 [R1+0x1b8], R34 ;  /* 0x0001b82201007387 */ /* 0x0003e80000100a00 */
[----:B------:R-:W-:Y:S01]  /*5cbe0*/  STL [R1+0x4058], R65 ;  /* 0x0040584101007387 */ /* 0x000fe20000100800 */
[----:B-1----:R-:W-:Y:S03]  /*5cbf0*/  HMMA.1688.F32.TF32 R32, R108, R24, R112 ;  /* 0x000000186c20723c */ /* 0x002fe60000081070 */
[----:B------:R-:W-:Y:S04]  /*5cc00*/  STL [R1+0x4054], R66 ;  /* 0x0040544201007387 */ /* 0x000fe80000100800 */
[----:B------:R-:W-:Y:S04]  /*5cc10*/  STL [R1+0x4050], R67 ;  /* 0x0040504301007387 */ /* 0x000fe80000100800 */
[----:B------:R-:W-:Y:S04]  /*5cc20*/  STL [R1+0x406c], R68 ;  /* 0x00406c4401007387 */ /* 0x000fe80000100800 */
[----:B------:R-:W-:Y:S01]  /*5cc30*/  STL [R1+0x4068], R69 ;  /* 0x0040684501007387 */ /* 0x000fe20000100800 */
[----:B------:R-:W-:Y:S03]  /*5cc40*/  HMMA.1688.F32.TF32 R76, R76, R228, R120 ;  /* 0x000000e44c4c723c */ /* 0x000fe60000081078 */
[----:B------:R-:W-:Y:S04]  /*5cc50*/  STL [R1+0x4064], R70 ;  /* 0x0040644601007387 */ /* 0x000fe80000100800 */
[----:B------:R-:W-:Y:S04]  /*5cc60*/  STL [R1+0x4060], R71 ;  /* 0x0040604701007387 */ /* 0x000fe80000100800 */
[----:B------:R1:W-:Y:S04]  /*5cc70*/  STL [R1+0x407c], R72 ;  /* 0x00407c4801007387 */ /* 0x0003e80000100800 */
[----:B------:R2:W-:Y:S04]  /*5cc80*/  STL [R1+0x4078], R73 ;  /* 0x0040784901007387 */ /* 0x0005e80000100800 */
[----:B------:R3:W-:Y:S01]  /*5cc90*/  STL [R1+0x4074], R74 ;  /* 0x0040744a01007387 */ /* 0x0007e20000100800 */
[----:B-1----:R-:W-:-:S03]  /*5cca0*/  IMAD.MOV.U32 R72, RZ, RZ, R32 ;  /* 0x000000ffff487224 */ /* 0x002fc600078e0020 */
[----:B------:R1:W-:Y:S01]  /*5ccb0*/  STL [R1+0x4070], R75 ;  /* 0x0040704b01007387 */ /* 0x0003e20000100800 */
[----:B--2---:R-:W-:Y:S01]  /*5ccc0*/  MOV R73, R33 ;  /* 0x0000002100497202 */ /* 0x004fe20000000f00 */
[----:B------:R-:W-:Y:S02]  /*5ccd0*/  HMMA.1688.F32.TF32 R36, R108, R28, R116 ;  /* 0x0000001c6c24723c */ /* 0x000fe40000081074 */
[----:B------:R-:W-:Y:S01]  /*5cce0*/  LDS R112, [R0+UR12+0x20400] ;  /* 0x0204000c00707984 */ /* 0x000fe20008000800 */
[----:B---3--:R-:W-:-:S03]  /*5ccf0*/  IMAD.MOV.U32 R74, RZ, RZ, R34 ;  /* 0x000000ffff4a7224 */ /* 0x008fc600078e0022 */
[----:B------:R-:W-:Y:S01]  /*5cd00*/  LDS R114, [R0+UR12+0x22400] ;  /* 0x0224000c00727984 */ /* 0x000fe20008000800 */
[----:B-1----:R-:W-:Y:S02]  /*5cd10*/  MOV R75, R35 ;  /* 0x00000023004b7202 */ /* 0x002fe40000000f00 */
[----:B------:R-:W-:Y:S01]  /*5cd20*/  HMMA.1688.F32.TF32 R32, R108, R8, R132 ;  /* 0x000000086c20723c */ /* 0x000fe20000081084 */
[----:B------:R1:W-:Y:S04]  /*5cd30*/  STL [R1+0x408c], R76 ;  /* 0x00408c4c01007387 */ /* 0x0003e80000100800 */
[----:B------:R2:W-:Y:S04]  /*5cd40*/  STL [R1+0x4088], R77 ;  /* 0x0040884d01007387 */ /* 0x0005e80000100800 */
[----:B------:R3:W-:Y:S04]  /*5cd50*/  STL [R1+0x4084], R78 ;  /* 0x0040844e01007387 */ /* 0x0007e80000100800 */
[----:B------:R4:W-:Y:S04]  /*5cd60*/  STL [R1+0x4080], R79 ;  /* 0x0040804f01007387 */ /* 0x0009e80000100800 */
[----:B------:R-:W-:Y:S02]  /*5cd70*/  LDS R113, [R3+UR12+0x20400] ;  /* 0x0204000c03717984 */ /* 0x000fe40008000800 */
[----:B-1----:R-:W-:Y:S01]  /*5cd80*/  IMAD.MOV.U32 R76, RZ, RZ, R32 ;  /* 0x000000ffff4c7224 */ /* 0x002fe200078e0020 */
[----:B--2---:R-:W-:Y:S01]  /*5cd90*/  MOV R77, R33 ;  /* 0x00000021004d7202 */ /* 0x004fe20000000f00 */
[----:B---3--:R-:W-:Y:S01]  /*5cda0*/  IMAD.MOV.U32 R78, RZ, RZ, R34 ;  /* 0x000000ffff4e7224 */ /* 0x008fe200078e0022 */
[----:B------:R-:W1:Y:S01]  /*5cdb0*/  LDS R115, [R3+UR12+0x22400] ;  /* 0x0224000c03737984 */ /* 0x000e620008000800 */
[----:B----4-:R-:W-:-:S02]  /*5cdc0*/  MOV R79, R35 ;  /* 0x00000023004f7202 */ /* 0x010fc40000000f00 */
[----:B------:R-:W-:Y:S01]  /*5cdd0*/  HMMA.1688.F32.TF32 R32, R108, R4, R136 ;  /* 0x000000046c20723c */ /* 0x000fe20000081088 */
[----:B------:R2:W-:Y:S04]  /*5cde0*/  STL [R1+0x409c], R80 ;  /* 0x00409c5001007387 */ /* 0x0005e80000100800 */
[----:B------:R3:W-:Y:S04]  /*5cdf0*/  STL [R1+0x4098], R81 ;  /* 0x0040985101007387 */ /* 0x0007e80000100800 */
[----:B------:R4:W-:Y:S04]  /*5ce00*/  STL [R1+0x4094], R82 ;  /* 0x0040945201007387 */ /* 0x0009e80000100800 */
[----:B------:R1:W-:Y:S04]  /*5ce10*/  STL [R1+0x4090], R83 ;  /* 0x0040905301007387 */ /* 0x0003e80000100800 */
        /* <DEDUP_REMOVED lines=10> */
[----:B------:R-:W2:Y:S01]  /*5cec0*/  LDL.LU R203, [R1+0x29c] ;  /* 0x00029c0001cb7983 */ /* 0x000ea20000300800 */
[----:B---3--:R-:W-:Y:S01]  /*5ced0*/  MOV R81, R33 ;  /* 0x0000002100517202 */ /* 0x008fe20000000f00 */
[----:B----4-:R-:W-:Y:S02]  /*5cee0*/  IMAD.MOV.U32 R82, RZ, RZ, R34 ;  /* 0x000000ffff527224 */ /* 0x010fe400078e0022 */
[----:B------:R-:W3:Y:S01]  /*5cef0*/  LDL.LU R204, [R1+0x2a0] ;  /* 0x0002a00001cc7983 */ /* 0x000ee20000300800 */
[----:B-1----:R-:W-:-:S03]  /*5cf00*/  MOV R83, R35 ;  /* 0x0000002300537202 */ /* 0x002fc60000000f00 */
[----:B------:R-:W3:Y:S01]  /*5cf10*/  LDL.LU R205, [R1+0x2a4] ;  /* 0x0002a40001cd7983 */ /* 0x000ee20000300800 */
[----:B------:R-:W-:Y:S03]  /*5cf20*/  HMMA.1688.F32.TF32 R32, R108, R224, R140 ;  /* 0x000000e06c20723c */ /* 0x000fe6000008108c */
        /* <DEDUP_REMOVED lines=19> */
[----:B------:R-:W-:Y:S01]  /*5d060*/  MOV R69, R33 ;  /* 0x0000002100457202 */ /* 0x000fe20000000f00 */
[----:B------:R-:W-:Y:S02]  /*5d070*/  IMAD.MOV.U32 R70, RZ, RZ, R34 ;  /* 0x000000ffff467224 */ /* 0x000fe400078e0022 */
[----:B------:R-:W2:Y:S01]  /*5d080*/  LDL.LU R136, [R1+0x610] ;  /* 0x0006100001887983 */ /* 0x000ea20000300800 */
[----:B------:R-:W-:-:S03]  /*5d090*/  MOV R71, R35 ;  /* 0x0000002300477202 */ /* 0x000fc60000000f00 */
[----:B------:R-:W2:Y:S01]  /*5d0a0*/  LDL.LU R137, [R1+0x614] ;  /* 0x0006140001897983 */ /* 0x000ea20000300800 */
[----:B------:R-:W-:Y:S03]  /*5d0b0*/  HMMA.1688.F32.TF32 R32, R108, R228, R144 ;  /* 0x000000e46c20723c */ /* 0x000fe60000081090 */
        /* <DEDUP_REMOVED lines=62> */
[C---:B------:R-:W-:Y:S08]  /*5d4a0*/  HMMA.1688.F32.TF32 R88, R112.reuse, R12, R88 ;  /* 0x0000000c7058723c */ /* 0x040ff00000081058 */
[C---:B------:R-:W-:Y:S11]  /*5d4b0*/  HMMA.1688.F32.TF32 R188, R112.reuse, R28, R188 ;  /* 0x0000001c70bc723c */ /* 0x040ff600000810bc */
[----:B------:R-:W-:Y:S04]  /*5d4c0*/  STL.64 [R1+0x460], R88 ;  /* 0x0004605801007387 */ /* 0x000fe80000100a00 */
[----:B------:R2:W-:Y:S01]  /*5d4d0*/  STL.64 [R1+0x468], R90 ;  /* 0x0004685a01007387 */ /* 0x0005e20000100a00 */
[C---:B------:R-:W-:Y:S03]  /*5d4e0*/  HMMA.1688.F32.TF32 R128, R112.reuse, R224, R128 ;  /* 0x000000e07080723c */ /* 0x040fe60000081080 */
[----:B--2---:R-:W2:Y:S04]  /*5d4f0*/  LDL.LU.64 R90, [R1+0x42a0] ;  /* 0x0042a000015a7983 */ /* 0x004ea80000300a00 */
[----:B------:R-:W2:Y:S04]  /*5d500*/  LDL.LU.64 R88, [R1+0x4298] ;  /* 0x0042980001587983 */ /* 0x000ea80000300a00 */
[----:B------:R-:W-:Y:S04]  /*5d510*/  STL.64 [R1+0x450], R192 ;  /* 0x000450c001007387 */ /* 0x000fe80000100a00 */
[----:B------:R3:W-:Y:S01]  /*5d520*/  STL.64 [R1+0x458], R194 ;  /* 0x000458c201007387 */ /* 0x0007e20000100a00 */
[----:B------:R-:W-:Y:S03]  /*5d530*/  HMMA.1688.F32.TF32 R112, R112, R228, R148 ;  /* 0x000000e47070723c */ /* 0x000fe60000081094 */
[----:B---3--:R-:W3:Y:S04]  /*5d540*/  LDL.LU.64 R194, [R1+0x4290] ;  /* 0x0042900001c27983 */ /* 0x008ee80000300a00 */
[----:B------:R-:W3:Y:S04]  /*5d550*/  LDL.LU.64 R192, [R1+0x4288] ;  /* 0x0042880001c07983 */ /* 0x000ee80000300a00 */
[----:B------:R-:W-:Y:S04]  /*5d560*/  STL.64 [R1+0x440], R188 ;  /* 0x000440bc01007387 */ /* 0x000fe80000100a00 */
[----:B------:R4:W-:Y:S04]  /*5d570*/  STL.64 [R1+0x448], R190 ;  /* 0x000448be01007387 */ /* 0x0009e80000100a00 */
[----:B----4-:R-:W4:Y:S04]  /*5d580*/  LDL.LU.64 R190, [R1+0x4280] ;  /* 0x0042800001be7983 */ /* 0x010f280000300a00 */
        /* <DEDUP_REMOVED lines=26> */
[----:B------:R-:W-:Y:S08]  /*5d730*/  HMMA.1688.F32.TF32 R140, R116, R28, R140 ;  /* 0x0000001c748c723c */ /* 0x000ff0000008108c */
[----:B------:R-:W-:Y:S01]  /*5d740*/  HMMA.1688.F32.TF32 R84, R108, R20, R84 ;  /* 0x000000146c54723c */ /* 0x000fe20000081054 */
[----:B------:R-:W-:Y:S04]  /*5d750*/  LDS R108, [R0+UR12+0x20580] ;  /* 0x0205800c006c7984 */ /* 0x000fe80008000800 */
[----:B------:R-:W-:Y:S04]  /*5d760*/  LDS R110, [R0+UR12+0x22580] ;  /* 0x0225800c006e7984 */ /* 0x000fe80008000800 */
[----:B------:R-:W-:Y:S04]  /*5d770*/  LDS R109, [R3+UR12+0x20580] ;  /* 0x0205800c036d7984 */ /* 0x000fe80008000800 */
[----:B------:R-:W1:Y:S01]  /*5d780*/  LDS R111, [R3+UR12+0x22580] ;  /* 0x0225800c036f7984 */ /* 0x000e620008000800 */
[----:B--2---:R-:W-:-:S15]  /*5d790*/  HMMA.1688.F32.TF32 R112, R116, R12, R112 ;  /* 0x0000000c7470723c */ /* 0x004fde0000081070 */
[----:B------:R-:W-:-:S04]  /*5d7a0*/  NOP ;  /* 0x0000000000007918 */ /* 0x000fc80000000000 */
[----:B------:R-:W-:Y:S04]  /*5d7b0*/  STL.64 [R1+0x360], R112 ;  /* 0x0003607001007387 */ /* 0x000fe80000100a00 */
[----:B------:R2:W-:Y:S02]  /*5d7c0*/  STL.64 [R1+0x368], R114 ;  /* 0x0003687201007387 */ /* 0x0005e40000100a00 */
[C---:B--2---:R-:W-:Y:S02]  /*5d7d0*/  HMMA.1688.F32.TF32 R112, R116.reuse, R24, R136 ;  /* 0x000000187470723c */ /* 0x044fe40000081088 */
[----:B------:R-:W-:Y:S04]  /*5d7e0*/  STL.64 [R1+0x350], R144 ;  /* 0x0003509001007387 */ /* 0x000fe80000100a00 */
[----:B------:R-:W-:Y:S02]  /*5d7f0*/  STL.64 [R1+0x358], R146 ;  /* 0x0003589201007387 */ /* 0x000fe40000100a00 */
[C---:B------:R-:W-:Y:S02]  /*5d800*/  HMMA.1688.F32.TF32 R136, R116.reuse, R8, R132 ;  /* 0x000000087488723c */ /* 0x040fe40000081084 */
[----:B------:R-:W-:Y:S04]  /*5d810*/  STL.64 [R1+0x340], R140 ;  /* 0x0003408c01007387 */ /* 0x000fe80000100a00 */
[----:B------:R-:W-:Y:S02]  /*5d820*/  STL.64 [R1+0x348], R142 ;  /* 0x0003488e01007387 */ /* 0x000fe40000100a00 */
[C---:B------:R-:W-:Y:S03]  /*5d830*/  HMMA.1688.F32.TF32 R132, R116.reuse, R4, R36 ;  /* 0x000000047484723c */ /* 0x040fe60000081024 */
[----:B------:R-:W-:Y:S04]  /*5d840*/  STL.64 [R1+0x330], R112 ;  /* 0x0003307001007387 */ /* 0x000fe80000100a00 */
[----:B------:R2:W-:Y:S01]  /*5d850*/  STL.64 [R1+0x338], R114 ;  /* 0x0003387201007387 */ /* 0x0005e20000100a00 */
[C---:B------:R-:W-:Y:S08]  /*5d860*/  HMMA.1688.F32.TF32 R36, R116.reuse, R228, R248 ;  /* 0x000000e47424723c */ /* 0x040ff000000810f8 */
[----:B--2---:R-:W-:Y:S01]  /*5d870*/  HMMA.1688.F32.TF32 R112, R116, R224, R32 ;  /* 0x000000e07470723c */ /* 0x004fe20000081020 */
[----:B------:R-:W-:Y:S01]  /*5d880*/  STL.64 [R1+0x320], R136 ;  /* 0x0003208801007387 */ /* 0x000fe20000100a00 */
[----:B------:R-:W-:Y:S01]  /*5d890*/  MOV R248, R92 ;  /* 0x0000005c00f87202 */ /* 0x000fe20000000f00 */
[----:B------:R-:W-:Y:S01]  /*5d8a0*/  IMAD.MOV.U32 R249, RZ, RZ, R93 ;  /* 0x000000fffff97224 */ /* 0x000fe200078e005d */
[----:B------:R-:W-:Y:S01]  /*5d8b0*/  MOV R250, R94 ;  /* 0x0000005e00fa7202 */ /* 0x000fe20000000f00 */
[----:B------:R-:W-:Y:S01]  /*5d8c0*/  IMAD.MOV.U32 R251, RZ, RZ, R104 ;  /* 0x000000fffffb7224 */ /* 0x000fe200078e0068 */
[----:B------:R-:W-:Y:S02]  /*5d8d0*/  LDS R116, [R0+UR12+0x20600] ;  /* 0x0206000c00747984 */ /* 0x000fe40008000800 */
[----:B------:R-:W-:Y:S02]  /*5d8e0*/  HMMA.1688.F32.TF32 R32, R120, R12, R208 ;  /* 0x0000000c7820723c */ /* 0x000fe400000810d0 */
[----:B------:R-:W-:Y:S04]  /*5d8f0*/  STL.64 [R1+0x328], R138 ;  /* 0x0003288a01007387 */ /* 0x000fe80000100a00 */
[----:B------:R-:W-:Y:S04]  /*5d900*/  STL.64 [R1+0x310], R132 ;  /* 0x0003108401007387 */ /* 0x000fe80000100a00 */
[----:B------:R-:W-:Y:S04]  /*5d910*/  STL.64 [R1+0x318], R134 ;  /* 0x0003188601007387 */ /* 0x000fe80000100a00 */
[----:B------:R-:W-:Y:S04]  /*5d920*/  STL.64 [R1+0x300], R112 ;  /* 0x0003007001007387 */ /* 0x000fe80000100a00 */
[----:B------:R-:W-:Y:S01]  /*5d930*/  STL.64 [R1+0x308], R114 ;  /* 0x0003087201007387 */ /* 0x000fe20000100a00 */
[----:B------:R-:W-:-:S03]  /*5d940*/  IMAD.MOV.U32 R2, RZ, RZ, R35 ;  /* 0x000000ffff027224 */ /* 0x000fc600078e0023 */
[----:B------:R-:W-:Y:S04]  /*5d950*/  STL.64 [R1+0x2e0], R32 ;  /* 0x0002e02001007387 */ /* 0x000fe80000100a00 */
[----:B------:R-:W-:Y:S04]  /*5d960*/  STL.64 [R1+0x2f0], R36 ;  /* 0x0002f02401007387 */ /* 0x000fe80000100a00 */
[----:B------:R2:W-:Y:S04]  /*5d970*/  STL.64 [R1+0x2f8], R38 ;  /* 0x0002f82601007387 */ /* 0x0005e80000100a00 */
[----:B------:R1:W-:Y:S04]  /*5d980*/  STL [R1+0x2e8], R34 ;  /* 0x0002e82201007387 */ /* 0x0003e80000100800 */
[----:B------:R-:W-:Y:S01]  /*5d990*/  LDS R118, [R0+UR12+0x22600] ;  /* 0x0226000c00767984 */ /* 0x000fe20008000800 */
[C---:B--2---:R-:W-:Y:S03]  /*5d9a0*/  HMMA.1688.F32.TF32 R36, R120.reuse, R20, R204 ;  /* 0x000000147824723c */ /* 0x044fe600000810cc */
[----:B------:R-:W-:Y:S04]  /*5d9b0*/  LDS R117, [R3+UR12+0x20600] ;  /* 0x0206000c03757984 */ /* 0x000fe80008000800 */
[----:B------:R-:W2:Y:S01]  /*5d9c0*/  LDS R119, [R3+UR12+0x22600] ;  /* 0x0226000c03777984 */ /* 0x000ea20008000800 */
[----:B-1----:R-:W-:Y:S03]  /*5d9d0*/  HMMA.1688.F32.TF32 R32, R120, R28, R200 ;  /* 0x0000001c7820723c */ /* 0x002fe600000810c8 */
[----:B------:R1:W-:Y:S04]  /*5d9e0*/  STL [R1+0x4038], R2 ;  /* 0x0040380201007387 */ /* 0x0003e80000100800 */
[----:B------:R-:W-:Y:S04]  /*5d9f0*/  LDS R208, [R0+UR12+0x20780] ;  /* 0x0207800c00d07984 */ /* 0x000fe80008000800 */
[----:B------:R-:W-:Y:S04]  /*5da00*/  LDS R210, [R0+UR12+0x22780] ;  /* 0x0227800c00d27984 */ /* 0x000fe80008000800 */
[----:B------:R-:W-:Y:S04]  /*5da10*/  LDS R209, [R3+UR12+0x20780] ;  /* 0x0207800c03d17984 */ /* 0x000fe80008000800 */
[----:B------:R-:W-:Y:S04]  /*5da20*/  LDS R211, [R3+UR12+0x22780] ;  /* 0x0227800c03d37984 */ /* 0x000fe80008000800 */
        /* <DEDUP_REMOVED lines=8> */
[----:B------:R-:W-:Y:S01]  /*5dab0*/  MOV R200, R106 ;  /* 0x0000006a00c87202 */ /* 0x000fe20000000f00 */
[----:B------:R-:W-:Y:S01]  /*5dac0*/  IMAD.MOV.U32 R201, RZ, RZ, R105 ;  /* 0x000000ffffc97224 */ /* 0x000fe200078e0069 */
[----:B------:R-:W-:Y:S01]  /*5dad0*/  MOV R202, R96 ;  /* 0x0000006000ca7202 */ /* 0x000fe20000000f00 */
[----:B------:R-:W-:Y:S01]  /*5dae0*/  IMAD.MOV.U32 R203, RZ, RZ, R97 ;  /* 0x000000ffffcb7224 */ /* 0x000fe200078e0061 */
[----:B------:R-:W-:Y:S01]  /*5daf0*/  MOV R196, R98 ;  /* 0x0000006200c47202 */ /* 0x000fe20000000f00 */
[----:B------:R-:W-:Y:S01]  /*5db00*/  IMAD.MOV.U32 R197, RZ, RZ, R99 ;  /* 0x000000ffffc57224 */ /* 0x000fe200078e0063 */
[----:B------:R-:W-:Y:S04]  /*5db10*/  LDS R148, [R0+UR12+0x20680] ;  /* 0x0206800c00947984 */ /* 0x000fe80008000800 */
[----:B------:R-:W-:Y:S04]  /*5db20*/  LDS R150, [R0+UR12+0x22680] ;  /* 0x0226800c00967984 */ /* 0x000fe80008000800 */
[----:B------:R-:W-:Y:S04]  /*5db30*/  LDS R149, [R3+UR12+0x20680] ;  /* 0x0206800c03957984 */ /* 0x000fe80008000800 */
[----:B------:R-:W-:Y:S01]  /*5db40*/  STL.64 [R1+0x2a0], R32 ;  /* 0x0002a02001007387 */ /* 0x000fe20000100a00 */
[----:B-1----:R-:W-:-:S03]  /*5db50*/  IMAD.MOV.U32 R2, RZ, RZ, R35 ;  /* 0x000000ffff027224 */ /* 0x002fc600078e0023 */
[----:B------:R-:W-:Y:S04]  /*5db60*/  STL.64 [R1+0x2b0], R36 ;  /* 0x0002b02401007387 */ /* 0x000fe80000100a00 */
[----:B------:R1:W-:Y:S04]  /*5db70*/  STL.64 [R1+0x2b8], R38 ;  /* 0x0002b82601007387 */ /* 0x0003e80000100a00 */
[----:B------:R2:W-:Y:S04]  /*5db80*/  STL [R1+0x2a8], R34 ;  /* 0x0002a82201007387 */ /* 0x0005e80000100800 */
[----:B------:R-:W3:Y:S01]  /*5db90*/  LDS R151, [R3+UR12+0x22680] ;  /* 0x0226800c03977984 */ /* 0x000ee20008000800 */
[C---:B-1----:R-:W-:Y:S08]  /*5dba0*/  HMMA.1688.F32.TF32 R36, R120.reuse, R4, R128 ;  /* 0x000000047824723c */ /* 0x042ff00000081080 */
[----:B--2---:R-:W-:Y:S01]  /*5dbb0*/  HMMA.1688.F32.TF32 R32, R120, R224, R124 ;  /* 0x000000e07820723c */ /* 0x004fe2000008107c */
[----:B------:R1:W-:-:S15]  /*5dbc0*/  STL [R1+0x4040], R2 ;  /* 0x0040400201007387 */ /* 0x0003de0000100800 */
[----:B------:R-:W-:-:S03]  /*5dbd0*/  NOP ;  /* 0x0000000000007918 */ /* 0x000fc60000000000 */
[----:B------:R-:W-:Y:S01]  /*5dbe0*/  STL.64 [R1+0x280], R32 ;  /* 0x0002802001007387 */ /* 0x000fe20000100a00 */
[----:B-1----:R-:W-:-:S03]  /*5dbf0*/  MOV R2, R35 ;  /* 0x0000002300027202 */ /* 0x002fc60000000f00 */
[----:B------:R-:W-:Y:S04]  /*5dc00*/  STL.64 [R1+0x290], R36 ;  /* 0x0002902401007387 */ /* 0x000fe80000100a00 */
[----:B------:R1:W-:Y:S04]  /*5dc10*/  STL.64 [R1+0x298], R38 ;  /* 0x0002982601007387 */ /* 0x0003e80000100a00 */
[----:B------:R2:W-:Y:S01]  /*5dc20*/  STL [R1+0x288], R34 ;  /* 0x0002882201007387 */ /* 0x0005e20000100800 */
[----:B-1----:R-:W-:Y:S08]  /*5dc30*/  HMMA.1688.F32.TF32 R36, R120, R228, R180 ;  /* 0x000000e47824723c */ /* 0x002ff000000810b4 */
[----:B--2---:R-:W-:Y:S01]  /*5dc40*/  HMMA.1688.F32.TF32 R32, R108, R12, R184 ;  /* 0x0000000c6c20723c */ /* 0x004fe200000810b8 */
[----:B------:R1:W-:Y:S04]  /*5dc50*/  STL [R1+0x4044], R2 ;  /* 0x0040440201007387 */ /* 0x0003e80000100800 */
[----:B------:R-:W-:Y:S03]  /*5dc60*/  LDS R180, [R0+UR12+0x20700] ;  /* 0x0207000c00b47984 */ /* 0x000fe60008000800 */
[----:B------:R-:W-:Y:S01]  /*5dc70*/  HMMA.1688.F32.TF32 R200, R116, R8, R200 ;  /* 0x0000000874c8723c */ /* 0x000fe200000810c8 */
[----:B------:R-:W-:Y:S04]  /*5dc80*/  LDS R182, [R0+UR12+0x22700] ;  /* 0x0227000c00b67984 */ /* 0x000fe80008000800 */
[----:B------:R-:W-:Y:S04]  /*5dc90*/  LDS R181, [R3+UR12+0x20700] ;  /* 0x0207000c03b57984 */ /* 0x000fe80008000800 */
[----:B------:R-:W2:Y:S04]  /*5dca0*/  LDS R183, [R3+UR12+0x22700] ;  /* 0x0227000c03b77984 */ /* 0x000ea80008000800 */
[----:B------:R-:W-:Y:S01]  /*5dcb0*/  STL.64 [R1+0x1c0], R32 ;  /* 0x0001c02001007387 */ /* 0x000fe20000100a00 */
[----:B-1----:R-:W-:-:S03]  /*5dcc0*/  IMAD.MOV.U32 R2, RZ, RZ, R35 ;  /* 0x000000ffff027224 */ /* 0x002fc600078e0023 */
[----:B------:R-:W-:Y:S04]  /*5dcd0*/  STL.64 [R1+0x220], R36 ;  /* 0x0002202401007387 */ /* 0x000fe80000100a00 */
[----:B------:R4:W-:Y:S04]  /*5dce0*/  STL.64 [R1+0x228], R38 ;  /* 0x0002282601007387 */ /* 0x0009e80000100a00 */
[----:B------:R3:W-:Y:S01]  /*5dcf0*/  STL [R1+0x1c8], R34 ;  /* 0x0001c82201007387 */ /* 0x0007e20000100800 */
[C---:B----4-:R-:W-:Y:S08]  /*5dd00*/  HMMA.1688.F32.TF32 R36, R108.reuse, R20, R188 ;  /* 0x000000146c24723c */ /* 0x050ff000000810bc */
[----:B---3--:R-:W-:Y:S01]  /*5dd10*/  HMMA.1688.F32.TF32 R32, R108, R28, R192 ;  /* 0x0000001c6c20723c */ /* 0x008fe200000810c0 */
[----:B------:R1:W-:-:S15]  /*5dd20*/  STL [R1+0x4048], R2 ;  /* 0x0040480201007387 */ /* 0x0003de0000100800 */
[----:B------:R-:W-:-:S03]  /*5dd30*/  NOP ;  /* 0x0000000000007918 */ /* 0x000fc60000000000 */
[----:B------:R-:W-:Y:S01]  /*5dd40*/  STL.64 [R1+0x160], R32 ;  /* 0x0001602001007387 */ /* 0x000fe20000100a00 */
[----:B-1----:R-:W-:-:S03]  /*5dd50*/  MOV R2, R35 ;  /* 0x0000002300027202 */ /* 0x002fc60000000f00 */
[----:B------:R-:W-:Y:S04]  /*5dd60*/  STL.64 [R1+0x1a0], R36 ;  /* 0x0001a02401007387 */ /* 0x000fe80000100a00 */
[----:B------:R1:W-:Y:S04]  /*5dd70*/  STL.64 [R1+0x1a8], R38 ;  /* 0x0001a82601007387 */ /* 0x0003e80000100a00 */
[----:B------:R3:W-:Y:S01]  /*5dd80*/  STL [R1+0x168], R34 ;  /* 0x0001682201007387 */ /* 0x0007e20000100800 */
[C---:B-1----:R-:W-:Y:S08]  /*5dd90*/  HMMA.1688.F32.TF32 R36, R108.reuse, R24, R88 ;  /* 0x000000186c24723c */ /* 0x042ff00000081058 */
[----:B---3--:R-:W-:Y:S01]  /*5dda0*/  HMMA.1688.F32.TF32 R32, R108, R8, R100 ;  /* 0x000000086c20723c */ /* 0x008fe20000081064 */
[----:B------:R-:W-:-:S15]  /*5ddb0*/  STL [R1+0x404c], R2 ;  /* 0x00404c0201007387 */ /* 0x000fde0000100800 */
[----:B------:R-:W-:-:S03]  /*5ddc0*/  NOP ;  /* 0x0000000000007918 */ /* 0x000fc60000000000 */
[----:B------:R-:W-:Y:S04]  /*5ddd0*/  STL.64 [R1+0x140], R32 ;  /* 0x0001402001007387 */ /* 0x000fe80000100a00 */
[----:B------:R-:W-:Y:S04]  /*5dde0*/  STL.64 [R1+0x150], R36 ;  /* 0x0001502401007387 */ /* 0x000fe80000100a00 */
[----:B------:R-:W-:Y:S04]  /*5ddf0*/  STL.64 [R1+0x158], R38 ;  /* 0x0001582601007387 */ /* 0x000fe80000100a00 */
[----:B------:R1:W-:Y:S04]  /*5de00*/  STL [R1+0x148], R34 ;  /* 0x0001482201007387 */ /* 0x0003e80000100800 */
[----:B------:R-:W3:Y:S04]  /*5de10*/  LDL.LU R106, [R1+0x4220] ;  /* 0x00422000016a7983 */ /* 0x000ee80000300800 */
        /* <DEDUP_REMOVED lines=9> */
[----:B-1----:R-:W-:-:S03]  /*5deb0*/  MOV R34, R107 ;  /* 0x0000006b00227202 */ /* 0x002fc60000000f00 */
[----:B------:R-:W2:Y:S01]  /*5dec0*/  LDL.LU R206, [R1+0x7c8] ;  /* 0x0007c80001ce7983 */ /* 0x000ea20000300800 */
[----:B------:R-:W-:-:S03]  /*5ded0*/  IMAD.MOV.U32 R2, RZ, RZ, R35 ;  /* 0x000000ffff027224 */ /* 0x000fc600078e0023 */
[----:B------:R-:W2:Y:S01]  /*5dee0*/  LDL.LU R207, [R1+0x7cc] ;  /* 0x0007cc0001cf7983 */ /* 0x000ea20000300800 */
[----:B------:R-:W-:Y:S02]  /*5def0*/  IMAD.MOV.U32 R35, RZ, RZ, R95 ;  /* 0x000000ffff237224 */ /* 0x000fe400078e005f */
[----:B---3--:R-:W-:Y:S01]  /*5df00*/  IMAD.MOV.U32 R33, RZ, RZ, R106 ;  /* 0x000000ffff217224 */ /* 0x008fe200078e006a */
[----:B----4-:R-:W-:Y:S02]  /*5df10*/  MOV R32, R105 ;  /* 0x0000006900207202 */ /* 0x010fe40000000f00 */
[----:B------:R-:W3:Y:S04]  /*5df20*/  LDL.LU R105, [R1+0x4200] ;  /* 0x0042000001697983 */ /* 0x000ee80000300800 */
[----:B------:R-:W3:Y:S04]  /*5df30*/  LDL.LU R106, [R1+0x41fc] ;  /* 0x0041fc00016a7983 */ /* 0x000ee80000300800 */
[----:B------:R-:W3:Y:S04]  /*5df40*/  LDL.LU R107, [R1+0x41f8] ;  /* 0x0041f800016b7983 */ /* 0x000ee80000300800 */
[----:B------:R-:W4:Y:S04]  /*5df50*/  LDL.LU R95, [R1+0x41f4] ;  /* 0x0041f400015f7983 */ /* 0x000f280000300800 */
[----:B------:R-:W4:Y:S04]  /*5df60*/  LDL.LU R98, [R1+0x41f0] ;  /* 0x0041f00001627983 */ /* 0x000f280000300800 */
[----:B------:R-:W4:Y:S04]  /*5df70*/  LDL.LU R99, [R1+0x41ec] ;  /* 0x0041ec0001637983 */ /* 0x000f280000300800 */
[----:B------:R-:W4:Y:S04]  /*5df80*/  LDL.LU R198, [R1+0x7a8] ;  /* 0x0007a80001c67983 */ /* 0x000f280000300800 */
[----:B------:R-:W4:Y:S01]  /*5df90*/  LDL.LU R199, [R1+0x7ac] ;  /* 0x0007ac0001c77983 */ /* 0x000f220000300800 */
[C---:B------:R-:W-:Y:S08]  /*5dfa0*/  HMMA.1688.F32.TF32 R100, R116.reuse, R20, R32 ;  /* 0x000000147464723c */ /* 0x040ff00000081020 */
[----:B--2---:R-:W-:Y:S08]  /*5dfb0*/  HMMA.1688.F32.TF32 R204, R116, R12, R204 ;  /* 0x0000000c74cc723c */ /* 0x004ff000000810cc */
[C---:B---3--:R-:W-:Y:S08]  /*5dfc0*/  HMMA.1688.F32.TF32 R88, R108.reuse, R4, R104 ;  /* 0x000000046c58723c */ /* 0x048ff00000081068 */
[C---:B----4-:R-:W-:Y:S08]  /*5dfd0*/  HMMA.1688.F32.TF32 R92, R108.reuse, R224, R92 ;  /* 0x000000e06c5c723c */ /* 0x050ff0000008105c */
[----:B------:R-:W-:Y:S08]  /*5dfe0*/  HMMA.1688.F32.TF32 R96, R108, R228, R96 ;  /* 0x000000e46c60723c */ /* 0x000ff00000081060 */
[C---:B------:R-:W-:Y:S01]  /*5dff0*/  HMMA.1688.F32.TF32 R196, R116.reuse, R28, R196 ;  /* 0x0000001c74c4723c */ /* 0x040fe200000810c4 */
[----:B------:R-:W-:Y:S07]  /*5e000*/  STL.64 [R1+0x3f40], R90 ;  /* 0x003f405a01007387 */ /* 0x000fee0000100a00 */
[C---:B------:R-:W-:Y:S01]  /*5e010*/  HMMA.1688.F32.TF32 R104, R116.reuse, R24, R248 ;  /* 0x000000187468723c */ /* 0x040fe200000810f8 */
[----:B------:R1:W-:Y:S04]  /*5e020*/  STL.64 [R1+0x3f38], R88 ;  /* 0x003f385801007387 */ /* 0x0003e80000100a00 */
        /* <DEDUP_REMOVED lines=8> */
[----:B------:R-:W-:Y:S04]  /*5e0b0*/  STL.64 [R1+0x3f90], R198 ;  /* 0x003f90c601007387 */ /* 0x000fe80000100a00 */
[----:B------:R-:W-:Y:S04]  /*5e0c0*/  STL.64 [R1+0x3f88], R196 ;  /* 0x003f88c401007387 */ /* 0x000fe80000100a00 */
        /* <DEDUP_REMOVED lines=47> */
[----:B------:R1:W-:Y:S01]  /*5e3c0*/  STL.64 [R1+0x3fa8], R200 ;  /* 0x003fa8c801007387 */ /* 0x0003e20000100a00 */
[C---:B--2---:R-:W-:Y:S08]  /*5e3d0*/  HMMA.1688.F32.TF32 R108, R116.reuse, R4, R112 ;  /* 0x00000004746c723c */ /* 0x044ff00000081070 */
[C---:B------:R-:W-:Y:S11]  /*5e3e0*/  HMMA.1688.F32.TF32 R112, R116.reuse, R224, R248 ;  /* 0x000000e07470723c */ /* 0x040ff600000810f8 */
[----:B------:R-:W-:Y:S04]  /*5e3f0*/  STL.64 [R1+0x3fc0], R110 ;  /* 0x003fc06e01007387 */ /* 0x000fe80000100a00 */
[----:B------:R-:W-:Y:S04]  /*5e400*/  STL.64 [R1+0x3fb8], R108 ;  /* 0x003fb86c01007387 */ /* 0x000fe80000100a00 */
[----:B------:R-:W2:Y:S04]  /*5e410*/  LDL.LU R248, [R1+0x4e0] ;  /* 0x0004e00001f87983 */ /* 0x000ea80000300800 */
[----:B------:R-:W2:Y:S04]  /*5e420*/  LDL.LU R249, [R1+0x4e4] ;  /* 0x0004e40001f97983 */ /* 0x000ea80000300800 */
[----:B------:R-:W2:Y:S04]  /*5e430*/  LDL.LU R250, [R1+0x4e8] ;  /* 0x0004e80001fa7983 */ /* 0x000ea80000300800 */
[----:B------:R-:W2:Y:S01]  /*5e440*/  LDL.LU R251, [R1+0x4ec] ;  /* 0x0004ec0001fb7983 */ /* 0x000ea20000300800 */
[----:B---3--:R-:W-:Y:S08]  /*5e450*/  HMMA.1688.F32.TF32 R116, R116, R228, R120 ;  /* 0x000000e47474723c */ /* 0x008ff00000081078 */
[C---:B----4-:R-:W-:Y:S01]  /*5e460*/  HMMA.1688.F32.TF32 R120, R148.reuse, R12, R124 ;  /* 0x0000000c9478723c */ /* 0x050fe2000008107c */
[----:B------:R-:W-:Y:S07]  /*5e470*/  STL.64 [R1+0x3fd0], R114 ;  /* 0x003fd07201007387 */ /* 0x000fee0000100a00 */
[C---:B------:R-:W-:Y:S08]  /*5e480*/  HMMA.1688.F32.TF32 R124, R148.reuse, R20, R128 ;  /* 0x00000014947c723c */ /* 0x040ff00000081080 */
[C---:B------:R-:W-:Y:S08]  /*5e490*/  HMMA.1688.F32.TF32 R128, R148.reuse, R28, R144 ;  /* 0x0000001c9480723c */ /* 0x040ff00000081090 */
[C---:B------:R-:W-:Y:S01]  /*5e4a0*/  HMMA.1688.F32.TF32 R132, R148.reuse, R24, R132 ;  /* 0x000000189484723c */ /* 0x040fe20000081084 */
[----:B------:R-:W-:Y:S04]  /*5e4b0*/  STL.64 [R1+0x3fc8], R112 ;  /* 0x003fc87001007387 */ /* 0x000fe80000100a00 */
[----:B------:R-:W-:Y:S03]  /*5e4c0*/  STL.64 [R1+0x3fe0], R118 ;  /* 0x003fe07601007387 */ /* 0x000fe60000100a00 */
[----:B------:R-:W-:Y:S01]  /*5e4d0*/  HMMA.1688.F32.TF32 R136, R148, R8, R136 ;  /* 0x000000089488723c */ /* 0x000fe20000081088 */
[----:B------:R-:W-:Y:S04]  /*5e4e0*/  STL.64 [R1+0x3fd8], R116 ;  /* 0x003fd87401007387 */ /* 0x000fe80000100a00 */
[----:B------:R-:W-:Y:S04]  /*5e4f0*/  STL.64 [R1+0x3ff0], R122 ;  /* 0x003ff07a01007387 */ /* 0x000fe80000100a00 */
[----:B------:R-:W-:Y:S01]  /*5e500*/  STL.64 [R1+0x3fe8], R120 ;  /* 0x003fe87801007387 */ /* 0x000fe20000100a00 */
[----:B------:R-:W-:Y:S03]  /*5e510*/  HMMA.1688.F32.TF32 R212, R208, R24, R212 ;  /* 0x00000018d0d4723c */ /* 0x000fe600000810d4 */
[----:B------:R-:W-:Y:S04]  /*5e520*/  STL.64 [R1+0x4000], R126 ;  /* 0x0040007e01007387 */ /* 0x000fe80000100a00 */
[----:B------:R-:W-:Y:S01]  /*5e530*/  STL.64 [R1+0x3ff8], R124 ;  /* 0x003ff87c01007387 */ /* 0x000fe20000100a00 */
[C---:B------:R-:W-:Y:S03]  /*5e540*/  HMMA.1688.F32.TF32 R152, R180.reuse, R12, R152 ;  /* 0x0000000cb498723c */ /* 0x040fe60000081098 */
[----:B------:R-:W-:Y:S04]  /*5e550*/  STL.64 [R1+0x4010], R130 ;  /* 0x0040108201007387 */ /* 0x000fe80000100a00 */
[----:B------:R-:W-:Y:S01]  /*5e560*/  STL.64 [R1+0x4008], R128 ;  /* 0x0040088001007387 */ /* 0x000fe20000100a00 */
[C---:B------:R-:W-:Y:S03]  /*5e570*/  HMMA.1688.F32.TF32 R156, R180.reuse, R20, R156 ;  /* 0x00000014b49c723c */ /* 0x040fe6000008109c */
[----:B------:R-:W-:Y:S04]  /*5e580*/  STL.64 [R1+0x4020], R134 ;  /* 0x0040208601007387 */ /* 0x000fe80000100a00 */
[----:B------:R-:W-:Y:S01]  /*5e590*/  STL.64 [R1+0x4018], R132 ;  /* 0x0040188401007387 */ /* 0x000fe20000100a00 */
[C---:B------:R-:W-:Y:S03]  /*5e5a0*/  HMMA.1688.F32.TF32 R160, R180.reuse, R28, R160 ;  /* 0x0000001cb4a0723c */ /* 0x040fe600000810a0 */
[----:B------:R-:W-:Y:S05]  /*5e5b0*/  STL.64 [R1+0x4030], R138 ;  /* 0x0040308a01007387 */ /* 0x000fea0000100a00 */
[C---:B------:R-:W-:Y:S01]  /*5e5c0*/  HMMA.1688.F32.TF32 R164, R180.reuse, R24, R164 ;  /* 0x00000018b4a4723c */ /* 0x040fe200000810a4 */
[----:B------:R-:W-:Y:S07]  /*5e5d0*/  STL.64 [R1+0x4028], R136 ;  /* 0x0040288801007387 */ /* 0x000fee0000100a00 */
[C---:B------:R-:W-:Y:S08]  /*5e5e0*/  HMMA.1688.F32.TF32 R168, R180.reuse, R8, R168 ;  /* 0x00000008b4a8723c */ /* 0x040ff000000810a8 */
[C---:B------:R-:W-:Y:S08]  /*5e5f0*/  HMMA.1688.F32.TF32 R172, R180.reuse, R4, R172 ;  /* 0x00000004b4ac723c */ /* 0x040ff000000810ac */
[----:B------:R-:W-:Y:S08]  /*5e600*/  HMMA.1688.F32.TF32 R176, R180, R224, R176 ;  /* 0x000000e0b4b0723c */ /* 0x000ff000000810b0 */
[----:B------:R-:W-:Y:S08]  /*5e610*/  HMMA.1688.F32.TF32 R216, R208, R8, R216 ;  /* 0x00000008d0d8723c */ /* 0x000ff000000810d8 */
[C---:B------:R-:W-:Y:S08]  /*5e620*/  HMMA.1688.F32.TF32 R140, R148.reuse, R4, R140 ;  /* 0x00000004948c723c */ /* 0x040ff0000008108c */
[C---:B------:R-:W-:Y:S08]  /*5e630*/  HMMA.1688.F32.TF32 R144, R148.reuse, R224, R36 ;  /* 0x000000e09490723c */ /* 0x040ff00000081024 */
[-C--:B------:R-:W-:Y:S01]  /*5e640*/  HMMA.1688.F32.TF32 R148, R148, R228.reuse, R32 ;  /* 0x000000e49494723c */ /* 0x080fe20000081020 */
[----:B------:R-:W-:Y:S01]  /*5e650*/  MOV R32, R245 ;  /* 0x000000f500207202 */ /* 0x000fe20000000f00 */
[----:B------:R-:W-:Y:S01]  /*5e660*/  IMAD.MOV.U32 R33, RZ, RZ, R246 ;  /* 0x000000ffff217224 */ /* 0x000fe200078e00f6 */
[----:B------:R-:W-:Y:S01]  /*5e670*/  MOV R34, R247 ;  /* 0x000000f700227202 */ /* 0x000fe20000000f00 */
[----:B------:R-:W-:Y:S01]  /*5e680*/  IMAD.MOV.U32 R35, RZ, RZ, R239 ;  /* 0x000000ffff237224 */ /* 0x000fe200078e00ef */
[----:B-1----:R-:W-:Y:S01]  /*5e690*/  MOV R88, R26 ;  /* 0x0000001a00587202 */ /* 0x002fe20000000f00 */
[----:B------:R-:W-:Y:S01]  /*5e6a0*/  IMAD.MOV.U32 R89, RZ, RZ, R27 ;  /* 0x000000ffff597224 */ /* 0x000fe200078e001b */
[----:B------:R-:W-:Y:S01]  /*5e6b0*/  MOV R90, R10 ;  /* 0x0000000a005a7202 */ /* 0x000fe20000000f00 */
[----:B------:R-:W-:Y:S01]  /*5e6c0*/  IMAD.MOV.U32 R91, RZ, RZ, R227 ;  /* 0x000000ffff5b7224 */ /* 0x000fe200078e00e3 */
[----:B------:R-:W-:Y:S01]  /*5e6d0*/  MOV R97, R226 ;  /* 0x000000e200617202 */ /* 0x000fe20000000f00 */
[----:B------:R-:W-:Y:S01]  /*5e6e0*/  IMAD.MOV.U32 R98, RZ, RZ, R231 ;  /* 0x000000ffff627224 */ /* 0x000fe200078e00e7 */
[----:B------:R-:W-:Y:S01]  /*5e6f0*/  MOV R99, R230 ;  /* 0x000000e600637202 */ /* 0x000fe20000000f00 */
[----:B--2---:R-:W-:Y:S01]  /*5e700*/  HMMA.1688.F32.TF32 R180, R180, R228, R248 ;  /* 0x000000e4b4b4723c */ /* 0x004fe200000810f8 */
[----:B------:R-:W-:Y:S01]  /*5e710*/  MOV R248, R241 ;  /* 0x000000f100f87202 */ /* 0x000fe20000000f00 */
[----:B------:R-:W-:Y:S01]  /*5e720*/  IMAD.MOV.U32 R249, RZ, RZ, R242 ;  /* 0x000000fffff97224 */ /* 0x000fe200078e00f2 */
[----:B------:R-:W2:Y:S01]  /*5e730*/  LDL.LU R241, [R1+0x41e8] ;  /* 0x0041e80001f17983 */ /* 0x000ea20000300800 */
[----:B------:R-:W-:Y:S01]  /*5e740*/  MOV R250, R243 ;  /* 0x000000f300fa7202 */ /* 0x000fe20000000f00 */
[----:B------:R-:W-:-:S02]  /*5e750*/  IMAD.MOV.U32 R251, RZ, RZ, R244 ;  /* 0x000000fffffb7224 */ /* 0x000fc400078e00f4 */
[----:B------:R-:W2:Y:S04]  /*5e760*/  LDL.LU R242, [R1+0x41e4] ;  /* 0x0041e40001f27983 */ /* 0x000ea80000300800 */
[----:B------:R-:W2:Y:S04]  /*5e770*/  LDL.LU R243, [R1+0x41e0] ;  /* 0x0041e00001f37983 */ /* 0x000ea80000300800 */
[----:B------:R-:W3:Y:S04]  /*5e780*/  LDL.LU R244, [R1+0x41dc] ;  /* 0x0041dc0001f47983 */ /* 0x000ee80000300800 */
[----:B------:R-:W3:Y:S04]  /*5e790*/  LDL.LU R245, [R1+0x41d8] ;  /* 0x0041d80001f57983 */ /* 0x000ee80000300800 */
[----:B------:R-:W3:Y:S04]  /*5e7a0*/  LDL.LU R246, [R1+0x41d4] ;  /* 0x0041d40001f67983 */ /* 0x000ee80000300800 */
[----:B------:R-:W3:Y:S04]  /*5e7b0*/  LDL.LU R247, [R1+0x41d0] ;  /* 0x0041d00001f77983 */ /* 0x000ee80000300800 */
[----:B------:R-:W4:Y:S04]  /*5e7c0*/  LDL.LU R239, [R1+0x41cc] ;  /* 0x0041cc0001ef7983 */ /* 0x000f280000300800 */
[----:B------:R-:W2:Y:S04]  /*5e7d0*/  LDL.LU R36, [R1+0x190] ;  /* 0x0001900001247983 */ /* 0x000ea80000300800 */
[----:B------:R-:W2:Y:S04]  /*5e7e0*/  LDL.LU R37, [R1+0x194] ;  /* 0x0001940001257983 */ /* 0x000ea80000300800 */
[----:B------:R-:W2:Y:S04]  /*5e7f0*/  LDL.LU R38, [R1+0x198] ;  /* 0x0001980001267983 */ /* 0x000ea80000300800 */
[----:B------:R-:W2:Y:S04]  /*5e800*/  LDL.LU R39, [R1+0x19c] ;  /* 0x00019c0001277983 */ /* 0x000ea80000300800 */
        /* <DEDUP_REMOVED lines=17> */
[----:B----4-:R-:W-:Y:S02]  /*5e920*/  IMAD.MOV.U32 R204, RZ, RZ, R10 ;  /* 0x000000ffffcc7224 */ /* 0x010fe400078e000a */
[----:B------:R-:W2:Y:S01]  /*5e930*/  LDL.LU R10, [R1+0x41ac] ;  /* 0x0041ac00010a7983 */ /* 0x000ea20000300800 */
[----:B------:R-:W-:-:S03]  /*5e940*/  MOV R205, R227 ;  /* 0x000000e300cd7202 */ /* 0x000fc60000000f00 */
[----:B------:R-:W3:Y:S04]  /*5e950*/  LDL.LU R227, [R1+0x41a8] ;  /* 0x0041a80001e37983 */ /* 0x000ee80000300800 */
[----:B------:R-:W4:Y:S04]  /*5e960*/  LDL.LU R27, [R1+0x41a4] ;  /* 0x0041a400011b7983 */ /* 0x000f280000300800 */
[----:B------:R-:W2:Y:S01]  /*5e970*/  LDL.LU R26, [R1+0x41a0] ;  /* 0x0041a000011a7983 */ /* 0x000ea20000300800 */
[----:B------:R-:W-:Y:S01]  /*5e980*/  IMAD.MOV.U32 R103, RZ, RZ, R226 ;  /* 0x000000ffff677224 */ /* 0x000fe200078e00e2 */
[----:B------:R-:W-:-:S02]  /*5e990*/  MOV R102, R231 ;  /* 0x000000e700667202 */ /* 0x000fc40000000f00 */
[----:B------:R-:W2:Y:S01]  /*5e9a0*/  LDL.LU R100, [R1+0x40] ;  /* 0x0000400001647983 */ /* 0x000ea20000300800 */
[----:B------:R-:W-:-:S03]  /*5e9b0*/  IMAD.MOV.U32 R101, RZ, RZ, R230 ;  /* 0x000000ffff657224 */ /* 0x000fc600078e00e6 */
        /* <DEDUP_REMOVED lines=11> */
[C---:B------:R-:W-:Y:S01]  /*5ea70*/  HMMA.1688.F32.TF32 R232, R208.reuse, R228, R232 ;  /* 0x000000e4d0e8723c */ /* 0x040fe200000810e8 */
[----:B------:R-:W-:Y:S01]  /*5ea80*/  MOV R92, R11 ;  /* 0x0000000b005c7202 */ /* 0x000fe20000000f00 */
[----:B------:R-:W-:Y:S01]  /*5ea90*/  IMAD.MOV.U32 R93, RZ, RZ, R6 ;  /* 0x000000ffff5d7224 */ /* 0x000fe200078e0006 */
[----:B------:R-:W-:Y:S01]  /*5eaa0*/  MOV R94, R7 ;  /* 0x00000007005e7202 */ /* 0x000fe20000000f00 */
[----:B------:R-:W-:Y:S01]  /*5eab0*/  IMAD.MOV.U32 R95, RZ, RZ, R252 ;  /* 0x000000ffff5f7224 */ /* 0x000fe200078e00fc */
[----:B------:R-:W-:Y:S03]  /*5eac0*/  LDS R244, [R0+UR12+0x24180] ;  /* 0x0241800c00f47984 */ /* 0x000fe60008000800 */
[C---:B------:R-:W-:Y:S01]  /*5ead0*/  HMMA.1688.F32.TF32 R188, R208.reuse, R20, R240 ;  /* 0x00000014d0bc723c */ /* 0x040fe200000810f0 */
[----:B------:R-:W-:Y:S04]  /*5eae0*/  LDS R240, [R0+UR12+0x24100] ;  /* 0x0241000c00f07984 */ /* 0x000fe80008000800 */
[----:B------:R-:W-:Y:S03]  /*5eaf0*/  LDS R242, [R0+UR12+0x26100] ;  /* 0x0261000c00f27984 */ /* 0x000fe60008000800 */
[----:B------:R-:W-:Y:S01]  /*5eb00*/  HMMA.1688.F32.TF32 R192, R208, R28, R236 ;  /* 0x0000001cd0c0723c */ /* 0x000fe200000810ec */
        /* <DEDUP_REMOVED lines=9> */
[----:B------:R-:W1:Y:S04]  /*5eba0*/  LDS R243, [R3+UR12+0x26100] ;  /* 0x0261000c03f37984 */ /* 0x000e680008000800 */
[----:B------:R-:W-:Y:S04]  /*5ebb0*/  LDS R246, [R0+UR12+0x26180] ;  /* 0x0261800c00f67984 */ /* 0x000fe80008000800 */
[----:B------:R-:W-:Y:S04]  /*5ebc0*/  LDS R245, [R3+UR12+0x24180] ;  /* 0x0241800c03f57984 */ /* 0x000fe80008000800 */
[----:B------:R-:W1:Y:S01]  /*5ebd0*/  LDS R247, [R3+UR12+0x26180] ;  /* 0x0261800c03f77984 */ /* 0x000e620008000800 */
[----:B--2---:R-:W-:Y:S01]  /*5ebe0*/  MOV R203, R230 ;  /* 0x000000e600cb7202 */ /* 0x004fe20000000f00 */
[----:B---3--:R-:W-:Y:S01]  /*5ebf0*/  IMAD.MOV.U32 R202, RZ, RZ, R231 ;  /* 0x000000ffffca7224 */ /* 0x008fe200078e00e7 */
[----:B----4-:R-:W-:-:S02]  /*5ec00*/  MOV R201, R226 ;  /* 0x000000e200c97202 */ /* 0x010fc40000000f00 */
[----:B------:R-:W2:Y:S04]  /*5ec10*/  LDL.LU R226, [R1+0x4190] ;  /* 0x0041900001e27983 */ /* 0x000ea80000300800 */
[----:B------:R-:W3:Y:S04]  /*5ec20*/  LDL.LU R231, [R1+0x418c] ;  /* 0x00418c0001e77983 */ /* 0x000ee80000300800 */
[----:B------:R-:W4:Y:S01]  /*5ec30*/  LDL.LU R230, [R1+0x4188] ;  /* 0x0041880001e67983 */ /* 0x000f220000300800 */
[C---:B-1----:R-:W-:Y:S03]  /*5ec40*/  HMMA.1688.F32.TF32 R32, R208.reuse, R22, R32 ;  /* 0x00000016d020723c */ /* 0x042fe60000081020 */
        /* <DEDUP_REMOVED lines=8> */
[----:B------:R-:W4:Y:S01]  /*5ecd0*/  LDL.LU R119, [R1+0xac] ;  /* 0x0000ac0001777983 */ /* 0x000f220000300800 */
[----:B------:R-:W-:-:S03]  /*5ece0*/  MOV R21, R32 ;  /* 0x0000002000157202 */ /* 0x000fc60000000f00 */
[----:B------:R-:W4:Y:S01]  /*5ecf0*/  LDL.LU R120, [R1+0xb0] ;  /* 0x0000b00001787983 */ /* 0x000f220000300800 */
[----:B------:R-:W-:Y:S01]  /*5ed00*/  IMAD.MOV.U32 R20, RZ, RZ, R33 ;  /* 0x000000ffff147224 */ /* 0x000fe200078e0021 */
[----:B------:R-:W-:Y:S02]  /*5ed10*/  MOV R13, R34 ;  /* 0x00000022000d7202 */ /* 0x000fe40000000f00 */
[----:B------:R-:W4:Y:S01]  /*5ed20*/  LDL.LU R121, [R1+0xb4] ;  /* 0x0000b40001797983 */ /* 0x000f220000300800 */
[----:B------:R-:W-:-:S03]  /*5ed30*/  IMAD.MOV.U32 R12, RZ, RZ, R35 ;  /* 0x000000ffff0c7224 */ /* 0x000fc600078e0023 */
        /* <DEDUP_REMOVED lines=13> */
[----:B------:R-:W-:-:S03]  /*5ee10*/  IMAD.MOV.U32 R8, RZ, RZ, R37 ;  /* 0x000000ffff087224 */ /* 0x000fc600078e0025 */
[----:B------:R-:W4:Y:S01]  /*5ee20*/  LDL.LU R213, [R1+0x134] ;  /* 0x0001340001d57983 */ /* 0x000f220000300800 */
[----:B------:R-:W-:-:S03]  /*5ee30*/  MOV R5, R38 ;  /* 0x0000002600057202 */ /* 0x000fc60000000f00 */
[----:B------:R-:W4:Y:S01]  /*5ee40*/  LDL.LU R214, [R1+0x138] ;  /* 0x0001380001d67983 */ /* 0x000f220000300800 */
[----:B------:R-:W-:-:S03]  /*5ee50*/  IMAD.MOV.U32 R4, RZ, RZ, R39 ;  /* 0x000000ffff047224 */ /* 0x000fc600078e0027 */
        /* <DEDUP_REMOVED lines=28> */
[----:B------:R-:W-:Y:S01]  /*5f020*/  MOV R198, R227 ;  /* 0x000000e300c67202 */ /* 0x000fe20000000f00 */
[----:B------:R-:W-:Y:S02]  /*5f030*/  IMAD.MOV.U32 R199, RZ, RZ, R10 ;  /* 0x000000ffffc77224 */ /* 0x000fe400078e000a */
[----:B--2---:R-:W-:Y:S01]  /*5f040*/  IMAD.MOV.U32 R115, RZ, RZ, R226 ;  /* 0x000000ffff737224 */ /* 0x004fe200078e00e2 */
[----:B---3--:R-:W-:Y:S01]  /*5f050*/  MOV R114, R231 ;  /* 0x000000e700727202 */ /* 0x008fe20000000f00 */
[----:B----4-:R-:W-:Y:S02]  /*5f060*/  IMAD.MOV.U32 R113, RZ, RZ, R230 ;  /* 0x000000ffff717224 */ /* 0x010fe400078e00e6 */
[----:B------:R-:W2:Y:S04]  /*5f070*/  LDL.LU R230, [R1+0x4184] ;  /* 0x0041840001e67983 */ /* 0x000ea80000300800 */
[----:B------:R-:W2:Y:S04]  /*5f080*/  LDL.LU R231, [R1+0x4180] ;  /* 0x0041800001e77983 */ /* 0x000ea80000300800 */
[----:B------:R-:W3:Y:S04]  /*5f090*/  LDL.LU R226, [R1+0x417c] ;  /* 0x00417c0001e27983 */ /* 0x000ee80000300800 */
[----:B------:R-:W4:Y:S04]  /*5f0a0*/  LDL.LU R26, [R1+0x4178] ;  /* 0x00417800011a7983 */ /* 0x000f280000300800 */
[----:B------:R-:W4:Y:S04]  /*5f0b0*/  LDL.LU R27, [R1+0x4174] ;  /* 0x00417400011b7983 */ /* 0x000f280000300800 */
[----:B------:R-:W3:Y:S04]  /*5f0c0*/  LDL.LU R227, [R1+0x4170] ;  /* 0x0041700001e37983 */ /* 0x000ee80000300800 */
[----:B------:R-:W2:Y:S04]  /*5f0d0*/  LDL.LU R10, [R1+0x416c] ;  /* 0x00416c00010a7983 */ /* 0x000ea80000300800 */
[----:B------:R-:W2:Y:S04]  /*5f0e0*/  LDL.LU R11, [R1+0x4168] ;  /* 0x00416800010b7983 */ /* 0x000ea80000300800 */
[----:B------:R-:W3:Y:S04]  /*5f0f0*/  LDL.LU R6, [R1+0x4164] ;  /* 0x0041640001067983 */ /* 0x000ee80000300800 */
[----:B------:R-:W3:Y:S01]  /*5f100*/  LDL.LU R7, [R1+0x4160] ;  /* 0x0041600001077983 */ /* 0x000ee20000300800 */
[C---:B----4-:R-:W-:Y:S08]  /*5f110*/  HMMA.1688.F32.TF32 R212, R208.reuse, R26, R212 ;  /* 0x0000001ad0d4723c */ /* 0x050ff000000810d4 */
[C---:B--2---:R-:W-:Y:S08]  /*5f120*/  HMMA.1688.F32.TF32 R36, R208.reuse, R10, R36 ;  /* 0x0000000ad024723c */ /* 0x044ff00000081024 */
[C---:B---3--:R-:W-:Y:S08]  /*5f130*/  HMMA.1688.F32.TF32 R32, R208.reuse, R6, R32 ;  /* 0x00000006d020723c */ /* 0x048ff00000081020 */
        /* <DEDUP_REMOVED lines=9> */
[----:B------:R-:W2:Y:S02]  /*5f1d0*/  LDL.LU.64 R38, [R1+0x4158] ;  /* 0x0041580001267983 */ /* 0x000ea40000300a00 */
[----:B------:R-:W-:Y:S01]  /*5f1e0*/  MOV R219, R34 ;  /* 0x0000002200db7202 */ /* 0x000fe20000000f00 */
[----:B------:R-:W-:Y:S01]  /*5f1f0*/  IMAD.MOV.U32 R212, RZ, RZ, R35 ;  /* 0x000000ffffd47224 */ /* 0x000fe200078e0023 */
[----:B------:R-:W2:Y:S01]  /*5f200*/  LDL.LU.64 R36, [R1+0x4150] ;  /* 0x0041500001247983 */ /* 0x000ea20000300a00 */
[----:B------:R-:W-:Y:S01]  /*5f210*/  MOV R217, R32 ;  /* 0x0000002000d97202 */ /* 0x000fe20000000f00 */
[----:B------:R-:W-:-:S02]  /*5f220*/  IMAD.MOV.U32 R218, RZ, RZ, R33 ;  /* 0x000000ffffda7224 */ /* 0x000fc400078e0021 */
[----:B------:R-:W3:Y:S04]  /*5f230*/  LDL.LU.64 R34, [R1+0x4148] ;  /* 0x0041480001227983 */ /* 0x000ee80000300a00 */
[----:B------:R-:W3:Y:S04]  /*5f240*/  LDL.LU.64 R32, [R1+0x4140] ;  /* 0x0041400001207983 */ /* 0x000ee80000300a00 */
[----:B------:R-:W-:Y:S04]  /*5f250*/  STL.64 [R1+0x870], R248 ;  /* 0x000870f801007387 */ /* 0x000fe80000100a00 */
[----:B------:R1:W-:Y:S04]  /*5f260*/  STL.64 [R1+0x878], R250 ;  /* 0x000878fa01007387 */ /* 0x0003e80000100a00 */
[----:B-1----:R-:W4:Y:S04]  /*5f270*/  LDL.LU.64 R250, [R1+0x4138] ;  /* 0x0041380001fa7983 */ /* 0x002f280000300a00 */
[----:B------:R-:W4:Y:S01]  /*5f280*/  LDL.LU.64 R248, [R1+0x4130] ;  /* 0x0041300001f87983 */ /* 0x000f220000300a00 */
[----:B------:R-:W-:Y:S08]  /*5f290*/  HMMA.1688.F32.TF32 R136, R208, R230, R136 ;  /* 0x000000e6d088723c */ /* 0x000ff00000081088 */
[C---:B------:R-:W-:Y:S11]  /*5f2a0*/  HMMA.1688.F32.TF32 R208, R236.reuse, R14, R132 ;  /* 0x0000000eecd0723c */ /* 0x040ff60000081084 */
[----:B------:R-:W-:Y:S01]  /*5f2b0*/  STL.64 [R1+0x7d0], R136 ;  /* 0x0007d08801007387 */ /* 0x000fe20000100a00 */
[C---:B------:R-:W-:Y:S03]  /*5f2c0*/  HMMA.1688.F32.TF32 R132, R236.reuse, R30, R124 ;  /* 0x0000001eec84723c */ /* 0x040fe6000008107c */
[----:B------:R1:W-:Y:S05]  /*5f2d0*/  STL.64 [R1+0x7d8], R138 ;  /* 0x0007d88a01007387 */ /* 0x0003ea0000100a00 */
[C---:B------:R-:W-:Y:S08]  /*5f2e0*/  HMMA.1688.F32.TF32 R124, R236.reuse, R10, R116 ;  /* 0x0000000aec7c723c */ /* 0x040ff00000081074 */
[C---:B-1----:R-:W-:Y:S08]  /*5f2f0*/  HMMA.1688.F32.TF32 R136, R236.reuse, R22, R128 ;  /* 0x00000016ec88723c */ /* 0x042ff00000081080 */
[C---:B------:R-:W-:Y:S08]  /*5f300*/  HMMA.1688.F32.TF32 R128, R236.reuse, R26, R120 ;  /* 0x0000001aec80723c */ /* 0x040ff00000081078 */
[C---:B------:R-:W-:Y:S01]  /*5f310*/  HMMA.1688.F32.TF32 R120, R236.reuse, R6, R112 ;  /* 0x00000006ec78723c */ /* 0x040fe20000081070 */
[----:B------:R-:W-:Y:S07]  /*5f320*/  STL.64 [R1+0x7c0], R208 ;  /* 0x0007c0d001007387 */ /* 0x000fee0000100a00 */
[C---:B------:R-:W-:Y:S01]  /*5f330*/  HMMA.1688.F32.TF32 R116, R236.reuse, R226, R108 ;  /* 0x000000e2ec74723c */ /* 0x040fe2000008106c */
[----:B------:R-:W-:Y:S07]  /*5f340*/  STL.64 [R1+0x7c8], R210 ;  /* 0x0007c8d201007387 */ /* 0x000fee0000100a00 */
[----:B------:R-:W-:Y:S01]  /*5f350*/  HMMA.1688.F32.TF32 R112, R236, R230, R200 ;  /* 0x000000e6ec70723c */ /* 0x000fe200000810c8 */
[----:B------:R-:W-:Y:S07]  /*5f360*/  STL.64 [R1+0x7b0], R136 ;  /* 0x0007b08801007387 */ /* 0x000fee0000100a00 */
[C---:B------:R-:W-:Y:S01]  /*5f370*/  HMMA.1688.F32.TF32 R108, R240.reuse, R14, R104 ;  /* 0x0000000ef06c723c */ /* 0x040fe20000081068 */
        /* <DEDUP_REMOVED lines=30> */
[----:B------:R-:W-:Y:S01]  /*5f560*/  STL.64 [R1+0x678], R102 ;  /* 0x0006786601007387 */ /* 0x000fe20000100a00 */
[C---:B------:R-:W-:Y:S03]  /*5f570*/  HMMA.1688.F32.TF32 R40, R244.reuse, R30, R40 ;  /* 0x0000001ef428723c */ /* 0x040fe60000081028 */
[----:B------:R1:W-:Y:S04]  /*5f580*/  STL.64 [R1+0x660], R96 ;  /* 0x0006606001007387 */ /* 0x0003e80000100a00 */
[----:B------:R1:W-:Y:S02]  /*5f590*/  STL.64 [R1+0x668], R98 ;  /* 0x0006686201007387 */ /* 0x0003e40000100a00 */
[----:B-1----:R-:W-:Y:S01]  /*5f5a0*/  MOV R96, R62 ;  /* 0x0000003e00607202 */ /* 0x002fe20000000f00 */
[----:B------:R-:W-:Y:S01]  /*5f5b0*/  IMAD.MOV.U32 R97, RZ, RZ, R56 ;  /* 0x000000ffff617224 */ /* 0x000fe200078e0038 */
[----:B------:R-:W-:Y:S01]  /*5f5c0*/  MOV R98, R61 ;  /* 0x0000003d00627202 */ /* 0x000fe20000000f00 */
[----:B------:R-:W-:Y:S01]  /*5f5d0*/  IMAD.MOV.U32 R99, RZ, RZ, R60 ;  /* 0x000000ffff637224 */ /* 0x000fe200078e003c */
[C---:B---3--:R-:W-:Y:S08]  /*5f5e0*/  HMMA.1688.F32.TF32 R88, R244.reuse, R14, R32 ;  /* 0x0000000ef458723c */ /* 0x048ff00000081020 */
[----:B--2---:R-:W-:Y:S08]  /*5f5f0*/  HMMA.1688.F32.TF32 R32, R244, R22, R36 ;  /* 0x00000016f420723c */ /* 0x004ff00000081024 */
[----:B----4-:R-:W-:Y:S08]  /*5f600*/  HMMA.1688.F32.TF32 R92, R240, R230, R248 ;  /* 0x000000e6f05c723c */ /* 0x010ff000000810f8 */
[C---:B------:R-:W-:Y:S01]  /*5f610*/  HMMA.1688.F32.TF32 R36, R244.reuse, R26, R44 ;  /* 0x0000001af424723c */ /* 0x040fe2000008102c */
[----:B------:R-:W-:Y:S01]  /*5f620*/  MOV R204, R57 ;  /* 0x0000003900cc7202 */ /* 0x000fe20000000f00 */
[----:B------:R-:W-:Y:S01]  /*5f630*/  IMAD.MOV.U32 R205, RZ, RZ, R58 ;  /* 0x000000ffffcd7224 */ /* 0x000fe200078e003a */
[----:B------:R-:W-:Y:S01]  /*5f640*/  MOV R206, R52 ;  /* 0x0000003400ce7202 */ /* 0x000fe20000000f00 */
[----:B------:R-:W-:Y:S01]  /*5f650*/  IMAD.MOV.U32 R207, RZ, RZ, R59 ;  /* 0x000000ffffcf7224 */ /* 0x000fe200078e003b */
[----:B------:R-:W-:Y:S04]  /*5f660*/  LDS R44, [R0+UR12+0x24300] ;  /* 0x0243000c002c7984 */ /* 0x000fe80008000800 */
        /* <DEDUP_REMOVED lines=11> */
[----:B------:R-:W-:-:S03]  /*5f720*/  MOV R92, R63 ;  /* 0x0000003f005c7202 */ /* 0x000fc60000000f00 */
[----:B------:R-:W-:Y:S04]  /*5f730*/  STL.64 [R1+0x548], R42 ;  /* 0x0005482a01007387 */ /* 0x000fe80000100a00 */
[----:B------:R-:W-:Y:S01]  /*5f740*/  STL.64 [R1+0x530], R36 ;  /* 0x0005302401007387 */ /* 0x000fe20000100a00 */
[----:B------:R-:W-:-:S03]  /*5f750*/  IMAD.MOV.U32 R93, RZ, RZ, R55 ;  /* 0x000000ffff5d7224 */ /* 0x000fc600078e0037 */
[----:B------:R1:W-:Y:S01]  /*5f760*/  STL.64 [R1+0x538], R38 ;  /* 0x0005382601007387 */ /* 0x0003e20000100a00 */
[----:B------:R-:W-:-:S03]  /*5f770*/  MOV R94, R54 ;  /* 0x00000036005e7202 */ /* 0x000fc60000000f00 */
[----:B------:R-:W2:Y:S01]  /*5f780*/  LDL.LU R63, [R1+0x412c] ;  /* 0x00412c00013f7983 */ /* 0x000ea20000300800 */
[----:B------:R-:W-:-:S03]  /*5f790*/  IMAD.MOV.U32 R95, RZ, RZ, R53 ;  /* 0x000000ffff5f7224 */ /* 0x000fc600078e0035 */
        /* <DEDUP_REMOVED lines=13> */
[----:B--2---:R-:W-:Y:S01]  /*5f870*/  IMAD.MOV.U32 R199, RZ, RZ, R62 ;  /* 0x000000ffffc77224 */ /* 0x004fe200078e003e */
[----:B---3--:R-:W-:-:S02]  /*5f880*/  MOV R198, R56 ;  /* 0x0000003800c67202 */ /* 0x008fc40000000f00 */
[----:B----4-:R-:W-:Y:S02]  /*5f890*/  MOV R196, R61 ;  /* 0x0000003d00c47202 */ /* 0x010fe40000000f00 */
[----:B------:R-:W2:Y:S01]  /*5f8a0*/  LDL.LU R61, [R1+0x40fc] ;  /* 0x0040fc00013d7983 */ /* 0x000ea20000300800 */
[----:B------:R-:W-:-:S03]  /*5f8b0*/  IMAD.MOV.U32 R197, RZ, RZ, R60 ;  /* 0x000000ffffc57224 */ /* 0x000fc600078e003c */
[----:B------:R-:W3:Y:S04]  /*5f8c0*/  LDL.LU R60, [R1+0x40f8] ;  /* 0x0040f800013c7983 */ /* 0x000ee80000300800 */
[----:B------:R-:W4:Y:S04]  /*5f8d0*/  LDL.LU R56, [R1+0x40f4] ;  /* 0x0040f40001387983 */ /* 0x000f280000300800 */
[----:B------:R-:W4:Y:S01]  /*5f8e0*/  LDL.LU R62, [R1+0x40f0] ;  /* 0x0040f000013e7983 */ /* 0x000f220000300800 */
[----:B------:R-:W-:-:S03]  /*5f8f0*/  MOV R104, R52 ;  /* 0x0000003400687202 */ /* 0x000fc60000000f00 */
[----:B------:R-:W4:Y:S01]  /*5f900*/  LDL.LU R52, [R1+0x40ec] ;  /* 0x0040ec0001347983 */ /* 0x000f220000300800 */
[----:B------:R-:W-:Y:S01]  /*5f910*/  MOV R106, R58 ;  /* 0x0000003a006a7202 */ /* 0x000fe20000000f00 */
[----:B------:R-:W-:Y:S02]  /*5f920*/  IMAD.MOV.U32 R105, RZ, RZ, R59 ;  /* 0x000000ffff697224 */ /* 0x000fe400078e003b */
[----:B------:R-:W4:Y:S01]  /*5f930*/  LDL.LU R59, [R1+0x40e8] ;  /* 0x0040e800013b7983 */ /* 0x000f220000300800 */
[----:B------:R-:W-:-:S03]  /*5f940*/  IMAD.MOV.U32 R107, RZ, RZ, R57 ;  /* 0x000000ffff6b7224 */ /* 0x000fc600078e0039 */
[----:B------:R-:W4:Y:S04]  /*5f950*/  LDL.LU R58, [R1+0x40e4] ;  /* 0x0040e400013a7983 */ /* 0x000f280000300800 */
[----:B------:R-:W4:Y:S01]  /*5f960*/  LDL.LU R57, [R1+0x40e0] ;  /* 0x0040e00001397983 */ /* 0x000f220000300800 */
[----:B--2---:R-:W-:Y:S01]  /*5f970*/  IMAD.MOV.U32 R203, RZ, RZ, R61 ;  /* 0x000000ffffcb7224 */ /* 0x004fe200078e003d */
[----:B---3--:R-:W-:Y:S02]  /*5f980*/  MOV R202, R60 ;  /* 0x0000003c00ca7202 */ /* 0x008fe40000000f00 */
[----:B----4-:R-:W-:Y:S02]  /*5f990*/  MOV R200, R56 ;  /* 0x0000003800c87202 */ /* 0x010fe40000000f00 */
        /* <DEDUP_REMOVED lines=13> */
[----:B------:R-:W-:Y:S01]  /*5fa70*/  MOV R100, R53 ;  /* 0x0000003500647202 */ /* 0x000fe20000000f00 */
[----:B------:R-:W-:Y:S01]  /*5fa80*/  IMAD.MOV.U32 R101, RZ, RZ, R54 ;  /* 0x000000ffff657224 */ /* 0x000fe200078e0036 */
[----:B------:R-:W-:Y:S01]  /*5fa90*/  MOV R102, R55 ;  /* 0x0000003700667202 */ /* 0x000fe20000000f00 */
[----:B------:R-:W-:-:S02]  /*5faa0*/  IMAD.MOV.U32 R103, RZ, RZ, R63 ;  /* 0x000000ffff677224 */ /* 0x000fc400078e003f */
[----:B--2---:R-:W-:Y:S01]  /*5fab0*/  IMAD.MOV.U32 R119, RZ, RZ, R56 ;  /* 0x000000ffff777224 */ /* 0x004fe200078e0038 */
[----:B---3--:R-:W-:Y:S02]  /*5fac0*/  MOV R118, R62 ;  /* 0x0000003e00767202 */ /* 0x008fe40000000f00 */
[----:B----4-:R-:W-:Y:S02]  /*5fad0*/  MOV R116, R60 ;  /* 0x0000003c00747202 */ /* 0x010fe40000000f00 */
[----:B------:R-:W2:Y:S01]  /*5fae0*/  LDL.LU R60, [R1+0x40cc] ;  /* 0x0040cc00013c7983 */ /* 0x000ea20000300800 */
[----:B------:R-:W-:-:S03]  /*5faf0*/  IMAD.MOV.U32 R117, RZ, RZ, R61 ;  /* 0x000000ffff757224 */ /* 0x000fc600078e003d */
        /* <DEDUP_REMOVED lines=120> */
[----:B------:R-:W3:Y:S04]  /*60280*/  LDL.LU R83, [R1+0x4090] ;  /* 0x0040900001537983 */ /* 0x000ee80000300800 */
[----:B------:R-:W3:Y:S04]  /*60290*/  LDL.LU R76, [R1+0x408c] ;  /* 0x00408c00014c7983 */ /* 0x000ee80000300800 */
[----:B------:R-:W3:Y:S04]  /*602a0*/  LDL.LU R77, [R1+0x4088] ;  /* 0x00408800014d7983 */ /* 0x000ee80000300800 */
[----:B------:R-:W3:Y:S04]  /*602b0*/  LDL.LU R78, [R1+0x4084] ;  /* 0x00408400014e7983 */ /* 0x000ee80000300800 */
        /* <DEDUP_REMOVED lines=21> */
[----:B-1----:R-:W-:Y:S01]  /*60410*/  HMMA.1688.F32.TF32 R36, R40, R10, R88 ;  /* 0x0000000a2824723c */ /* 0x002fe20000081058 */
[----:B------:R-:W-:-:S02]  /*60420*/  MOV R88, R64 ;  /* 0x0000004000587202 */ /* 0x000fc40000000f00 */
[----:B------:R-:W3:Y:S01]  /*60430*/  LDL.LU R64, [R1+0x405c] ;  /* 0x00405c0001407983 */ /* 0x000ee20000300800 */
[----:B------:R-:W-:Y:S01]  /*60440*/  IMAD.MOV.U32 R89, RZ, RZ, R65 ;  /* 0x000000ffff597224 */ /* 0x000fe200078e0041 */
[----:B------:R-:W-:Y:S01]  /*60450*/  MOV R90, R66 ;  /* 0x00000042005a7202 */ /* 0x000fe20000000f00 */
[----:B------:R-:W-:-:S13]  /*60460*/  IMAD.MOV.U32 R91, RZ, RZ, R67 ;  /* 0x000000ffff5b7224 */ /* 0x000fda00078e0043 */
        /* <DEDUP_REMOVED lines=30> */
[----:B------:R-:W-:-:S07]  /*60650*/  MOV R251, R2 ;  /* 0x0000000200fb7202 */ /* 0x000fce0000000f00 */
        /* <DEDUP_REMOVED lines=28> */
[----:B------:R-:W-:Y:S04]  /*60820*/  STL [R1+0x3ef4], R243 ;  /* 0x003ef4f301007387 */ /* 0x000fe80000100800 */
        /* <DEDUP_REMOVED lines=14> */
[----:B------:R-:W-:Y:S04]  /*60910*/  LDS R40, [R0+UR12+0x24480] ;  /* 0x0244800c00287984 */ /* 0x000fe80008000800 */
[----:B------:R-:W-:Y:S04]  /*60920*/  LDS R42, [R0+UR12+0x26480] ;  /* 0x0264800c002a7984 */ /* 0x000fe80008000800 */
[----:B------:R-:W-:Y:S04]  /*60930*/  LDS R41, [R3+UR12+0x24480] ;  /* 0x0244800c03297984 */ /* 0x000fe80008000800 */
[----:B------:R-:W1:Y:S01]  /*60940*/  LDS R43, [R3+UR12+0x26480] ;  /* 0x0264800c032b7984 */ /* 0x000e620008000800 */
[----:B--2---:R-:W-:-:S03]  /*60950*/  IMAD.MOV.U32 R55, RZ, RZ, R2 ;  /* 0x000000ffff377224 */ /* 0x004fc600078e0002 */
        /* <DEDUP_REMOVED lines=8> */
[----:B--2---:R-:W-:-:S03]  /*609e0*/  MOV R63, R2 ;  /* 0x00000002003f7202 */ /* 0x004fc60000000f00 */
        /* <DEDUP_REMOVED lines=22> */
[----:B------:R-:W3:Y:S01]  /*60b50*/  LDL.LU R83, [R1+0x2bc] ;  /* 0x0002bc0001537983 */ /* 0x000ee20000300800 */
[----:B------:R-:W-:Y:S03]  /*60b60*/  HMMA.1688.F32.TF32 R32, R32, R230, R88 ;  /* 0x000000e62020723c */ /* 0x000fe60000081058 */
[----:B------:R-:W3:Y:S04]  /*60b70*/  LDL.LU R84, [R1+0x2c0] ;  /* 0x0002c00001547983 */ /* 0x000ee80000300800 */
[----:B------:R-:W3:Y:S04]  /*60b80*/  LDL.LU R85, [R1+0x2c4] ;  /* 0x0002c40001557983 */ /* 0x000ee80000300800 */
[----:B------:R-:W3:Y:S01]  /*60b90*/  LDL.LU R86, [R1+0x2c8] ;  /* 0x0002c80001567983 */ /* 0x000ee20000300800 */
[----:B--2---:R-:W-:-:S03]  /*60ba0*/  IMAD.MOV.U32 R87, RZ, RZ, R2 ;  /* 0x000000ffff577224 */ /* 0x004fc600078e0002 */
        /* <DEDUP_REMOVED lines=66> */
[----:B---3--:R-:W-:Y:S01]  /*60fd0*/  IMAD.MOV.U32 R241, RZ, RZ, R37 ;  /* 0x000000fffff17224 */ /* 0x008fe200078e0025 */
[----:B----4-:R-:W-:Y:S01]  /*60fe0*/  MOV R242, R38 ;  /* 0x0000002600f27202 */ /* 0x010fe20000000f00 */
[----:B------:R-:W-:Y:S01]  /*60ff0*/  IMAD.MOV.U32 R244, RZ, RZ, R39 ;  /* 0x000000fffff47224 */ /* 0x000fe200078e0027 */
[----:B------:R-:W-:Y:S04]  /*61000*/  LDS R36, [R0+UR12+0x24400] ;  /* 0x0244000c00247984 */ /* 0x000fe80008000800 */
[----:B------:R-:W-:Y:S04]  /*61010*/  LDS R38, [R0+UR12+0x26400] ;  /* 0x0264000c00267984 */ /* 0x000fe80008000800 */
[----:B------:R-:W-:Y:S04]  /*61020*/  LDS R37, [R3+UR12+0x24400] ;  /* 0x0244000c03257984 */ /* 0x000fe80008000800 */
[----:B------:R-:W3:Y:S01]  /*61030*/  LDS R39, [R3+UR12+0x26400] ;  /* 0x0264000c03277984 */ /* 0x000ee20008000800 */
[C---:B-1----:R-:W-:Y:S08]  /*61040*/  HMMA.1688.F32.TF32 R92, R40.reuse, R226, R92 ;  /* 0x000000e2285c723c */ /* 0x042ff0000008105c */
[C---:B--2---:R-:W-:Y:S08]  /*61050*/  HMMA.1688.F32.TF32 R96, R40.reuse, R6, R96 ;  /* 0x000000062860723c */ /* 0x044ff00000081060 */
[C---:B------:R-:W-:Y:S08]  /*61060*/  HMMA.1688.F32.TF32 R204, R40.reuse, R10, R204 ;  /* 0x0000000a28cc723c */ /* 0x040ff000000810cc */
[C---:B------:R-:W-:Y:S08]  /*61070*/  HMMA.1688.F32.TF32 R100, R40.reuse, R26, R100 ;  /* 0x0000001a2864723c */ /* 0x040ff00000081064 */
[----:B------:R-:W-:Y:S08]  /*61080*/  HMMA.1688.F32.TF32 R104, R40, R22, R104 ;  /* 0x000000162868723c */ /* 0x000ff00000081068 */
[C---:B---3--:R-:W-:Y:S08]  /*61090*/  HMMA.1688.F32.TF32 R116, R36.reuse, R6, R116 ;  /* 0x000000062474723c */ /* 0x048ff00000081074 */
        /* <DEDUP_REMOVED lines=80> */
[----:B----4-:R-:W3:Y:S01]  /*615a0*/  LDL.LU R42, [R1+0x2e8] ;  /* 0x0002e800012a7983 */ /* 0x010ee20000300800 */
[----:B------:R-:W-:Y:S01]  /*615b0*/  MOV R43, R2 ;  /* 0x00000002002b7202 */ /* 0x000fe20000000f00 */
        /* <DEDUP_REMOVED lines=26> */
[----:B--2---:R-:W-:Y:S01]  /*61760*/  HMMA.1688.F32.TF32 R36, R44, R230, R64 ;  /* 0x000000e62c24723c */ /* 0x004fe20000081040 */
[----:B------:R-:W-:-:S09]  /*61770*/  IMAD.MOV.U32 R74, RZ, RZ, R5 ;  /* 0x000000ffff4a7224 */ /* 0x000fd200078e0005 */
[----:B------:R-:W-:Y:S04]  /*61780*/  STL.64 [R1+0x1d0], R40 ;  /* 0x0001d02801007387 */ /* 0x000fe80000100a00 */
[----:B------:R2:W-:Y:S01]  /*61790*/  STL.64 [R1+0x1d8], R42 ;  /* 0x0001d82a01007387 */ /* 0x0005e20000100a00 */
[C---:B-1----:R-:W-:Y:S03]  /*617a0*/  HMMA.1688.F32.TF32 R44, R32.reuse, R22, R56 ;  /* 0x00000016202c723c */ /* 0x042fe60000081038 */
[----:B------:R-:W-:Y:S04]  /*617b0*/  STL.64 [R1+0x1b0], R68 ;  /* 0x0001b04401007387 */ /* 0x000fe80000100a00 */
[----:B------:R-:W-:Y:S01]  /*617c0*/  STL.64 [R1+0x1b8], R70 ;  /* 0x0001b84601007387 */ /* 0x000fe20000100a00 */
[C---:B--2---:R-:W-:Y:S03]  /*617d0*/  HMMA.1688.F32.TF32 R40, R32.reuse, R14, R60 ;  /* 0x0000000e2028723c */ /* 0x044fe6000008103c */
[----:B------:R-:W-:Y:S04]  /*617e0*/  STL.64 [R1+0x120], R36 ;  /* 0x0001202401007387 */ /* 0x000fe80000100a00 */
[----:B------:R1:W-:Y:S01]  /*617f0*/  STL.64 [R1+0x128], R38 ;  /* 0x0001282601007387 */ /* 0x0003e20000100a00 */
[----:B------:R-:W-:Y:S01]  /*61800*/  MOV R75, R4 ;  /* 0x00000004004b7202 */ /* 0x000fe20000000f00 */
[----:B------:R-:W-:Y:S01]  /*61810*/  IMAD.MOV.U32 R72, RZ, RZ, R9 ;  /* 0x000000ffff487224 */ /* 0x000fe200078e0009 */
[----:B------:R-:W-:Y:S01]  /*61820*/  MOV R73, R8 ;  /* 0x0000000800497202 */ /* 0x000fe20000000f00 */
        /* <DEDUP_REMOVED lines=12> */
[----:B------:R-:W-:Y:S04]  /*618f0*/  LDS R248, [R0+UR12+0x28000] ;  /* 0x0280000c00f87984 */ /* 0x000fe80008000800 */
[----:B------:R-:W-:Y:S01]  /*61900*/  LDS R250, [R0+UR12+0x2a000] ;  /* 0x02a0000c00fa7984 */ /* 0x000fe20008000800 */
[C---:B-1----:R-:W-:Y:S03]  /*61910*/  HMMA.1688.F32.TF32 R36, R32.reuse, R6, R88 ;  /* 0x000000062024723c */ /* 0x042fe60000081058 */
[----:B------:R-:W-:Y:S04]  /*61920*/  LDS R249, [R3+UR12+0x28000] ;  /* 0x0280000c03f97984 */ /* 0x000fe80008000800 */
[----:B------:R-:W-:Y:S04]  /*61930*/  STL.64 [R1+0xe0], R40 ;  /* 0x0000e02801007387 */ /* 0x000fe80000100a00 */
[----:B------:R1:W-:Y:S04]  /*61940*/  STL.64 [R1+0xe8], R42 ;  /* 0x0000e82a01007387 */ /* 0x0003e80000100a00 */
[----:B------:R-:W-:Y:S04]  /*61950*/  STL.64 [R1+0xd0], R44 ;  /* 0x0000d02c01007387 */ /* 0x000fe80000100a00 */
[----:B------:R-:W-:Y:S04]  /*61960*/  STL.64 [R1+0xd8], R46 ;  /* 0x0000d82e01007387 */ /* 0x000fe80000100a00 */
[----:B------:R-:W-:Y:S04]  /*61970*/  STL.64 [R1+0xc0], R36 ;  /* 0x0000c02401007387 */ /* 0x000fe80000100a00 */
[----:B------:R-:W-:Y:S04]  /*61980*/  STL.64 [R1+0xc8], R38 ;  /* 0x0000c82601007387 */ /* 0x000fe80000100a00 */
[----:B------:R-:W-:Y:S04]  /*61990*/  LDS R36, [R0+UR12+0x24600] ;  /* 0x0246000c00247984 */ /* 0x000fe80008000800 */
[----:B------:R-:W-:Y:S04]  /*619a0*/  LDS R38, [R0+UR12+0x26600] ;  /* 0x0266000c00267984 */ /* 0x000fe80008000800 */
[----:B------:R-:W-:Y:S04]  /*619b0*/  LDS R37, [R3+UR12+0x24600] ;  /* 0x0246000c03257984 */ /* 0x000fe80008000800 */
[----:B------:R-:W2:Y:S01]  /*619c0*/  LDS R39, [R3+UR12+0x26600] ;  /* 0x0266000c03277984 */ /* 0x000ea20008000800 */
[C---:B-1----:R-:W-:Y:S03]  /*619d0*/  HMMA.1688.F32.TF32 R40, R32.reuse, R226, R92 ;  /* 0x000000e22028723c */ /* 0x042fe6000008105c */
[----:B------:R-:W-:Y:S04]  /*619e0*/  LDS R44, [R0+UR12+0x24700] ;  /* 0x0247000c002c7984 */ /* 0x000fe80008000800 */
[----:B------:R-:W-:Y:S01]  /*619f0*/  LDS R46, [R0+UR12+0x26700] ;  /* 0x0267000c002e7984 */ /* 0x000fe20008000800 */
[----:B------:R-:W-:Y:S03]  /*61a00*/  HMMA.1688.F32.TF32 R32, R32, R230, R96 ;  /* 0x000000e62020723c */ /* 0x000fe60000081060 */
[----:B------:R-:W-:Y:S04]  /*61a10*/  LDS R45, [R3+UR12+0x24700] ;  /* 0x0247000c032d7984 */ /* 0x000fe80008000800 */
[----:B------:R-:W-:Y:S04]  /*61a20*/  LDS R47, [R3+UR12+0x26700] ;  /* 0x0267000c032f7984 */ /* 0x000fe80008000800 */
[----:B------:R-:W-:Y:S04]  /*61a30*/  STL.64 [R1+0xb0], R40 ;  /* 0x0000b02801007387 */ /* 0x000fe80000100a00 */
[----:B------:R-:W-:Y:S04]  /*61a40*/  STL.64 [R1+0xb8], R42 ;  /* 0x0000b82a01007387 */ /* 0x000fe80000100a00 */
[----:B------:R-:W-:Y:S04]  /*61a50*/  LDS R40, [R0+UR12+0x24680] ;  /* 0x0246800c00287984 */ /* 0x000fe80008000800 */
[----:B------:R-:W-:Y:S04]  /*61a60*/  LDS R42, [R0+UR12+0x26680] ;  /* 0x0266800c002a7984 */ /* 0x000fe80008000800 */
[----:B------:R-:W-:Y:S01]  /*61a70*/  LDS R41, [R3+UR12+0x24680] ;  /* 0x0246800c03297984 */ /* 0x000fe20008000800 */
[C---:B--2---:R-:W-:Y:S03]  /*61a80*/  HMMA.1688.F32.TF32 R48, R36.reuse, R14, R204 ;  /* 0x0000000e2430723c */ /* 0x044fe600000810cc */
[----:B------:R-:W1:Y:S04]  /*61a90*/  LDS R43, [R3+UR12+0x26680] ;  /* 0x0266800c032b7984 */ /* 0x000e680008000800 */
[----:B------:R-:W-:Y:S01]  /*61aa0*/  LDS R251, [R3+UR12+0x2a000] ;  /* 0x02a0000c03fb7984 */ /* 0x000fe20008000800 */
[C---:B------:R-:W-:Y:S03]  /*61ab0*/  HMMA.1688.F32.TF32 R52, R36.reuse, R22, R100 ;  /* 0x000000162434723c */ /* 0x040fe60000081064 */
[----:B------:R-:W-:Y:S04]  /*61ac0*/  STL.64 [R1+0xa0], R32 ;  /* 0x0000a02001007387 */ /* 0x000fe80000100a00 */
[----:B------:R-:W-:Y:S01]  /*61ad0*/  STL.64 [R1+0xa8], R34 ;  /* 0x0000a82201007387 */ /* 0x000fe20000100a00 */
[C---:B------:R-:W-:Y:S03]  /*61ae0*/  HMMA.1688.F32.TF32 R56, R36.reuse, R30, R196 ;  /* 0x0000001e2438723c */ /* 0x040fe600000810c4 */
        /* <DEDUP_REMOVED lines=17> */
[C---:B--2---:R-:W-:Y:S01]  /*61c00*/  HMMA.1688.F32.TF32 R48, R36.reuse, R226, R112 ;  /* 0x000000e22430723c */ /* 0x044fe20000081070 */
[----:B------:R-:W-:Y:S01]  /*61c10*/  IMAD.MOV.U32 R68, RZ, RZ, R21 ;  /* 0x000000ffff447224 */ /* 0x000fe200078e0015 */
[----:B------:R-:W-:Y:S01]  /*61c20*/  MOV R69, R20 ;  /* 0x0000001400457202 */ /* 0x000fe20000000f00 */
[----:B------:R-:W-:Y:S01]  /*61c30*/  IMAD.MOV.U32 R70, RZ, RZ, R13 ;  /* 0x000000ffff467224 */ /* 0x000fe200078e000d */
[----:B------:R-:W-:Y:S01]  /*61c40*/  MOV R71, R12 ;  /* 0x0000000c00477202 */ /* 0x000fe20000000f00 */
[----:B------:R-:W-:Y:S01]  /*61c50*/  IMAD.MOV.U32 R60, RZ, RZ, R29 ;  /* 0x000000ffff3c7224 */ /* 0x000fe200078e001d */
[----:B------:R-:W-:Y:S01]  /*61c60*/  MOV R61, R28 ;  /* 0x0000001c003d7202 */ /* 0x000fe20000000f00 */
[----:B------:R-:W-:Y:S01]  /*61c70*/  IMAD.MOV.U32 R62, RZ, RZ, R25 ;  /* 0x000000ffff3e7224 */ /* 0x000fe200078e0019 */
[----:B----4-:R-:W-:Y:S01]  /*61c80*/  HMMA.1688.F32.TF32 R52, R36, R230, R116 ;  /* 0x000000e62434723c */ /* 0x010fe20000081074 */
[----:B------:R-:W-:Y:S01]  /*61c90*/  MOV R63, R24 ;  /* 0x00000018003f7202 */ /* 0x000fe20000000f00 */
[----:B------:R-:W-:Y:S04]  /*61ca0*/  LDS R67, [R3+UR12+0x2a080] ;  /* 0x02a0800c03437984 */ /* 0x000fe80008000800 */
[----:B------:R-:W-:Y:S02]  /*61cb0*/  LDS R96, [R0+UR12+0x28100] ;  /* 0x0281000c00607984 */ /* 0x000fe40008000800 */
[C---:B-1----:R-:W-:Y:S02]  /*61cc0*/  HMMA.1688.F32.TF32 R36, R40.reuse, R14, R120 ;  /* 0x0000000e2824723c */ /* 0x042fe40000081078 */
        /* <DEDUP_REMOVED lines=21> */
[-C--:B--2---:R-:W-:Y:S08]  /*61e20*/  HMMA.1688.F32.TF32 R52, R40, R6.reuse, R140 ;  /* 0x000000062834723c */ /* 0x084ff0000008108c */
[----:B---3--:R-:W-:Y:S01]  /*61e30*/  HMMA.1688.F32.TF32 R220, R32, R6, R220 ;  /* 0x0000000620dc723c */ /* 0x008fe200000810dc */
[----:B------:R-:W-:Y:S01]  /*61e40*/  IMAD.MOV.U32 R56, RZ, RZ, R229 ;  /* 0x000000ffff387224 */ /* 0x000fe200078e00e5 */
[----:B------:R-:W-:Y:S01]  /*61e50*/  MOV R57, R228 ;  /* 0x000000e400397202 */ /* 0x000fe20000000f00 */
[----:B------:R-:W-:Y:S01]  /*61e60*/  IMAD.MOV.U32 R58, RZ, RZ, R225 ;  /* 0x000000ffff3a7224 */ /* 0x000fe200078e00e1 */
[----:B------:R-:W-:Y:S01]  /*61e70*/  MOV R59, R224 ;  /* 0x000000e0003b7202 */ /* 0x000fe20000000f00 */
[----:B------:R-:W-:Y:S03]  /*61e80*/  LDS R128, [R0+UR12+0x28180] ;  /* 0x0281800c00807984 */ /* 0x000fe60008000800 */
[C---:B-1----:R-:W-:Y:S01]  /*61e90*/  HMMA.1688.F32.TF32 R36, R40.reuse, R226, R144 ;  /* 0x000000e22824723c */ /* 0x042fe20000081090 */
[----:B------:R-:W-:Y:S04]  /*61ea0*/  STL.64 [R1+0x700], R48 ;  /* 0x0007003001007387 */ /* 0x000fe80000100a00 */
[----:B------:R1:W-:Y:S04]  /*61eb0*/  STL.64 [R1+0x708], R50 ;  /* 0x0007083201007387 */ /* 0x0003e80000100a00 */
[----:B------:R-:W-:Y:S04]  /*61ec0*/  STL.64 [R1+0x6f0], R52 ;  /* 0x0006f03401007387 */ /* 0x000fe80000100a00 */
[----:B------:R-:W-:Y:S01]  /*61ed0*/  STL.64 [R1+0x6f8], R54 ;  /* 0x0006f83601007387 */ /* 0x000fe20000100a00 */
[----:B-1----:R-:W-:Y:S03]  /*61ee0*/  HMMA.1688.F32.TF32 R48, R40, R230, R148 ;  /* 0x000000e62830723c */ /* 0x002fe60000081094 */
[----:B------:R-:W-:Y:S04]  /*61ef0*/  LDS R130, [R0+UR12+0x2a180] ;  /* 0x02a1800c00827984 */ /* 0x000fe80008000800 */
[----:B------:R-:W-:Y:S01]  /*61f00*/  STL.64 [R1+0x6e0], R36 ;  /* 0x0006e02401007387 */ /* 0x000fe20000100a00 */
[C---:B------:R-:W-:Y:S03]  /*61f10*/  HMMA.1688.F32.TF32 R40, R44.reuse, R14, R152 ;  /* 0x0000000e2c28723c */ /* 0x040fe60000081098 */
        /* <DEDUP_REMOVED lines=9> */
[----:B------:R-:W-:Y:S04]  /*61fb0*/  LDS R132, [R0+UR12+0x28200] ;  /* 0x0282000c00847984 */ /* 0x000fe80008000800 */
[----:B------:R-:W-:Y:S04]  /*61fc0*/  STL.64 [R1+0x5d0], R36 ;  /* 0x0005d02401007387 */ /* 0x000fe80000100a00 */
[----:B------:R1:W-:Y:S01]  /*61fd0*/  STL.64 [R1+0x5d8], R38 ;  /* 0x0005d82601007387 */ /* 0x0003e20000100a00 */
[C---:B--2---:R-:W-:Y:S03]  /*61fe0*/  HMMA.1688.F32.TF32 R40, R44.reuse, R26, R164 ;  /* 0x0000001a2c28723c */ /* 0x044fe600000810a4 */
[----:B------:R-:W-:Y:S04]  /*61ff0*/  LDS R134, [R0+UR12+0x2a200] ;  /* 0x02a2000c00867984 */ /* 0x000fe80008000800 */
[----:B------:R-:W-:Y:S01]  /*62000*/  LDS R133, [R3+UR12+0x28200] ;  /* 0x0282000c03857984 */ /* 0x000fe20008000800 */
[C---:B-1----:R-:W-:Y:S03]  /*62010*/  HMMA.1688.F32.TF32 R36, R44.reuse, R10, R168 ;  /* 0x0000000a2c24723c */ /* 0x042fe600000810a8 */
[----:B------:R-:W-:Y:S04]  /*62020*/  STL.64 [R1+0x5c0], R48 ;  /* 0x0005c03001007387 */ /* 0x000fe80000100a00 */
[----:B------:R1:W-:Y:S04]  /*62030*/  STL.64 [R1+0x5c8], R50 ;  /* 0x0005c83201007387 */ /* 0x0003e80000100a00 */
[----:B------:R-:W-:Y:S04]  /*62040*/  LDS R135, [R3+UR12+0x2a200] ;  /* 0x02a2000c03877984 */ /* 0x000fe80008000800 */
[----:B------:R-:W-:Y:S01]  /*62050*/  LDS R136, [R0+UR12+0x28280] ;  /* 0x0282800c00887984 */ /* 0x000fe20008000800 */
[----:B-1----:R-:W-:Y:S03]  /*62060*/  HMMA.1688.F32.TF32 R48, R44, R6, R172 ;  /* 0x000000062c30723c */ /* 0x002fe600000810ac */
[----:B------:R-:W-:Y:S04]  /*62070*/  LDS R138, [R0+UR12+0x2a280] ;  /* 0x02a2800c008a7984 */ /* 0x000fe80008000800 */
[----:B------:R-:W-:Y:S01]  /*62080*/  STL.64 [R1+0x5a0], R36 ;  /* 0x0005a02401007387 */ /* 0x000fe20000100a00 */
[----:B------:R-:W-:-:S03]  /*62090*/  IMAD.MOV.U32 R2, RZ, RZ, R39 ;  /* 0x000000ffff027224 */ /* 0x000fc600078e0027 */
[----:B------:R-:W-:Y:S04]  /*620a0*/  STL.64 [R1+0x5b0], R40 ;  /* 0x0005b02801007387 */ /* 0x000fe80000100a00 */
[----:B------:R1:W-:Y:S04]  /*620b0*/  STL.64 [R1+0x5b8], R42 ;  /* 0x0005b82a01007387 */ /* 0x0003e80000100a00 */
[----:B------:R2:W-:Y:S04]  /*620c0*/  STL [R1+0x5a8], R38 ;  /* 0x0005a82601007387 */ /* 0x0005e80000100800 */
[----:B------:R-:W-:Y:S01]  /*620d0*/  LDS R137, [R3+UR12+0x28280] ;  /* 0x0282800c03897984 */ /* 0x000fe20008000800 */
[C---:B-1----:R-:W-:Y:S03]  /*620e0*/  HMMA.1688.F32.TF32 R40, R44.reuse, R226, R176 ;  /* 0x000000e22c28723c */ /* 0x042fe600000810b0 */
[----:B------:R-:W-:Y:S04]  /*620f0*/  LDS R139, [R3+UR12+0x2a280] ;  /* 0x02a2800c038b7984 */ /* 0x000fe80008000800 */
[----:B------:R-:W-:Y:S01]  /*62100*/  LDS R140, [R0+UR12+0x28300] ;  /* 0x0283000c008c7984 */ /* 0x000fe20008000800 */
[----:B--2---:R-:W-:Y:S03]  /*62110*/  HMMA.1688.F32.TF32 R36, R44, R230, R180 ;  /* 0x000000e62c24723c */ /* 0x004fe600000810b4 */
[----:B------:R-:W-:Y:S04]  /*62120*/  STL [R1+0x3ef0], R2 ;  /* 0x003ef00201007387 */ /* 0x000fe80000100800 */
[----:B------:R-:W-:Y:S04]  /*62130*/  STL.64 [R1+0x590], R48 ;  /* 0x0005903001007387 */ /* 0x000fe80000100a00 */
[----:B------:R-:W-:Y:S01]  /*62140*/  STL.64 [R1+0x598], R50 ;  /* 0x0005983201007387 */ /* 0x000fe20000100a00 */
[C---:B------:R-:W-:Y:S03]  /*62150*/  HMMA.1688.F32.TF32 R44, R32.reuse, R14, R184 ;  /* 0x0000000e202c723c */ /* 0x040fe600000810b8 */
[----:B------:R-:W-:Y:S04]  /*62160*/  STL.64 [R1+0x580], R40 ;  /* 0x0005802801007387 */ /* 0x000fe80000100a00 */
[----:B------:R1:W-:Y:S04]  /*62170*/  STL.64 [R1+0x588], R42 ;  /* 0x0005882a01007387 */ /* 0x0003e80000100a00 */
[----:B------:R-:W-:Y:S04]  /*62180*/  STL.64 [R1+0x510], R36 ;  /* 0x0005102401007387 */ /* 0x000fe80000100a00 */
[----:B------:R2:W-:Y:S01]  /*62190*/  STL.64 [R1+0x518], R38 ;  /* 0x0005182601007387 */ /* 0x0005e20000100a00 */
[C---:B-1----:R-:W-:Y:S03]  /*621a0*/  HMMA.1688.F32.TF32 R40, R32.reuse, R22, R188 ;  /* 0x000000162028723c */ /* 0x042fe600000810bc */
[----:B------:R-:W-:Y:S04]  /*621b0*/  LDS R142, [R0+UR12+0x2a300] ;  /* 0x02a3000c008e7984 */ /* 0x000fe80008000800 */
[----:B------:R-:W-:Y:S01]  /*621c0*/  LDS R141, [R3+UR12+0x28300] ;  /* 0x0283000c038d7984 */ /* 0x000fe20008000800 */
[----:B--2---:R-:W-:Y:S03]  /*621d0*/  HMMA.1688.F32.TF32 R36, R32, R30, R192 ;  /* 0x0000001e2024723c */ /* 0x004fe600000810c0 */
[----:B------:R-:W-:Y:S04]  /*621e0*/  STL.64 [R1+0x500], R44 ;  /* 0x0005002c01007387 */ /* 0x000fe80000100a00 */
[----:B------:R-:W-:Y:S01]  /*621f0*/  STL.64 [R1+0x508], R46 ;  /* 0x0005082e01007387 */ /* 0x000fe20000100a00 */
[----:B------:R-:W-:Y:S01]  /*62200*/  IMAD.MOV.U32 R48, RZ, RZ, R217 ;  /* 0x000000ffff307224 */ /* 0x000fe200078e00d9 */
[----:B------:R-:W-:Y:S01]  /*62210*/  MOV R49, R218 ;  /* 0x000000da00317202 */ /* 0x000fe20000000f00 */
[----:B------:R-:W-:Y:S01]  /*62220*/  IMAD.MOV.U32 R50, RZ, RZ, R219 ;  /* 0x000000ffff327224 */ /* 0x000fe200078e00db */
[----:B------:R-:W-:Y:S01]  /*62230*/  MOV R51, R212 ;  /* 0x000000d400337202 */ /* 0x000fe20000000f00 */
[----:B------:R-:W-:Y:S01]  /*62240*/  IMAD.MOV.U32 R52, RZ, RZ, R213 ;  /* 0x000000ffff347224 */ /* 0x000fe200078e00d5 */
[----:B------:R-:W-:Y:S01]  /*62250*/  MOV R53, R214 ;  /* 0x000000d600357202 */ /* 0x000fe20000000f00 */
[----:B------:R-:W-:Y:S04]  /*62260*/  LDS R143, [R3+UR12+0x2a300] ;  /* 0x02a3000c038f7984 */ /* 0x000fe80008000800 */
[----:B------:R-:W-:Y:S04]  /*62270*/  LDS R144, [R0+UR12+0x28380] ;  /* 0x0283800c00907984 */ /* 0x000fe80008000800 */
[----:B------:R-:W-:Y:S04]  /*62280*/  STL.64 [R1+0x180], R36 ;  /* 0x0001802401007387 */ /* 0x000fe80000100a00 */
[----:B------:R-:W-:Y:S04]  /*62290*/  STL.64 [R1+0x410], R40 ;  /* 0x0004102801007387 */ /* 0x000fe80000100a00 */
[----:B------:R-:W-:Y:S04]  /*622a0*/  STL.64 [R1+0x418], R42 ;  /* 0x0004182a01007387 */ /* 0x000fe80000100a00 */
[----:B------:R-:W-:Y:S04]  /*622b0*/  STL [R1+0x188], R38 ;  /* 0x0001882601007387 */ /* 0x000fe80000100800 */
[----:B------:R-:W2:Y:S04]  /*622c0*/  LDL.LU R217, [R1+0x3f30] ;  /* 0x003f300001d97983 */ /* 0x000ea80000300800 */
[----:B------:R-:W2:Y:S01]  /*622d0*/  LDL.LU R218, [R1+0x3f2c] ;  /* 0x003f2c0001da7983 */ /* 0x000ea20000300800 */
[----:B------:R-:W-:-:S03]  /*622e0*/  IMAD.MOV.U32 R54, RZ, RZ, R215 ;  /* 0x000000ffff367224 */ /* 0x000fc600078e00d7 */
[----:B------:R-:W2:Y:S01]  /*622f0*/  LDL.LU R219, [R1+0x3f28] ;  /* 0x003f280001db7983 */ /* 0x000ea20000300800 */
[----:B------:R-:W-:-:S03]  /*62300*/  MOV R55, R252 ;  /* 0x000000fc00377202 */ /* 0x000fc60000000f00 */
[----:B------:R-:W3:Y:S04]  /*62310*/  LDL.LU R212, [R1+0x3f24] ;  /* 0x003f240001d47983 */ /* 0x000ee80000300800 */
[----:B------:R-:W3:Y:S04]  /*62320*/  LDL.LU R213, [R1+0x3f20] ;  /* 0x003f200001d57983 */ /* 0x000ee80000300800 */
[----:B------:R-:W3:Y:S04]  /*62330*/  LDL.LU R214, [R1+0x3f1c] ;  /* 0x003f1c0001d67983 */ /* 0x000ee80000300800 */
[----:B------:R-:W3:Y:S04]  /*62340*/  LDL.LU R215, [R1+0x3f18] ;  /* 0x003f180001d77983 */ /* 0x000ee80000300800 */
[----:B------:R-:W4:Y:S01]  /*62350*/  LDL.LU R252, [R1+0x3f14] ;  /* 0x003f140001fc7983 */ /* 0x000f220000300800 */
[C---:B------:R-:W-:Y:S03]  /*62360*/  HMMA.1688.F32.TF32 R224, R32.reuse, R226, R16 ;  /* 0x000000e220e0723c */ /* 0x040fe60000081010 */
[----:B------:R-:W-:Y:S04]  /*62370*/  LDS R146, [R0+UR12+0x2a380] ;  /* 0x02a3800c00927984 */ /* 0x000fe80008000800 */
[----:B------:R-:W-:Y:S01]  /*62380*/  LDS R145, [R3+UR12+0x28380] ;  /* 0x0283800c03917984 */ /* 0x000fe20008000800 */
[----:B------:R-:W-:Y:S01]  /*62390*/  HMMA.1688.F32.TF32 R228, R32, R230, R232 ;  /* 0x000000e620e4723c */ /* 0x000fe200000810e8 */
[----:B------:R-:W-:-:S02]  /*623a0*/  MOV R2, R39 ;  /* 0x0000002700027202 */ /* 0x000fc40000000f00 */
[----:B------:R-:W-:Y:S05]  /*623b0*/  LDS R147, [R3+UR12+0x2a380] ;  /* 0x02a3800c03937984 */ /* 0x000fea0008000800 */
[C---:B--2---:R-:W-:Y:S01]  /*623c0*/  HMMA.1688.F32.TF32 R216, R32.reuse, R10, R216 ;  /* 0x0000000a20d8723c */ /* 0x044fe200000810d8 */
[----:B----4-:R-:W1:Y:S07]  /*623d0*/  LDSM.16.M88.4 R4, [R252+UR13+0x81100] ;  /* 0x0811000dfc04783b */ /* 0x010e6e0008000200 */
[----:B---3--:R-:W-:Y:S01]  /*623e0*/  HMMA.1688.F32.TF32 R212, R32, R26, R212 ;  /* 0x0000001a20d4723c */ /* 0x008fe200000810d4 */
[----:B------:R-:W2:Y:S04]  /*623f0*/  LDSM.16.M88.4 R32, [R252+UR13+0x82100] ;  /* 0x0821000dfc20783b */ /* 0x000ea80008000200 */
[----:B------:R-:W3:Y:S04]  /*62400*/  LDSM.16.M88.4 R8, [R252+UR13+0x80100] ;  /* 0x0801000dfc08783b */ /* 0x000ee80008000200 */
[----:B------:R-:W4:Y:S04]  /*62410*/  LDSM.16.M88.4 R28, [R252+UR13+0x83100] ;  /* 0x0831000dfc1c783b */ /* 0x000f280008000200 */
[----:B------:R-:W2:Y:S06]  /*62420*/  LDSM.16.M88.4 R24, [R252+UR13+0x84100] ;  /* 0x0841000dfc18783b */ /* 0x000eac0008000200 */
[----:B------:R-:W-:Y:S04]  /*62430*/  STL [R1+0x3dfc], R212 ;  /* 0x003dfcd401007387 */ /* 0x000fe80000100800 */
[----:B------:R-:W-:Y:S04]  /*62440*/  STL [R1+0x3df8], R213 ;  /* 0x003df8d501007387 */ /* 0x000fe80000100800 */
[----:B------:R-:W2:Y:S04]  /*62450*/  LDSM.16.M88.4 R20, [R252+UR13+0x85100] ;  /* 0x0851000dfc14783b */ /* 0x000ea80008000200 */
[----:B------:R-:W2:Y:S04]  /*62460*/  LDSM.16.M88.4 R16, [R252+UR13+0x86100] ;  /* 0x0861000dfc10783b */ /* 0x000ea80008000200 */
[----:B------:R-:W3:Y:S01]  /*62470*/  LDSM.16.M88.4 R12, [R252+UR13+0x87100] ;  /* 0x0871000dfc0c783b */ /* 0x000ee20008000200 */
[----:B-1----:R-:W-:Y:S03]  /*62480*/  HMMA.1688.F32.TF32 R36, R248, R4, R68 ;  /* 0x00000004f824723c */ /* 0x002fe60000081044 */
[----:B------:R-:W-:Y:S04]  /*62490*/  STL [R1+0x3df4], R214 ;  /* 0x003df4d601007387 */ /* 0x000fe80000100800 */
[----:B------:R-:W-:Y:S04]  /*624a0*/  STL [R1+0x3df0], R215 ;  /* 0x003df0d701007387 */ /* 0x000fe80000100800 */
[----:B------:R1:W-:Y:S04]  /*624b0*/  STL [R1+0x3dec], R216 ;  /* 0x003decd801007387 */ /* 0x0003e80000100800 */
[----:B------:R4:W-:Y:S04]  /*624c0*/  STL [R1+0x3de8], R217 ;  /* 0x003de8d901007387 */ /* 0x0009e80000100800 */
[----:B------:R4:W-:Y:S01]  /*624d0*/  STL [R1+0x3de4], R218 ;  /* 0x003de4da01007387 */ /* 0x0009e20000100800 */
[----:B-1----:R-:W-:-:S03]  /*624e0*/  IMAD.MOV.U32 R216, RZ, RZ, R36 ;  /* 0x000000ffffd87224 */ /* 0x002fc600078e0024 */
[----:B------:R1:W-:Y:S01]  /*624f0*/  STL [R1+0x3de0], R219 ;  /* 0x003de0db01007387 */ /* 0x0003e20000100800 */
[----:B----4-:R-:W-:Y:S01]  /*62500*/  MOV R217, R37 ;  /* 0x0000002500d97202 */ /* 0x010fe20000000f00 */
[----:B------:R-:W-:Y:S01]  /*62510*/  IMAD.MOV.U32 R218, RZ, RZ, R38 ;  /* 0x000000ffffda7224 */ /* 0x000fe200078e0026 */
[----:B-1----:R-:W-:Y:S02]  /*62520*/  MOV R219, R39 ;  /* 0x0000002700db7202 */ /* 0x002fe40000000f00 */
[----:B--2---:R-:W-:Y:S01]  /*62530*/  HMMA.1688.F32.TF32 R36, R248, R32, R60 ;  /* 0x00000020f824723c */ /* 0x004fe2000008103c */
        /* <DEDUP_REMOVED lines=12> */
[----:B---3--:R1:W-:Y:S04]  /*62600*/  STL [R1+0x3dd4], R10 ;  /* 0x003dd40a01007387 */ /* 0x0083e80000100800 */
[----:B------:R2:W-:Y:S04]  /*62610*/  STL [R1+0x3dd0], R11 ;  /* 0x003dd00b01007387 */ /* 0x0005e80000100800 */
[----:B------:R3:W-:Y:S01]  /*62620*/  STL [R1+0x3ddc], R6 ;  /* 0x003ddc0601007387 */ /* 0x0007e20000100800 */
[----:B-1----:R-:W-:-:S03]  /*62630*/  IMAD.MOV.U32 R10, RZ, RZ, R38 ;  /* 0x000000ffff0a7224 */ /* 0x002fc600078e0026 */
[----:B------:R1:W-:Y:S01]  /*62640*/  STL [R1+0x3dd8], R7 ;  /* 0x003dd80701007387 */ /* 0x0003e20000100800 */
[----:B--2---:R-:W-:Y:S01]  /*62650*/  MOV R11, R39 ;  /* 0x00000027000b7202 */ /* 0x004fe20000000f00 */
[----:B---3--:R-:W-:Y:S01]  /*62660*/  IMAD.MOV.U32 R6, RZ, RZ, R36 ;  /* 0x000000ffff067224 */ /* 0x008fe200078e0024 */
[----:B-1----:R-:W-:Y:S02]  /*62670*/  MOV R7, R37 ;  /* 0x0000002500077202 */ /* 0x002fe40000000f00 */
[C---:B------:R-:W-:Y:S08]  /*62680*/  HMMA.1688.F32.TF32 R36, R248.reuse, R28, R56 ;  /* 0x0000001cf824723c */ /* 0x040ff00000081038 */
[----:B------:R-:W-:Y:S11]  /*62690*/  HMMA.1688.F32.TF32 R40, R248, R8, R72 ;  /* 0x00000008f828723c */ /* 0x000ff60000081048 */
[----:B------:R-:W-:Y:S01]  /*626a0*/  IMAD.MOV.U32 R212, RZ, RZ, R36 ;  /* 0x000000ffffd47224 */ /* 0x000fe200078e0024 */
[----:B------:R-:W-:Y:S01]  /*626b0*/  MOV R213, R37 ;  /* 0x0000002500d57202 */ /* 0x000fe20000000f00 */
[----:B------:R-:W-:Y:S01]  /*626c0*/  IMAD.MOV.U32 R214, RZ, RZ, R38 ;  /* 0x000000ffffd67224 */ /* 0x000fe200078e0026 */
[----:B------:R-:W-:-:S02]  /*626d0*/  MOV R215, R39 ;  /* 0x0000002700d77202 */ /* 0x000fc40000000f00 */
[C---:B------:R-:W-:Y:S01]  /*626e0*/  HMMA.1688.F32.TF32 R36, R248.reuse, R24, R52 ;  /* 0x00000018f824723c */ /* 0x040fe20000081034 */
[----:B------:R-:W-:Y:S04]  /*626f0*/  STL [R1+0x37f0], R252 ;  /* 0x0037f0fc01007387 */ /* 0x000fe80000100800 */
[----:B------:R-:W-:Y:S04]  /*62700*/  STL.64 [R1+0x170], R40 ;  /* 0x0001702801007387 */ /* 0x000fe80000100a00 */
[----:B------:R1:W-:Y:S04]  /*62710*/  STL.64 [R1+0x178], R42 ;  /* 0x0001782a01007387 */ /* 0x0003e80000100a00 */
[----:B------:R-:W-:Y:S04]  /*62720*/  STL.64 [R1+0x3e38], R218 ;  /* 0x003e38da01007387 */ /* 0x000fe80000100a00 */
[----:B------:R-:W-:Y:S02]  /*62730*/  STL.64 [R1+0x3e30], R216 ;  /* 0x003e30d801007387 */ /* 0x000fe40000100a00 */
[----:B------:R-:W-:Y:S01]  /*62740*/  IMAD.MOV.U32 R222, RZ, RZ, R38 ;  /* 0x000000ffffde7224 */ /* 0x000fe200078e0026 */
[----:B------:R-:W-:Y:S01]  /*62750*/  MOV R223, R39 ;  /* 0x0000002700df7202 */ /* 0x000fe20000000f00 */
[----:B------:R-:W-:Y:S01]  /*62760*/  IMAD.MOV.U32 R220, RZ, RZ, R36 ;  /* 0x000000ffffdc7224 */ /* 0x000fe200078e0024 */
[----:B------:R-:W-:Y:S01]  /*62770*/  MOV R221, R37 ;  /* 0x0000002500dd7202 */ /* 0x000fe20000000f00 */
[----:B------:R-:W-:Y:S04]  /*62780*/  STL.64 [R1+0x3e48], R214 ;  /* 0x003e48d601007387 */ /* 0x000fe80000100a00 */
[----:B------:R-:W-:Y:S04]  /*62790*/  STL.64 [R1+0x3e40], R212 ;  /* 0x003e40d401007387 */ /* 0x000fe80000100a00 */
[----:B------:R-:W-:Y:S04]  /*627a0*/  STL.64 [R1+0x3e58], R222 ;  /* 0x003e58de01007387 */ /* 0x000fe80000100a00 */
[----:B------:R-:W-:Y:S04]  /*627b0*/  STL.64 [R1+0x3e50], R220 ;  /* 0x003e50dc01007387 */ /* 0x000fe80000100a00 */
        /* <DEDUP_REMOVED lines=47> */
[----:B------:R-:W-:Y:S01]  /*62ab0*/  IMAD.MOV.U32 R226, RZ, RZ, R38 ;  /* 0x000000ffffe27224 */ /* 0x000fe200078e0026 */
[----:B------:R-:W-:-:S05]  /*62ac0*/  MOV R227, R39 ;  /* 0x0000002700e37202 */ /* 0x000fca0000000f00 */
[----:B------:R-:W-:Y:S04]  /*62ad0*/  STL.64 [R1+0x3e68], R226 ;  /* 0x003e68e201007387 */ /* 0x000fe80000100a00 */
[----:B------:R-:W-:Y:S01]  /*62ae0*/  STL.64 [R1+0x3e60], R224 ;  /* 0x003e60e001007387 */ /* 0x000fe20000100a00 */
[----:B--2---:R-:W-:Y:S08]  /*62af0*/  HMMA.1688.F32.TF32 R36, R248, R16, R92 ;  /* 0x00000010f824723c */ /* 0x004ff0000008105c */
[----:B----4-:R-:W-:Y:S08]  /*62b00*/  HMMA.1688.F32.TF32 R48, R64, R28, R48 ;  /* 0x0000001c4030723c */ /* 0x010ff00000081030 */
[----:B---3--:R-:W-:Y:S03]  /*62b10*/  HMMA.1688.F32.TF32 R248, R248, R12, R88 ;  /* 0x0000000cf8f8723c */ /* 0x008fe60000081058 */
[----:B------:R-:W-:Y:S01]  /*62b20*/  IMAD.MOV.U32 R228, RZ, RZ, R36 ;  /* 0x000000ffffe47224 */ /* 0x000fe200078e0024 */
[----:B------:R-:W-:Y:S01]  /*62b30*/  MOV R229, R37 ;  /* 0x0000002500e57202 */ /* 0x000fe20000000f00 */
[----:B------:R-:W-:Y:S01]  /*62b40*/  IMAD.MOV.U32 R230, RZ, RZ, R38 ;  /* 0x000000ffffe67224 */ /* 0x000fe200078e0026 */
[----:B------:R-:W-:-:S02]  /*62b50*/  MOV R231, R39 ;  /* 0x0000002700e77202 */ /* 0x000fc40000000f00 */
[C---:B------:R-:W-:Y:S03]  /*62b60*/  HMMA.1688.F32.TF32 R36, R64.reuse, R8, R84 ;  /* 0x000000084024723c */ /* 0x040fe60000081054 */
[----:B------:R-:W-:Y:S05]  /*62b70*/  STL.64 [R1+0x3e78], R230 ;  /* 0x003e78e601007387 */ /* 0x000fea0000100a00 */
[C---:B-1----:R-:W-:Y:S01]  /*62b80*/  HMMA.1688.F32.TF32 R40, R64.reuse, R4, R80 ;  /* 0x000000044028723c */ /* 0x042fe20000081050 */
        /* <DEDUP_REMOVED lines=9> */
[----:B------:R-:W-:Y:S03]  /*62c20*/  STL.64 [R1+0x3e80], R40 ;  /* 0x003e802801007387 */ /* 0x000fe60000100a00 */
        /* <DEDUP_REMOVED lines=75> */
[C---:B----4-:R-:W-:Y:S08]  /*630e0*/  HMMA.1688.F32.TF32 R92, R96.reuse, R16, R92 ;  /* 0x00000010605c723c */ /* 0x050ff0000008105c */
[C---:B--2---:R-:W-:Y:S08]  /*630f0*/  HMMA.1688.F32.TF32 R88, R96.reuse, R20, R88 ;  /* 0x000000146058723c */ /* 0x044ff00000081058 */
[C---:B---3--:R-:W-:Y:S08]  /*63100*/  HMMA.1688.F32.TF32 R84, R96.reuse, R24, R84 ;  /* 0x000000186054723c */ /* 0x048ff00000081054 */
[C---:B------:R-:W-:Y:S08]  /*63110*/  HMMA.1688.F32.TF32 R76, R96.reuse, R32, R76 ;  /* 0x00000020604c723c */ /* 0x040ff0000008104c */
[C---:B------:R-:W-:Y:S08]  /*63120*/  HMMA.1688.F32.TF32 R72, R96.reuse, R4, R72 ;  /* 0x000000046048723c */ /* 0x040ff00000081048 */
[C---:B------:R-:W-:Y:S08]  /*63130*/  HMMA.1688.F32.TF32 R80, R96.reuse, R28, R80 ;  /* 0x0000001c6050723c */ /* 0x040ff00000081050 */
[----:B------:R-:W-:Y:S08]  /*63140*/  HMMA.1688.F32.TF32 R96, R96, R12, R120 ;  /* 0x0000000c6060723c */ /* 0x000ff00000081078 */
[C---:B------:R-:W-:Y:S11]  /*63150*/  HMMA.1688.F32.TF32 R100, R128.reuse, R8, R100 ;  /* 0x000000088064723c */ /* 0x040ff60000081064 */
[----:B------:R-:W-:Y:S01]  /*63160*/  STL [R1+0x3d80], R96 ;  /* 0x003d806001007387 */ /* 0x000fe20000100800 */
[C---:B------:R-:W-:Y:S03]  /*63170*/  HMMA.1688.F32.TF32 R104, R128.reuse, R4, R104 ;  /* 0x000000048068723c */ /* 0x040fe60000081068 */
[----:B------:R2:W-:Y:S04]  /*63180*/  STL [R1+0x3d7c], R97 ;  /* 0x003d7c6101007387 */ /* 0x0005e80000100800 */
[----:B------:R3:W-:Y:S01]  /*63190*/  STL [R1+0x3d78], R98 ;  /* 0x003d786201007387 */ /* 0x0007e20000100800 */
[C---:B------:R-:W-:Y:S03]  /*631a0*/  HMMA.1688.F32.TF32 R108, R128.reuse, R32, R108 ;  /* 0x00000020806c723c */ /* 0x040fe6000008106c */
        /* <DEDUP_REMOVED lines=10> */
[----:B------:R1:W-:Y:S04]  /*63250*/  STL [R1+0x3da8], R109 ;  /* 0x003da86d01007387 */ /* 0x0003e80000100800 */
[----:B------:R1:W-:Y:S04]  /*63260*/  STL [R1+0x3da4], R110 ;  /* 0x003da46e01007387 */ /* 0x0003e80000100800 */
[----:B------:R1:W-:Y:S04]  /*63270*/  STL [R1+0x3da0], R111 ;  /* 0x003da06f01007387 */ /* 0x0003e80000100800 */
[----:B------:R-:W1:Y:S04]  /*63280*/  LDL.LU R152, [R1+0x850] ;  /* 0x0008500001987983 */ /* 0x000e680000300800 */
[----:B------:R-:W1:Y:S04]  /*63290*/  LDL.LU R153, [R1+0x854] ;  /* 0x0008540001997983 */ /* 0x000e680000300800 */
[----:B------:R-:W1:Y:S04]  /*632a0*/  LDL.LU R154, [R1+0x858] ;  /* 0x00085800019a7983 */ /* 0x000e680000300800 */
[----:B------:R-:W1:Y:S01]  /*632b0*/  LDL.LU R155, [R1+0x85c] ;  /* 0x00085c00019b7983 */ /* 0x000e620000300800 */
[C---:B------:R-:W-:Y:S03]  /*632c0*/  HMMA.1688.F32.TF32 R112, R128.reuse, R28, R112 ;  /* 0x0000001c8070723c */ /* 0x040fe60000081070 */
[----:B------:R-:W2:Y:S04]  /*632d0*/  LDL.LU R156, [R1+0x860] ;  /* 0x00086000019c7983 */ /* 0x000ea80000300800 */
[----:B------:R-:W2:Y:S01]  /*632e0*/  LDL.LU R157, [R1+0x864] ;  /* 0x00086400019d7983 */ /* 0x000ea20000300800 */
[C---:B------:R-:W-:Y:S03]  /*632f0*/  HMMA.1688.F32.TF32 R116, R128.reuse, R24, R116 ;  /* 0x000000188074723c */ /* 0x040fe60000081074 */
[----:B------:R-:W2:Y:S04]  /*63300*/  LDL.LU R158, [R1+0x868] ;  /* 0x00086800019e7983 */ /* 0x000ea80000300800 */
[----:B------:R-:W2:Y:S01]  /*63310*/  LDL.LU R159, [R1+0x86c] ;  /* 0x00086c00019f7983 */ /* 0x000ea20000300800 */
[C---:B------:R-:W-:Y:S08]  /*63320*/  HMMA.1688.F32.TF32 R120, R128.reuse, R20, R200 ;  /* 0x000000148078723c */ /* 0x040ff000000810c8 */
[C---:B------:R-:W-:Y:S08]  /*63330*/  HMMA.1688.F32.TF32 R124, R128.reuse, R16, R196 ;  /* 0x00000010807c723c */ /* 0x040ff000000810c4 */
        /* <DEDUP_REMOVED lines=17> */
[----:B-1----:R-:W-:-:S15]  /*63450*/  HMMA.1688.F32.TF32 R36, R132, R4, R152 ;  /* 0x000000048424723c */ /* 0x002fde0000081098 */
[----:B------:R-:W-:-:S04]  /*63460*/  NOP ;  /* 0x0000000000007918 */ /* 0x000fc80000000000 */
[----:B--2---:R-:W-:Y:S01]  /*63470*/  IMAD.MOV.U32 R97, RZ, RZ, R36 ;  /* 0x000000ffff617224 */ /* 0x004fe200078e0024 */
[----:B---3--:R-:W-:Y:S01]  /*63480*/  MOV R98, R37 ;  /* 0x0000002500627202 */ /* 0x008fe20000000f00 */
[----:B----4-:R-:W-:Y:S01]  /*63490*/  IMAD.MOV.U32 R99, RZ, RZ, R38 ;  /* 0x000000ffff637224 */ /* 0x010fe200078e0026 */
[----:B------:R-:W-:Y:S02]  /*634a0*/  MOV R107, R39 ;  /* 0x00000027006b7202 */ /* 0x000fe40000000f00 */
[----:B------:R-:W-:-:S15]  /*634b0*/  HMMA.1688.F32.TF32 R36, R132, R32, R148 ;  /* 0x000000208424723c */ /* 0x000fde0000081094 */
[----:B------:R-:W-:-:S04]  /*634c0*/  NOP ;  /* 0x0000000000007918 */ /* 0x000fc80000000000 */
[----:B------:R-:W-:Y:S01]  /*634d0*/  IMAD.MOV.U32 R101, RZ, RZ, R36 ;  /* 0x000000ffff657224 */ /* 0x000fe200078e0024 */
[----:B------:R-:W-:Y:S01]  /*634e0*/  MOV R102, R37 ;  /* 0x0000002500667202 */ /* 0x000fe20000000f00 */
[----:B------:R-:W-:Y:S01]  /*634f0*/  IMAD.MOV.U32 R103, RZ, RZ, R38 ;  /* 0x000000ffff677224 */ /* 0x000fe200078e0026 */
[----:B------:R-:W-:Y:S02]  /*63500*/  MOV R96, R39 ;  /* 0x0000002700607202 */ /* 0x000fe40000000f00 */
[----:B------:R-:W-:-:S15]  /*63510*/  HMMA.1688.F32.TF32 R36, R132, R28, R200 ;  /* 0x0000001c8424723c */ /* 0x000fde00000810c8 */
[----:B------:R-:W-:-:S04]  /*63520*/  NOP ;  /* 0x0000000000007918 */ /* 0x000fc80000000000 */
[----:B------:R-:W-:Y:S01]  /*63530*/  IMAD.MOV.U32 R104, RZ, RZ, R36 ;  /* 0x000000ffff687224 */ /* 0x000fe200078e0024 */
[----:B------:R-:W-:Y:S01]  /*63540*/  MOV R105, R37 ;  /* 0x0000002500697202 */ /* 0x000fe20000000f00 */
[----:B------:R-:W-:Y:S01]  /*63550*/  IMAD.MOV.U32 R106, RZ, RZ, R38 ;  /* 0x000000ffff6a7224 */ /* 0x000fe200078e0026 */
[----:B------:R-:W-:Y:S02]  /*63560*/  MOV R100, R39 ;  /* 0x0000002700647202 */ /* 0x000fe40000000f00 */
[C---:B------:R-:W-:Y:S08]  /*63570*/  HMMA.1688.F32.TF32 R36, R132.reuse, R24, R196 ;  /* 0x000000188424723c */ /* 0x040ff000000810c4 */
[----:B------:R-:W-:Y:S11]  /*63580*/  HMMA.1688.F32.TF32 R40, R132, R8, R156 ;  /* 0x000000088428723c */ /* 0x000ff6000008109c */
[----:B------:R-:W-:Y:S01]  /*63590*/  IMAD.MOV.U32 R108, RZ, RZ, R36 ;  /* 0x000000ffff6c7224 */ /* 0x000fe200078e0024 */
[----:B------:R-:W-:Y:S01]  /*635a0*/  MOV R109, R37 ;  /* 0x00000025006d7202 */ /* 0x000fe20000000f00 */
[----:B------:R-:W-:Y:S01]  /*635b0*/  IMAD.MOV.U32 R110, RZ, RZ, R38 ;  /* 0x000000ffff6e7224 */ /* 0x000fe200078e0026 */
[----:B------:R-:W-:-:S02]  /*635c0*/  MOV R111, R39 ;  /* 0x00000027006f7202 */ /* 0x000fc40000000f00 */
[C---:B------:R-:W-:Y:S03]  /*635d0*/  HMMA.1688.F32.TF32 R36, R132.reuse, R20, R204 ;  /* 0x000000148424723c */ /* 0x040fe600000810cc */
[----:B------:R-:W-:Y:S04]  /*635e0*/  STL.64 [R1+0x4f0], R40 ;  /* 0x0004f02801007387 */ /* 0x000fe80000100a00 */
[----:B------:R-:W-:Y:S04]  /*635f0*/  STL.64 [R1+0x4f8], R42 ;  /* 0x0004f82a01007387 */ /* 0x000fe80000100a00 */
[----:B------:R-:W2:Y:S08]  /*63600*/  LDL.LU R152, [R1+0x190] ;  /* 0x0001900001987983 */ /* 0x000eb00000300800 */
        /* <DEDUP_REMOVED lines=87> */
[----:B------:R4:W-:Y:S04]  /*63b80*/  STL.64 [R1+0x3f8], R46 ;  /* 0x0003f82e01007387 */ /* 0x0009e80000100a00 */
[----:B------:R-:W2:Y:S04]  /*63b90*/  LDL.LU R200, [R1+0x60] ;  /* 0x0000600001c87983 */ /* 0x000ea80000300800 */
[----:B------:R-:W-:Y:S04]  /*63ba0*/  STL.64 [R1+0x3e0], R40 ;  /* 0x0003e02801007387 */ /* 0x000fe80000100a00 */
[----:B------:R-:W-:Y:S04]  /*63bb0*/  STL.64 [R1+0x3e8], R42 ;  /* 0x0003e82a01007387 */ /* 0x000fe80000100a00 */
[----:B------:R-:W-:Y:S04]  /*63bc0*/  STL.64 [R1+0x3d0], R36 ;  /* 0x0003d02401007387 */ /* 0x000fe80000100a00 */
[----:B------:R1:W-:Y:S01]  /*63bd0*/  STL.64 [R1+0x3d8], R38 ;  /* 0x0003d82601007387 */ /* 0x0003e20000100a00 */
[C---:B----4-:R-:W-:Y:S03]  /*63be0*/  HMMA.1688.F32.TF32 R44, R136.reuse, R24, R192 ;  /* 0x00000018882c723c */ /* 0x050fe600000810c0 */
[----:B------:R-:W2:Y:S04]  /*63bf0*/  LDL.LU R201, [R1+0x64] ;  /* 0x0000640001c97983 */ /* 0x000ea80000300800 */
[----:B------:R-:W2:Y:S01]  /*63c00*/  LDL.LU R202, [R1+0x68] ;  /* 0x0000680001ca7983 */ /* 0x000ea20000300800 */
[----:B-1----:R-:W-:Y:S03]  /*63c10*/  HMMA.1688.F32.TF32 R36, R136, R28, R204 ;  /* 0x0000001c8824723c */ /* 0x002fe600000810cc */
[----:B------:R-:W2:Y:S01]  /*63c20*/  LDL.LU R203, [R1+0x6c] ;  /* 0x00006c0001cb7983 */ /* 0x000ea20000300800 */
[----:B------:R-:W-:-:S03]  /*63c30*/  IMAD.MOV.U32 R204, RZ, RZ, R240 ;  /* 0x000000ffffcc7224 */ /* 0x000fc600078e00f0 */
[----:B------:R-:W3:Y:S01]  /*63c40*/  LDL.LU R240, [R1+0x3f10] ;  /* 0x003f100001f07983 */ /* 0x000ee20000300800 */
[C---:B------:R-:W-:Y:S11]  /*63c50*/  HMMA.1688.F32.TF32 R40, R136.reuse, R20, R188 ;  /* 0x000000148828723c */ /* 0x040ff600000810bc */
[----:B------:R-:W-:Y:S04]  /*63c60*/  STL.64 [R1+0x3c0], R36 ;  /* 0x0003c02401007387 */ /* 0x000fe80000100a00 */
[----:B------:R1:W-:Y:S01]  /*63c70*/  STL.64 [R1+0x3c8], R38 ;  /* 0x0003c82601007387 */ /* 0x0003e20000100a00 */
[----:B------:R-:W-:Y:S01]  /*63c80*/  MOV R205, R241 ;  /* 0x000000f100cd7202 */ /* 0x000fe20000000f00 */
[----:B------:R-:W-:Y:S01]  /*63c90*/  IMAD.MOV.U32 R206, RZ, RZ, R242 ;  /* 0x000000ffffce7224 */ /* 0x000fe200078e00f2 */
[----:B------:R-:W-:Y:S01]  /*63ca0*/  MOV R207, R244 ;  /* 0x000000f400cf7202 */ /* 0x000fe20000000f00 */
[----:B------:R-:W3:Y:S04]  /*63cb0*/  LDL.LU R241, [R1+0x3f0c] ;  /* 0x003f0c0001f17983 */ /* 0x000ee80000300800 */
[----:B------:R-:W3:Y:S01]  /*63cc0*/  LDL.LU R242, [R1+0x3f08] ;  /* 0x003f080001f27983 */ /* 0x000ee20000300800 */
[C---:B-1----:R-:W-:Y:S03]  /*63cd0*/  HMMA.1688.F32.TF32 R36, R136.reuse, R16, R184 ;  /* 0x000000108824723c */ /* 0x042fe600000810b8 */
[----:B------:R-:W4:Y:S04]  /*63ce0*/  LDL.LU R244, [R1+0x3f04] ;  /* 0x003f040001f47983 */ /* 0x000f280000300800 */
[----:B------:R-:W-:Y:S04]  /*63cf0*/  STL.64 [R1+0x3b0], R44 ;  /* 0x0003b02c01007387 */ /* 0x000fe80000100a00 */
[----:B------:R1:W-:Y:S04]  /*63d00*/  STL.64 [R1+0x3b8], R46 ;  /* 0x0003b82e01007387 */ /* 0x0003e80000100a00 */
[----:B------:R-:W-:Y:S04]  /*63d10*/  STL.64 [R1+0x3a0], R40 ;  /* 0x0003a02801007387 */ /* 0x000fe80000100a00 */
[----:B------:R1:W-:Y:S02]  /*63d20*/  STL.64 [R1+0x3a8], R42 ;  /* 0x0003a82a01007387 */ /* 0x0003e40000100a00 */
[----:B-1----:R-:W-:Y:S02]  /*63d30*/  HMMA.1688.F32.TF32 R44, R136, R12, R180 ;  /* 0x0000000c882c723c */ /* 0x002fe400000810b4 */
        /* <DEDUP_REMOVED lines=16> */
[----:B-1----:R-:W-:Y:S03]  /*63e40*/  HMMA.1688.F32.TF32 R36, R140, R24, R196 ;  /* 0x000000188c24723c */ /* 0x002fe600000810c4 */
[----:B------:R-:W-:Y:S01]  /*63e50*/  STL.64 [R1+0x2d0], R44 ;  /* 0x0002d02c01007387 */ /* 0x000fe20000100a00 */
[----:B------:R-:W-:-:S03]  /*63e60*/  IMAD.MOV.U32 R196, RZ, RZ, R245 ;  /* 0x000000ffffc47224 */ /* 0x000fc600078e00f5 */
[----:B------:R-:W-:Y:S04]  /*63e70*/  STL.64 [R1+0x2d8], R46 ;  /* 0x0002d82e01007387 */ /* 0x000fe80000100a00 */
[----:B------:R-:W-:Y:S01]  /*63e80*/  STL.64 [R1+0x2c0], R40 ;  /* 0x0002c02801007387 */ /* 0x000fe20000100a00 */
[----:B------:R-:W-:-:S03]  /*63e90*/  MOV R197, R246 ;  /* 0x000000f600c57202 */ /* 0x000fc60000000f00 */
[----:B------:R-:W-:Y:S01]  /*63ea0*/  STL.64 [R1+0x2c8], R42 ;  /* 0x0002c82a01007387 */ /* 0x000fe20000100a00 */
[----:B------:R-:W-:-:S03]  /*63eb0*/  IMAD.MOV.U32 R198, RZ, RZ, R247 ;  /* 0x000000ffffc67224 */ /* 0x000fc600078e00f7 */
[----:B------:R-:W4:Y:S04]  /*63ec0*/  LDL.LU R245, [R1+0x3f00] ;  /* 0x003f000001f57983 */ /* 0x000f280000300800 */
[----:B------:R-:W-:Y:S01]  /*63ed0*/  STL.64 [R1+0x2b0], R36 ;  /* 0x0002b02401007387 */ /* 0x000fe20000100a00 */
[----:B------:R-:W-:-:S03]  /*63ee0*/  MOV R199, R243 ;  /* 0x000000f300c77202 */ /* 0x000fc60000000f00 */
[----:B------:R1:W-:Y:S04]  /*63ef0*/  STL.64 [R1+0x2b8], R38 ;  /* 0x0002b82601007387 */ /* 0x0003e80000100a00 */
[----:B------:R-:W4:Y:S04]  /*63f00*/  LDL.LU R246, [R1+0x3efc] ;  /* 0x003efc0001f67983 */ /* 0x000f280000300800 */
[----:B------:R-:W4:Y:S04]  /*63f10*/  LDL.LU R247, [R1+0x3ef8] ;  /* 0x003ef80001f77983 */ /* 0x000f280000300800 */
[----:B------:R-:W3:Y:S01]  /*63f20*/  LDL.LU R243, [R1+0x3ef4] ;  /* 0x003ef40001f37983 */ /* 0x000ee20000300800 */
[C---:B-1----:R-:W-:Y:S08]  /*63f30*/  HMMA.1688.F32.TF32 R36, R140.reuse, R20, R160 ;  /* 0x000000148c24723c */ /* 0x042ff000000810a0 */
[C---:B------:R-:W-:Y:S08]  /*63f40*/  HMMA.1688.F32.TF32 R44, R140.reuse, R16, R156 ;  /* 0x000000108c2c723c */ /* 0x040ff0000008109c */
[----:B------:R-:W-:Y:S01]  /*63f50*/  HMMA.1688.F32.TF32 R40, R140, R12, R152 ;  /* 0x0000000c8c28723c */ /* 0x000fe20000081098 */
[----:B------:R-:W-:Y:S04]  /*63f60*/  LDS R152, [R0+UR12+0x28480] ;  /* 0x0284800c00987984 */ /* 0x000fe80008000800 */
        /* <DEDUP_REMOVED lines=8> */
[----:B------:R-:W-:Y:S04]  /*63ff0*/  STL.64 [R1+0x280], R40 ;  /* 0x0002802801007387 */ /* 0x000fe80000100a00 */
[----:B------:R-:W-:Y:S01]  /*64000*/  STL.64 [R1+0x288], R42 ;  /* 0x0002882a01007387 */ /* 0x000fe20000100a00 */
[C---:B------:R-:W-:Y:S03]  /*64010*/  HMMA.1688.F32.TF32 R140, R144.reuse, R16, R204 ;  /* 0x00000010908c723c */ /* 0x040fe600000810cc */
[----:B------:R-:W-:Y:S04]  /*64020*/  LDS R148, [R0+UR12+0x28400] ;  /* 0x0284000c00947984 */ /* 0x000fe80008000800 */
[----:B------:R-:W-:Y:S04]  /*64030*/  STL.64 [R1+0x270], R36 ;  /* 0x0002702401007387 */ /* 0x000fe80000100a00 */
[----:B------:R1:W-:Y:S04]  /*64040*/  STL.64 [R1+0x278], R38 ;  /* 0x0002782601007387 */ /* 0x0003e80000100a00 */
[----:B------:R-:W-:Y:S04]  /*64050*/  LDS R150, [R0+UR12+0x2a400] ;  /* 0x02a4000c00967984 */ /* 0x000fe80008000800 */
[----:B------:R-:W-:Y:S01]  /*64060*/  LDS R149, [R3+UR12+0x28400] ;  /* 0x0284000c03957984 */ /* 0x000fe20008000800 */
[C---:B-1----:R-:W-:Y:S03]  /*64070*/  HMMA.1688.F32.TF32 R36, R144.reuse, R28, R236 ;  /* 0x0000001c9024723c */ /* 0x042fe600000810ec */
[----:B------:R-:W1:Y:S04]  /*64080*/  LDS R151, [R3+UR12+0x2a400] ;  /* 0x02a4000c03977984 */ /* 0x000e680008000800 */
[----:B------:R-:W1:Y:S01]  /*64090*/  LDS R155, [R3+UR12+0x2a480] ;  /* 0x02a4800c039b7984 */ /* 0x000e620008000800 */
[C---:B--2---:R-:W-:Y:S08]  /*640a0*/  HMMA.1688.F32.TF32 R136, R144.reuse, R20, R200 ;  /* 0x000000149088723c */ /* 0x044ff000000810c8 */
[C---:B----4-:R-:W-:Y:S08]  /*640b0*/  HMMA.1688.F32.TF32 R44, R144.reuse, R4, R244 ;  /* 0x00000004902c723c */ /* 0x050ff000000810f4 */
[C---:B---3--:R-:W-:Y:S11]  /*640c0*/  HMMA.1688.F32.TF32 R40, R144.reuse, R32, R240 ;  /* 0x000000209028723c */ /* 0x048ff600000810f0 */
[----:B------:R-:W-:Y:S04]  /*640d0*/  STL.64 [R1+0x260], R44 ;  /* 0x0002602c01007387 */ /* 0x000fe80000100a00 */
[----:B------:R-:W-:Y:S04]  /*640e0*/  STL.64 [R1+0x268], R46 ;  /* 0x0002682e01007387 */ /* 0x000fe80000100a00 */
[----:B------:R-:W-:Y:S04]  /*640f0*/  STL.64 [R1+0x240], R40 ;  /* 0x0002402801007387 */ /* 0x000fe80000100a00 */
[----:B------:R1:W-:Y:S04]  /*64100*/  STL.64 [R1+0x248], R42 ;  /* 0x0002482a01007387 */ /* 0x0003e80000100a00 */
        /* <DEDUP_REMOVED lines=18> */
[----:B------:R-:W-:Y:S04]  /*64230*/  STL [R1+0x3cd0], R140 ;  /* 0x003cd08c01007387 */ /* 0x000fe80000100800 */
        /* <DEDUP_REMOVED lines=9> */
[----:B------:R-:W4:Y:S04]  /*642d0*/  LDL.LU R158, [R1+0x468] ;  /* 0x00046800019e7983 */ /* 0x000f280000300800 */
[----:B------:R-:W4:Y:S01]  /*642e0*/  LDL.LU R159, [R1+0x46c] ;  /* 0x00046c00019f7983 */ /* 0x000f220000300800 */
[----:B------:R-:W-:Y:S03]  /*642f0*/  HMMA.1688.F32.TF32 R144, R144, R12, R196 ;  /* 0x0000000c9090723c */ /* 0x000fe600000810c4 */
[----:B------:R-:W-:Y:S04]  /*64300*/  LDS R196, [R0+UR12+0x28580] ;  /* 0x0285800c00c47984 */ /* 0x000fe80008000800 */
[----:B------:R-:W-:Y:S04]  /*64310*/  LDS R198, [R0+UR12+0x2a580] ;  /* 0x02a5800c00c67984 */ /* 0x000fe80008000800 */
[----:B------:R-:W-:Y:S04]  /*64320*/  LDS R197, [R3+UR12+0x28580] ;  /* 0x0285800c03c57984 */ /* 0x000fe80008000800 */
[----:B------:R-:W1:Y:S04]  /*64330*/  LDS R199, [R3+UR12+0x2a580] ;  /* 0x02a5800c03c77984 */ /* 0x000e680008000800 */
[----:B------:R-:W-:Y:S04]  /*64340*/  STL [R1+0x3cdc], R144 ;  /* 0x003cdc9001007387 */ /* 0x000fe80000100800 */
[----:B------:R-:W-:Y:S04]  /*64350*/  STL [R1+0x3cd8], R145 ;  /* 0x003cd89101007387 */ /* 0x000fe80000100800 */
[----:B------:R1:W-:Y:S04]  /*64360*/  STL [R1+0x3cd4], R146 ;  /* 0x003cd49201007387 */ /* 0x0003e80000100800 */
[----:B------:R-:W-:Y:S01]  /*64370*/  STL [R1+0x3ca0], R147 ;  /* 0x003ca09301007387 */ /* 0x000fe20000100800 */
[C---:B-1----:R-:W-:Y:S08]  /*64380*/  HMMA.1688.F32.TF32 R40, R148.reuse, R8, R160 ;  /* 0x000000089428723c */ /* 0x042ff000000810a0 */
[----:B--2---:R-:W-:Y:S11]  /*64390*/  HMMA.1688.F32.TF32 R36, R148, R4, R204 ;  /* 0x000000049424723c */ /* 0x004ff600000810cc */
[----:B------:R-:W-:Y:S04]  /*643a0*/  STL.64 [R1+0x480], R40 ;  /* 0x0004802801007387 */ /* 0x000fe80000100a00 */
[----:B------:R-:W-:Y:S04]  /*643b0*/  STL.64 [R1+0x488], R42 ;  /* 0x0004882a01007387 */ /* 0x000fe80000100a00 */
[----:B------:R-:W2:Y:S04]  /*643c0*/  LDL.LU R204, [R1+0x440] ;  /* 0x0004400001cc7983 */ /* 0x000ea80000300800 */
[----:B------:R-:W2:Y:S04]  /*643d0*/  LDL.LU R205, [R1+0x444] ;  /* 0x0004440001cd7983 */ /* 0x000ea80000300800 */
[----:B------:R-:W2:Y:S04]  /*643e0*/  LDL.LU R206, [R1+0x448] ;  /* 0x0004480001ce7983 */ /* 0x000ea80000300800 */
[----:B------:R-:W2:Y:S01]  /*643f0*/  LDL.LU R207, [R1+0x44c] ;  /* 0x00044c0001cf7983 */ /* 0x000ea20000300800 */
[----:B---3--:R-:W-:Y:S01]  /*64400*/  IMAD.MOV.U32 R141, RZ, RZ, R36 ;  /* 0x000000ffff8d7224 */ /* 0x008fe200078e0024 */
[----:B----4-:R-:W-:Y:S01]  /*64410*/  MOV R142, R37 ;  /* 0x00000025008e7202 */ /* 0x010fe20000000f00 */
[----:B------:R-:W-:Y:S01]  /*64420*/  IMAD.MOV.U32 R143, RZ, RZ, R38 ;  /* 0x000000ffff8f7224 */ /* 0x000fe200078e0026 */
[----:B------:R-:W-:-:S02]  /*64430*/  MOV R136, R39 ;  /* 0x0000002700887202 */ /* 0x000fc40000000f00 */
[----:B------:R-:W-:Y:S03]  /*64440*/  HMMA.1688.F32.TF32 R36, R148, R32, R156 ;  /* 0x000000209424723c */ /* 0x000fe6000008109c */
        /* <DEDUP_REMOVED lines=38> */
[----:B-1----:R-:W-:Y:S01]  /*646b0*/  IMAD.MOV.U32 R136, RZ, RZ, R36 ;  /* 0x000000ffff887224 */ /* 0x002fe200078e0024 */
[----:B---3--:R-:W-:Y:S01]  /*646c0*/  MOV R143, R37 ;  /* 0x00000025008f7202 */ /* 0x008fe20000000f00 */
[----:B----4-:R-:W-:Y:S01]  /*646d0*/  IMAD.MOV.U32 R141, RZ, RZ, R38 ;  /* 0x000000ffff8d7224 */ /* 0x010fe200078e0026 */
[----:B------:R-:W-:-:S02]  /*646e0*/  MOV R142, R39 ;  /* 0x00000027008e7202 */ /* 0x000fc40000000f00 */
[----:B------:R-:W-:-:S15]  /*646f0*/  HMMA.1688.F32.TF32 R36, R148, R20, R160 ;  /* 0x000000149424723c */ /* 0x000fde00000810a0 */
[----:B------:R-:W-:-:S04]  /*64700*/  NOP ;  /* 0x0000000000007918 */ /* 0x000fc80000000000 */
[----:B------:R-:W-:Y:S01]  /*64710*/  IMAD.MOV.U32 R133, RZ, RZ, R36 ;  /* 0x000000ffff857224 */ /* 0x000fe200078e0024 */
[----:B------:R-:W-:Y:S01]  /*64720*/  MOV R132, R37 ;  /* 0x0000002500847202 */ /* 0x000fe20000000f00 */
[----:B------:R-:W-:Y:S01]  /*64730*/  IMAD.MOV.U32 R138, RZ, RZ, R38 ;  /* 0x000000ffff8a7224 */ /* 0x000fe200078e0026 */
[----:B------:R-:W-:Y:S02]  /*64740*/  MOV R137, R39 ;  /* 0x0000002700897202 */ /* 0x000fe40000000f00 */
[----:B------:R-:W-:Y:S01]  /*64750*/  HMMA.1688.F32.TF32 R36, R148, R16, R156 ;  /* 0x000000109424723c */ /* 0x000fe2000008109c */
[----:B------:R1:W-:Y:S04]  /*64760*/  STL [R1+0x3d1c], R142 ;  /* 0x003d1c8e01007387 */ /* 0x0003e80000100800 */
[----:B------:R3:W-:-:S14]  /*64770*/  STL [R1+0x3d18], R141 ;  /* 0x003d188d01007387 */ /* 0x0007dc0000100800 */
[----:B------:R-:W-:Y:S01]  /*64780*/  IMAD.MOV.U32 R134, RZ, RZ, R36 ;  /* 0x000000ffff867224 */ /* 0x000fe200078e0024 */
[----:B------:R-:W-:Y:S01]  /*64790*/  MOV R135, R37 ;  /* 0x0000002500877202 */ /* 0x000fe20000000f00 */
[----:B------:R-:W-:Y:S01]  /*647a0*/  IMAD.MOV.U32 R139, RZ, RZ, R38 ;  /* 0x000000ffff8b7224 */ /* 0x000fe200078e0026 */
[----:B------:R-:W-:Y:S02]  /*647b0*/  MOV R147, R39 ;  /* 0x0000002700937202 */ /* 0x000fe40000000f00 */
[----:B------:R-:W-:Y:S01]  /*647c0*/  HMMA.1688.F32.TF32 R36, R148, R12, R200 ;  /* 0x0000000c9424723c */ /* 0x000fe200000810c8 */
[----:B------:R4:W-:Y:S04]  /*647d0*/  STL [R1+0x3d14], R143 ;  /* 0x003d148f01007387 */ /* 0x0009e80000100800 */
[----:B------:R1:W-:Y:S04]  /*647e0*/  STL [R1+0x3d10], R136 ;  /* 0x003d108801007387 */ /* 0x0003e80000100800 */
[----:B------:R1:W-:Y:S04]  /*647f0*/  STL [R1+0x3d2c], R137 ;  /* 0x003d2c8901007387 */ /* 0x0003e80000100800 */
[----:B------:R1:W-:Y:S04]  /*64800*/  STL [R1+0x3d28], R138 ;  /* 0x003d288a01007387 */ /* 0x0003e80000100800 */
[----:B------:R1:W-:Y:S02]  /*64810*/  STL [R1+0x3d24], R132 ;  /* 0x003d248401007387 */ /* 0x0003e40000100800 */
[----:B------:R-:W-:Y:S01]  /*64820*/  MOV R144, R39 ;  /* 0x0000002700907202 */ /* 0x000fe20000000f00 */
[----:B------:R-:W-:Y:S01]  /*64830*/  IMAD.MOV.U32 R145, RZ, RZ, R38 ;  /* 0x000000ffff917224 */ /* 0x000fe200078e0026 */
[----:B------:R1:W-:Y:S01]  /*64840*/  STL [R1+0x3d20], R133 ;  /* 0x003d208501007387 */ /* 0x0003e20000100800 */
[----:B------:R-:W-:Y:S01]  /*64850*/  MOV R146, R37 ;  /* 0x0000002500927202 */ /* 0x000fe20000000f00 */
[----:B------:R-:W-:-:S02]  /*64860*/  IMAD.MOV.U32 R140, RZ, RZ, R36 ;  /* 0x000000ffff8c7224 */ /* 0x000fc400078e0024 */
        /* <DEDUP_REMOVED lines=45> */
[----:B-1----:R-:W-:Y:S01]  /*64b40*/  IMAD.MOV.U32 R142, RZ, RZ, R36 ;  /* 0x000000ffff8e7224 */ /* 0x002fe200078e0024 */
[----:B---3--:R-:W-:Y:S01]  /*64b50*/  MOV R141, R37 ;  /* 0x00000025008d7202 */ /* 0x008fe20000000f00 */
[----:B----4-:R-:W-:Y:S01]  /*64b60*/  IMAD.MOV.U32 R143, RZ, RZ, R38 ;  /* 0x000000ffff8f7224 */ /* 0x010fe200078e0026 */
[----:B------:R-:W-:-:S05]  /*64b70*/  MOV R136, R39 ;  /* 0x0000002700887202 */ /* 0x000fca0000000f00 */
[----:B------:R-:W-:Y:S04]  /*64b80*/  STL [R1+0x3d5c], R136 ;  /* 0x003d5c8801007387 */ /* 0x000fe80000100800 */
[----:B------:R-:W-:Y:S04]  /*64b90*/  STL [R1+0x3d58], R143 ;  /* 0x003d588f01007387 */ /* 0x000fe80000100800 */
[----:B------:R-:W-:Y:S04]  /*64ba0*/  STL [R1+0x3d54], R141 ;  /* 0x003d548d01007387 */ /* 0x000fe80000100800 */
[----:B------:R-:W-:Y:S01]  /*64bb0*/  STL [R1+0x3d50], R142 ;  /* 0x003d508e01007387 */ /* 0x000fe20000100800 */
[----:B--2---:R-:W-:-:S15]  /*64bc0*/  HMMA.1688.F32.TF32 R36, R152, R4, R184 ;  /* 0x000000049824723c */ /* 0x004fde00000810b8 */
[----:B------:R-:W-:-:S04]  /*64bd0*/  NOP ;  /* 0x0000000000007918 */ /* 0x000fc80000000000 */
[----:B------:R-:W-:Y:S01]  /*64be0*/  IMAD.MOV.U32 R137, RZ, RZ, R36 ;  /* 0x000000ffff897224 */ /* 0x000fe200078e0024 */
[----:B------:R-:W-:Y:S01]  /*64bf0*/  MOV R138, R37 ;  /* 0x00000025008a7202 */ /* 0x000fe20000000f00 */
[----:B------:R-:W-:Y:S01]  /*64c00*/  IMAD.MOV.U32 R132, RZ, RZ, R38 ;  /* 0x000000ffff847224 */ /* 0x000fe200078e0026 */
[----:B------:R-:W-:Y:S02]  /*64c10*/  MOV R133, R39 ;  /* 0x0000002700857202 */ /* 0x000fe40000000f00 */
[----:B------:R-:W-:Y:S03]  /*64c20*/  HMMA.1688.F32.TF32 R36, R152, R32, R176 ;  /* 0x000000209824723c */ /* 0x000fe600000810b0 */
[----:B------:R-:W-:Y:S04]  /*64c30*/  STL [R1+0x3d6c], R133 ;  /* 0x003d6c8501007387 */ /* 0x000fe80000100800 */
[----:B------:R-:W-:Y:S04]  /*64c40*/  STL [R1+0x3d68], R132 ;  /* 0x003d688401007387 */ /* 0x000fe80000100800 */
[----:B------:R-:W-:Y:S04]  /*64c50*/  STL [R1+0x3d64], R138 ;  /* 0x003d648a01007387 */ /* 0x000fe80000100800 */
[----:B------:R-:W-:Y:S04]  /*64c60*/  STL [R1+0x3d60], R137 ;  /* 0x003d608901007387 */ /* 0x000fe80000100800 */
[----:B------:R-:W-:Y:S01]  /*64c70*/  STL.64 [R1+0x350], R36 ;  /* 0x0003502401007387 */ /* 0x000fe20000100a00 */
[----:B------:R-:W-:-:S03]  /*64c80*/  IMAD.MOV.U32 R252, RZ, RZ, R39 ;  /* 0x000000fffffc7224 */ /* 0x000fc600078e0027 */
[----:B------:R1:W-:Y:S04]  /*64c90*/  STL [R1+0x358], R38 ;  /* 0x0003582601007387 */ /* 0x0003e80000100800 */
[----:B------:R-:W2:Y:S04]  /*64ca0*/  LDL.LU R232, [R1+0xe0] ;  /* 0x0000e00001e87983 */ /* 0x000ea80000300800 */
[----:B------:R-:W2:Y:S01]  /*64cb0*/  LDL.LU R233, [R1+0xe4] ;  /* 0x0000e40001e97983 */ /* 0x000ea20000300800 */
[C---:B-1----:R-:W-:Y:S03]  /*64cc0*/  HMMA.1688.F32.TF32 R36, R152.reuse, R28, R172 ;  /* 0x0000001c9824723c */ /* 0x042fe600000810ac */
[----:B------:R-:W2:Y:S04]  /*64cd0*/  LDL.LU R234, [R1+0xe8] ;  /* 0x0000e80001ea7983 */ /* 0x000ea80000300800 */
[----:B------:R-:W2:Y:S04]  /*64ce0*/  LDL.LU R235, [R1+0xec] ;  /* 0x0000ec0001eb7983 */ /* 0x000ea80000300800 */
[----:B------:R-:W3:Y:S04]  /*64cf0*/  LDL.LU R192, [R1+0xf0] ;  /* 0x0000f00001c07983 */ /* 0x000ee80000300800 */
[----:B------:R-:W3:Y:S04]  /*64d00*/  LDL.LU R193, [R1+0xf4] ;  /* 0x0000f40001c17983 */ /* 0x000ee80000300800 */
[----:B------:R-:W3:Y:S01]  /*64d10*/  LDL.LU R194, [R1+0xf8] ;  /* 0x0000f80001c27983 */ /* 0x000ee20000300800 */
[----:B------:R-:W-:Y:S01]  /*64d20*/  MOV R147, R36 ;  /* 0x0000002400937202 */ /* 0x000fe20000000f00 */
[----:B------:R-:W-:Y:S01]  /*64d30*/  IMAD.MOV.U32 R139, RZ, RZ, R37 ;  /* 0x000000ffff8b7224 */ /* 0x000fe200078e0025 */
[----:B------:R-:W-:Y:S01]  /*64d40*/  MOV R135, R38 ;  /* 0x0000002600877202 */ /* 0x000fe20000000f00 */
[----:B------:R-:W-:Y:S01]  /*64d50*/  IMAD.MOV.U32 R134, RZ, RZ, R39 ;  /* 0x000000ffff867224 */ /* 0x000fe200078e0027 */
[----:B------:R-:W3:Y:S01]  /*64d60*/  LDL.LU R195, [R1+0xfc] ;  /* 0x0000fc0001c37983 */ /* 0x000ee20000300800 */
        /* <DEDUP_REMOVED lines=9> */
[----:B------:R-:W-:Y:S01]  /*64e00*/  HMMA.1688.F32.TF32 R36, R152, R20, R164 ;  /* 0x000000149824723c */ /* 0x000fe200000810a4 */
[----:B------:R-:W3:Y:S04]  /*64e10*/  LDL.LU R164, [R1+0x1f0] ;  /* 0x0001f00001a47983 */ /* 0x000ee80000300800 */
[----:B------:R-:W3:Y:S04]  /*64e20*/  LDL.LU R165, [R1+0x1f4] ;  /* 0x0001f40001a57983 */ /* 0x000ee80000300800 */
[----:B------:R-:W3:Y:S04]  /*64e30*/  LDL.LU R166, [R1+0x1f8] ;  /* 0x0001f80001a67983 */ /* 0x000ee80000300800 */
[----:B------:R-:W3:Y:S06]  /*64e40*/  LDL.LU R167, [R1+0x1fc] ;  /* 0x0001fc0001a77983 */ /* 0x000eec0000300800 */
[----:B------:R-:W-:Y:S01]  /*64e50*/  MOV R136, R36 ;  /* 0x0000002400887202 */ /* 0x000fe20000000f00 */
[----:B------:R-:W-:Y:S01]  /*64e60*/  IMAD.MOV.U32 R143, RZ, RZ, R37 ;  /* 0x000000ffff8f7224 */ /* 0x000fe200078e0025 */
[----:B------:R-:W-:Y:S01]  /*64e70*/  MOV R141, R38 ;  /* 0x00000026008d7202 */ /* 0x000fe20000000f00 */
[----:B------:R-:W-:-:S02]  /*64e80*/  IMAD.MOV.U32 R142, RZ, RZ, R39 ;  /* 0x000000ffff8e7224 */ /* 0x000fc400078e0027 */
[C---:B------:R-:W-:Y:S01]  /*64e90*/  HMMA.1688.F32.TF32 R36, R152.reuse, R16, R160 ;  /* 0x000000109824723c */ /* 0x040fe200000810a0 */
        /* <DEDUP_REMOVED lines=20> */
[----:B------:R-:W-:Y:S03]  /*64fe0*/  HMMA.1688.F32.TF32 R148, R152, R12, R156 ;  /* 0x0000000c9894723c */ /* 0x000fe6000008109c */
[----:B------:R-:W3:Y:S04]  /*64ff0*/  LDL.LU R188, [R1+0x100] ;  /* 0x0001000001bc7983 */ /* 0x000ee80000300800 */
[----:B------:R-:W3:Y:S01]  /*65000*/  LDL.LU R189, [R1+0x104] ;  /* 0x0001040001bd7983 */ /* 0x000ee20000300800 */
[C---:B------:R-:W-:Y:S03]  /*65010*/  HMMA.1688.F32.TF32 R152, R180.reuse, R8, R200 ;  /* 0x00000008b498723c */ /* 0x040fe600000810c8 */
        /* <DEDUP_REMOVED lines=8> */
[----:B------:R-:W3:Y:S04]  /*650a0*/  LDL.LU R205, [R1+0xc4] ;  /* 0x0000c40001cd7983 */ /* 0x000ee80000300800 */
[----:B------:R-:W3:Y:S04]  /*650b0*/  LDL.LU R206, [R1+0xc8] ;  /* 0x0000c80001ce7983 */ /* 0x000ee80000300800 */
[----:B------:R-:W3:Y:S04]  /*650c0*/  LDL.LU R207, [R1+0xcc] ;  /* 0x0000cc0001cf7983 */ /* 0x000ee80000300800 */
[----:B------:R1:W-:Y:S04]  /*650d0*/  STL [R1+0x3c9c], R157 ;  /* 0x003c9c9d01007387 */ /* 0x0003e80000100800 */
[----:B------:R1:W-:Y:S04]  /*650e0*/  STL [R1+0x3c98], R158 ;  /* 0x003c989e01007387 */ /* 0x0003e80000100800 */
[----:B------:R1:W-:Y:S01]  /*650f0*/  STL [R1+0x3c94], R159 ;  /* 0x003c949f01007387 */ /* 0x0003e20000100800 */
[----:B------:R-:W-:Y:S01]  /*65100*/  MOV R133, R36 ;  /* 0x0000002400857202 */ /* 0x000fe20000000f00 */
[----:B------:R-:W-:Y:S01]  /*65110*/  IMAD.MOV.U32 R132, RZ, RZ, R37 ;  /* 0x000000ffff847224 */ /* 0x000fe200078e0025 */
[----:B------:R-:W-:Y:S01]  /*65120*/  MOV R138, R38 ;  /* 0x00000026008a7202 */ /* 0x000fe20000000f00 */
[----:B------:R-:W-:Y:S01]  /*65130*/  IMAD.MOV.U32 R137, RZ, RZ, R39 ;  /* 0x000000ffff897224 */ /* 0x000fe200078e0027 */
[C---:B--2---:R-:W-:Y:S01]  /*65140*/  HMMA.1688.F32.TF32 R40, R196.reuse, R28, R232 ;  /* 0x0000001cc428723c */ /* 0x044fe200000810e8 */
[----:B------:R-:W-:Y:S04]  /*65150*/  LDS R232, [R0+UR12+0x28780] ;  /* 0x0287800c00e87984 */ /* 0x000fe80008000800 */
[----:B------:R-:W-:Y:S04]  /*65160*/  LDS R234, [R0+UR12+0x2a780] ;  /* 0x02a7800c00ea7984 */ /* 0x000fe80008000800 */
[----:B------:R-:W-:Y:S04]  /*65170*/  LDS R233, [R3+UR12+0x28780] ;  /* 0x0287800c03e97984 */ /* 0x000fe80008000800 */
[----:B------:R-:W-:Y:S01]  /*65180*/  LDS R235, [R3+UR12+0x2a780] ;  /* 0x02a7800c03eb7984 */ /* 0x000fe20008000800 */
[----:B----4-:R-:W-:Y:S08]  /*65190*/  HMMA.1688.F32.TF32 R184, R196, R8, R184 ;  /* 0x00000008c4b8723c */ /* 0x010ff000000810b8 */
[C---:B---3--:R-:W-:Y:S08]  /*651a0*/  HMMA.1688.F32.TF32 R164, R180.reuse, R28, R164 ;  /* 0x0000001cb4a4723c */ /* 0x048ff000000810a4 */
[C---:B------:R-:W-:Y:S08]  /*651b0*/  HMMA.1688.F32.TF32 R160, R180.reuse, R32, R160 ;  /* 0x00000020b4a0723c */ /* 0x040ff000000810a0 */
[C---:B------:R-:W-:Y:S11]  /*651c0*/  HMMA.1688.F32.TF32 R168, R180.reuse, R24, R168 ;  /* 0x00000018b4a8723c */ /* 0x040ff600000810a8 */
[----:B------:R2:W-:Y:S01]  /*651d0*/  STL [R1+0x3c90], R163 ;  /* 0x003c90a301007387 */ /* 0x0005e20000100800 */
[C---:B------:R-:W-:Y:S03]  /*651e0*/  HMMA.1688.F32.TF32 R172, R180.reuse, R20, R172 ;  /* 0x00000014b4ac723c */ /* 0x040fe600000810ac */
[----:B------:R3:W-:Y:S05]  /*651f0*/  STL [R1+0x3c8c], R167 ;  /* 0x003c8ca701007387 */ /* 0x0007ea0000100800 */
[C---:B------:R-:W-:Y:S01]  /*65200*/  HMMA.1688.F32.TF32 R176, R180.reuse, R16, R176 ;  /* 0x00000010b4b0723c */ /* 0x040fe200000810b0 */
[----:B------:R-:W-:Y:S04]  /*65210*/  STL [R1+0x3c80], R168 ;  /* 0x003c80a801007387 */ /* 0x000fe80000100800 */
[----:B------:R-:W-:Y:S03]  /*65220*/  STL [R1+0x3c7c], R169 ;  /* 0x003c7ca901007387 */ /* 0x000fe60000100800 */
[----:B------:R-:W-:Y:S01]  /*65230*/  HMMA.1688.F32.TF32 R180, R180, R12, R216 ;  /* 0x0000000cb4b4723c */ /* 0x000fe200000810d8 */
[----:B------:R-:W-:Y:S04]  /*65240*/  STL [R1+0x3c78], R170 ;  /* 0x003c78aa01007387 */ /* 0x000fe80000100800 */
[----:B------:R-:W-:Y:S04]  /*65250*/  STL [R1+0x3c74], R171 ;  /* 0x003c74ab01007387 */ /* 0x000fe80000100800 */
[----:B------:R4:W-:Y:S04]  /*65260*/  STL [R1+0x3c88], R173 ;  /* 0x003c88ad01007387 */ /* 0x0009e80000100800 */
[----:B------:R1:W-:Y:S04]  /*65270*/  STL [R1+0x3c84], R174 ;  /* 0x003c84ae01007387 */ /* 0x0003e80000100800 */
[----:B------:R-:W-:Y:S04]  /*65280*/  STL [R1+0x3c70], R175 ;  /* 0x003c70af01007387 */ /* 0x000fe80000100800 */
[----:B------:R-:W-:Y:S04]  /*65290*/  STL [R1+0x3c6c], R178 ;  /* 0x003c6cb201007387 */ /* 0x000fe80000100800 */
[----:B------:R-:W-:Y:S04]  /*652a0*/  STL [R1+0x3c68], R179 ;  /* 0x003c68b301007387 */ /* 0x000fe80000100800 */
[----:B------:R-:W-:Y:S04]  /*652b0*/  STL [R1+0x3c64], R183 ;  /* 0x003c64b701007387 */ /* 0x000fe80000100800 */
[----:B------:R-:W-:Y:S01]  /*652c0*/  STL [R1+0x3c60], R187 ;  /* 0x003c60bb01007387 */ /* 0x000fe20000100800 */
[----:B------:R-:W-:Y:S03]  /*652d0*/  HMMA.1688.F32.TF32 R36, R196, R24, R200 ;  /* 0x00000018c424723c */ /* 0x000fe600000810c8 */
[----:B------:R-:W-:Y:S04]  /*652e0*/  STL.64 [R1+0x250], R40 ;  /* 0x0002502801007387 */ /* 0x000fe80000100a00 */
[----:B------:R1:W-:Y:S04]  /*652f0*/  STL.64 [R1+0x258], R42 ;  /* 0x0002582a01007387 */ /* 0x0003e80000100a00 */
[----:B------:R-:W4:Y:S04]  /*65300*/  LDL.LU R200, [R1+0xb0] ;  /* 0x0000b00001c87983 */ /* 0x000f280000300800 */
[----:B------:R-:W4:Y:S04]  /*65310*/  LDL.LU R201, [R1+0xb4] ;  /* 0x0000b40001c97983 */ /* 0x000f280000300800 */
[----:B------:R-:W4:Y:S04]  /*65320*/  LDL.LU R202, [R1+0xb8] ;  /* 0x0000b80001ca7983 */ /* 0x000f280000300800 */
[----:B------:R-:W4:Y:S01]  /*65330*/  LDL.LU R203, [R1+0xbc] ;  /* 0x0000bc0001cb7983 */ /* 0x000f220000300800 */
[----:B-1----:R-:W-:Y:S01]  /*65340*/  MOV R157, R36 ;  /* 0x00000024009d7202 */ /* 0x002fe20000000f00 */
[----:B------:R-:W-:Y:S01]  /*65350*/  IMAD.MOV.U32 R158, RZ, RZ, R37 ;  /* 0x000000ffff9e7224 */ /* 0x000fe200078e0025 */
[----:B------:R-:W-:Y:S01]  /*65360*/  MOV R159, R38 ;  /* 0x00000026009f7202 */ /* 0x000fe20000000f00 */
[----:B--2---:R-:W-:-:S02]  /*65370*/  IMAD.MOV.U32 R163, RZ, RZ, R39 ;  /* 0x000000ffffa37224 */ /* 0x004fc400078e0027 */
[----:B------:R-:W-:Y:S01]  /*65380*/  HMMA.1688.F32.TF32 R36, R196, R20, R204 ;  /* 0x00000014c424723c */ /* 0x000fe200000810cc */
        /* <DEDUP_REMOVED lines=20> */
[----:B---3--:R-:W-:-:S03]  /*654d0*/  MOV R167, R36 ;  /* 0x0000002400a77202 */ /* 0x008fc60000000f00 */
[----:B------:R-:W3:Y:S01]  /*654e0*/  LDL.LU R248, [R1+0x810] ;  /* 0x0008100001f87983 */ /* 0x000ee20000300800 */
[----:B----4-:R-:W-:-:S03]  /*654f0*/  IMAD.MOV.U32 R173, RZ, RZ, R37 ;  /* 0x000000ffffad7224 */ /* 0x010fc600078e0025 */
[----:B------:R-:W3:Y:S01]  /*65500*/  LDL.LU R249, [R1+0x814] ;  /* 0x0008140001f97983 */ /* 0x000ee20000300800 */
[----:B------:R-:W-:-:S03]  /*65510*/  MOV R174, R38 ;  /* 0x0000002600ae7202 */ /* 0x000fc60000000f00 */
        /* <DEDUP_REMOVED lines=13> */
[----:B------:R-:W-:Y:S01]  /*655f0*/  HMMA.1688.F32.TF32 R40, R196, R16, R200 ;  /* 0x00000010c428723c */ /* 0x000fe200000810c8 */
[----:B------:R-:W-:Y:S04]  /*65600*/  LDS R200, [R0+UR12+0x28680] ;  /* 0x0286800c00c87984 */ /* 0x000fe80008000800 */
[----:B------:R-:W-:Y:S04]  /*65610*/  LDS R202, [R0+UR12+0x2a680] ;  /* 0x02a6800c00ca7984 */ /* 0x000fe80008000800 */
[----:B------:R-:W-:Y:S04]  /*65620*/  LDS R201, [R3+UR12+0x28680] ;  /* 0x0286800c03c97984 */ /* 0x000fe80008000800 */
[----:B------:R-:W-:Y:S06]  /*65630*/  LDS R203, [R3+UR12+0x2a680] ;  /* 0x02a6800c03cb7984 */ /* 0x000fec0008000800 */
[----:B------:R-:W-:Y:S01]  /*65640*/  MOV R178, R40 ;  /* 0x0000002800b27202 */ /* 0x000fe20000000f00 */
[----:B------:R-:W-:Y:S01]  /*65650*/  IMAD.MOV.U32 R179, RZ, RZ, R41 ;  /* 0x000000ffffb37224 */ /* 0x000fe200078e0029 */
[----:B------:R-:W-:Y:S01]  /*65660*/  MOV R183, R42 ;  /* 0x0000002a00b77202 */ /* 0x000fe20000000f00 */
[----:B------:R-:W-:-:S02]  /*65670*/  IMAD.MOV.U32 R187, RZ, RZ, R43 ;  /* 0x000000ffffbb7224 */ /* 0x000fc400078e002b */
[----:B--2---:R-:W-:Y:S01]  /*65680*/  HMMA.1688.F32.TF32 R40, R196, R12, R204 ;  /* 0x0000000cc428723c */ /* 0x004fe200000810cc */
[----:B------:R-:W-:Y:S04]  /*65690*/  LDS R196, [R0+UR12+0x28600] ;  /* 0x0286000c00c47984 */ /* 0x000fe80008000800 */
[----:B------:R-:W-:Y:S04]  /*656a0*/  LDS R198, [R0+UR12+0x2a600] ;  /* 0x02a6000c00c67984 */ /* 0x000fe80008000800 */
[----:B------:R-:W-:Y:S04]  /*656b0*/  LDS R197, [R3+UR12+0x28600] ;  /* 0x0286000c03c57984 */ /* 0x000fe80008000800 */
[----:B------:R-:W1:Y:S04]  /*656c0*/  LDS R199, [R3+UR12+0x2a600] ;  /* 0x02a6000c03c77984 */ /* 0x000e680008000800 */
[----:B------:R-:W-:Y:S02]  /*656d0*/  LDS R204, [R0+UR12+0x28700] ;  /* 0x0287000c00cc7984 */ /* 0x000fe40008000800 */
[----:B------:R-:W-:Y:S01]  /*656e0*/  MOV R169, R40 ;  /* 0x0000002800a97202 */ /* 0x000fe20000000f00 */
[----:B------:R-:W-:Y:S01]  /*656f0*/  IMAD.MOV.U32 R170, RZ, RZ, R41 ;  /* 0x000000ffffaa7224 */ /* 0x000fe200078e0029 */
[----:B------:R-:W-:Y:S01]  /*65700*/  MOV R171, R42 ;  /* 0x0000002a00ab7202 */ /* 0x000fe20000000f00 */
[----:B------:R-:W-:Y:S01]  /*65710*/  IMAD.MOV.U32 R175, RZ, RZ, R43 ;  /* 0x000000ffffaf7224 */ /* 0x000fe200078e002b */
[----:B------:R-:W-:Y:S04]  /*65720*/  LDS R206, [R0+UR12+0x2a700] ;  /* 0x02a7000c00ce7984 */ /* 0x000fe80008000800 */
[----:B------:R-:W-:Y:S04]  /*65730*/  LDS R205, [R3+UR12+0x28700] ;  /* 0x0287000c03cd7984 */ /* 0x000fe80008000800 */
[----:B------:R-:W2:Y:S01]  /*65740*/  LDS R207, [R3+UR12+0x2a700] ;  /* 0x02a7000c03cf7984 */ /* 0x000ea20008000800 */
[C---:B-1----:R-:W-:Y:S08]  /*65750*/  HMMA.1688.F32.TF32 R40, R196.reuse, R32, R228 ;  /* 0x00000020c428723c */ /* 0x042ff000000810e4 */
[C---:B---3--:R-:W-:Y:S08]  /*65760*/  HMMA.1688.F32.TF32 R44, R196.reuse, R4, R248 ;  /* 0x00000004c42c723c */ /* 0x048ff000000810f8 */
[----:B----4-:R-:W-:-:S15]  /*65770*/  HMMA.1688.F32.TF32 R36, R196, R8, R36 ;  /* 0x00000008c424723c */ /* 0x010fde0000081024 */
[----:B------:R-:W-:-:S04]  /*65780*/  NOP ;  /* 0x0000000000007918 */ /* 0x000fc80000000000 */
[----:B------:R-:W-:Y:S04]  /*65790*/  STL.64 [R1+0x1f0], R36 ;  /* 0x0001f02401007387 */ /* 0x000fe80000100a00 */
[----:B------:R1:W-:Y:S02]  /*657a0*/  STL.64 [R1+0x1f8], R38 ;  /* 0x0001f82601007387 */ /* 0x0003e40000100a00 */
[C---:B-1----:R-:W-:Y:S02]  /*657b0*/  HMMA.1688.F32.TF32 R36, R196.reuse, R28, R224 ;  /* 0x0000001cc424723c */ /* 0x042fe400000810e0 */
[----:B------:R-:W-:Y:S04]  /*657c0*/  STL.64 [R1+0x1e0], R44 ;  /* 0x0001e02c01007387 */ /* 0x000fe80000100a00 */
[----:B------:R1:W-:Y:S04]  /*657d0*/  STL.64 [R1+0x1e8], R46 ;  /* 0x0001e82e01007387 */ /* 0x0003e80000100a00 */
[----:B------:R-:W-:Y:S04]  /*657e0*/  STL.64 [R1+0x1d0], R40 ;  /* 0x0001d02801007387 */ /* 0x000fe80000100a00 */
[----:B------:R3:W-:Y:S01]  /*657f0*/  STL.64 [R1+0x1d8], R42 ;  /* 0x0001d82a01007387 */ /* 0x0007e20000100a00 */
[C---:B-1----:R-:W-:Y:S04]  /*65800*/  HMMA.1688.F32.TF32 R44, R196.reuse, R24, R220 ;  /* 0x00000018c42c723c */ /* 0x042fe800000810dc */
[----:B------:R-:W-:Y:S04]  /*65810*/  STL.64 [R1+0x1c0], R36 ;  /* 0x0001c02401007387 */ /* 0x000fe80000100a00 */
[----:B------:R1:W-:Y:S01]  /*65820*/  STL.64 [R1+0x1c8], R38 ;  /* 0x0001c82601007387 */ /* 0x0003e20000100a00 */
[C---:B---3--:R-:W-:Y:S08]  /*65830*/  HMMA.1688.F32.TF32 R40, R196.reuse, R20, R212 ;  /* 0x00000014c428723c */ /* 0x048ff000000810d4 */
[----:B-1----:R-:W-:Y:S02]  /*65840*/  HMMA.1688.F32.TF32 R36, R196, R16, R216 ;  /* 0x00000010c424723c */ /* 0x002fe400000810d8 */
[----:B------:R-:W-:Y:S04]  /*65850*/  STL.64 [R1+0x1b0], R44 ;  /* 0x0001b02c01007387 */ /* 0x000fe80000100a00 */
[----:B------:R-:W-:Y:S04]  /*65860*/  STL.64 [R1+0x1b8], R46 ;  /* 0x0001b82e01007387 */ /* 0x000fe80000100a00 */
[----:B------:R-:W3:Y:S04]  /*65870*/  LDL.LU R240, [R1+0x510] ;  /* 0x0005100001f07983 */ /* 0x000ee80000300800 */
[----:B------:R1:W-:Y:S04]  /*65880*/  STL.64 [R1+0x1a0], R40 ;  /* 0x0001a02801007387 */ /* 0x0003e80000100a00 */
[----:B------:R4:W-:Y:S04]  /*65890*/  STL.64 [R1+0x1a8], R42 ;  /* 0x0001a82a01007387 */ /* 0x0009e80000100a00 */
[----:B------:R1:W-:Y:S04]  /*658a0*/  STL.64 [R1+0x190], R36 ;  /* 0x0001902401007387 */ /* 0x0003e80000100a00 */
[----:B------:R1:W-:Y:S04]  /*658b0*/  STL.64 [R1+0x198], R38 ;  /* 0x0001982601007387 */ /* 0x0003e80000100a00 */
        /* <DEDUP_REMOVED lines=23> */
[----:B-1----:R-:W3:Y:S04]  /*65a30*/  LDL.LU R40, [R1+0x6f0] ;  /* 0x0006f00001287983 */ /* 0x002ee80000300800 */
[----:B------:R-:W3:Y:S04]  /*65a40*/  LDL.LU R41, [R1+0x6f4] ;  /* 0x0006f40001297983 */ /* 0x000ee80000300800 */
[----:B----4-:R-:W3:Y:S04]  /*65a50*/  LDL.LU R42, [R1+0x6f8] ;  /* 0x0006f800012a7983 */ /* 0x010ee80000300800 */
        /* <DEDUP_REMOVED lines=41> */
[----:B------:R-:W4:Y:S04]  /*65cf0*/  LDL.LU R39, [R1+0x41c] ;  /* 0x00041c0001277983 */ /* 0x000f280000300800 */
[----:B------:R-:W4:Y:S04]  /*65d00*/  LDL.LU R248, [R1+0x180] ;  /* 0x0001800001f87983 */ /* 0x000f280000300800 */
[----:B------:R-:W4:Y:S04]  /*65d10*/  LDL.LU R249, [R1+0x184] ;  /* 0x0001840001f97983 */ /* 0x000f280000300800 */
[----:B------:R-:W4:Y:S04]  /*65d20*/  LDL.LU R250, [R1+0x188] ;  /* 0x0001880001fa7983 */ /* 0x000f280000300800 */
[----:B------:R-:W4:Y:S01]  /*65d30*/  LDL.LU R2, [R1+0x3ef0] ;  /* 0x003ef00001027983 */ /* 0x000f220000300800 */
[C---:B--2---:R-:W-:Y:S08]  /*65d40*/  HMMA.1688.F32.TF32 R228, R200.reuse, R16, R228 ;  /* 0x00000010c8e4723c */ /* 0x044ff000000810e4 */
[C---:B---3--:R-:W-:Y:S08]  /*65d50*/  HMMA.1688.F32.TF32 R40, R200.reuse, R20, R40 ;  /* 0x00000014c828723c */ /* 0x048ff00000081028 */
[C---:B----4-:R-:W-:Y:S08]  /*65d60*/  HMMA.1688.F32.TF32 R44, R200.reuse, R24, R44 ;  /* 0x00000018c82c723c */ /* 0x050ff0000008102c */
[----:B------:R-:W-:Y:S08]  /*65d70*/  HMMA.1688.F32.TF32 R52, R200, R32, R52 ;  /* 0x00000020c834723c */ /* 0x000ff00000081034 */
[----:B------:R-:W-:Y:S01]  /*65d80*/  HMMA.1688.F32.TF32 R196, R196, R12, R64 ;  /* 0x0000000cc4c4723c */ /* 0x000fe20000081040 */
[----:B------:R-:W2:Y:S04]  /*65d90*/  LDL.LU.64 R66, [R1+0x3ee8] ;  /* 0x003ee80001427983 */ /* 0x000ea80000300a00 */
[----:B------:R-:W2:Y:S03]  /*65da0*/  LDL.LU.64 R64, [R1+0x3ee0] ;  /* 0x003ee00001407983 */ /* 0x000ea60000300a00 */
[C---:B------:R-:W-:Y:S11]  /*65db0*/  HMMA.1688.F32.TF32 R60, R200.reuse, R8, R60 ;  /* 0x00000008c83c723c */ /* 0x040ff6000008103c */
[----:B------:R1:W-:Y:S01]  /*65dc0*/  STL.64 [R1+0x150], R196 ;  /* 0x000150c401007387 */ /* 0x0003e20000100a00 */
[C---:B------:R-:W-:Y:S03]  /*65dd0*/  HMMA.1688.F32.TF32 R56, R200.reuse, R4, R56 ;  /* 0x00000004c838723c */ /* 0x040fe60000081038 */
[----:B------:R3:W-:Y:S04]  /*65de0*/  STL.64 [R1+0x158], R198 ;  /* 0x000158c601007387 */ /* 0x0007e80000100a00 */
[----:B-1----:R-:W4:Y:S04]  /*65df0*/  LDL.LU R196, [R1+0x5a0] ;  /* 0x0005a00001c47983 */ /* 0x002f280000300800 */
[----:B------:R-:W4:Y:S04]  /*65e00*/  LDL.LU R197, [R1+0x5a4] ;  /* 0x0005a40001c57983 */ /* 0x000f280000300800 */
[----:B---3--:R-:W4:Y:S01]  /*65e10*/  LDL.LU R198, [R1+0x5a8] ;  /* 0x0005a80001c67983 */ /* 0x008f220000300800 */
[C---:B------:R-:W-:Y:S03]  /*65e20*/  HMMA.1688.F32.TF32 R48, R200.reuse, R28, R48 ;  /* 0x0000001cc830723c */ /* 0x040fe60000081030 */
[----:B------:R-:W-:Y:S04]  /*65e30*/  STL.64 [R1+0x140], R60 ;  /* 0x0001403c01007387 */ /* 0x000fe80000100a00 */
[----:B------:R1:W-:Y:S01]  /*65e40*/  STL [R1+0x148], R62 ;  /* 0x0001483e01007387 */ /* 0x0003e20000100800 */
[----:B------:R-:W-:Y:S01]  /*65e50*/  HMMA.1688.F32.TF32 R200, R200, R12, R224 ;  /* 0x0000000cc8c8723c */ /* 0x000fe200000810e0 */
[----:B------:R-:W-:Y:S01]  /*65e60*/  IMAD.MOV.U32 R199, RZ, RZ, R2 ;  /* 0x000000ffffc77224 */ /* 0x000fe200078e0002 */
[----:B------:R-:W-:-:S02]  /*65e70*/  MOV R2, R63 ;  /* 0x0000003f00027202 */ /* 0x000fc40000000f00 */
[----:B-1----:R-:W3:Y:S04]  /*65e80*/  LDL.LU.64 R62, [R1+0x3ed8] ;  /* 0x003ed800013e7983 */ /* 0x002ee80000300a00 */
[----:B------:R-:W3:Y:S04]  /*65e90*/  LDL.LU.64 R60, [R1+0x3ed0] ;  /* 0x003ed000013c7983 */ /* 0x000ee80000300a00 */
[----:B------:R-:W-:Y:S04]  /*65ea0*/  STL [R1+0x3c58], R2 ;  /* 0x003c580201007387 */ /* 0x000fe80000100800 */
        /* <DEDUP_REMOVED lines=43> */
[C---:B----4-:R-:W-:Y:S11]  /*66160*/  HMMA.1688.F32.TF32 R196, R204.reuse, R24, R196 ;  /* 0x00000018ccc4723c */ /* 0x050ff600000810c4 */
[----:B------:R-:W-:Y:S04]  /*66170*/  STL.64 [R1+0xa0], R216 ;  /* 0x0000a0d801007387 */ /* 0x000fe80000100a00 */
[----:B------:R1:W-:Y:S04]  /*66180*/  STL.64 [R1+0xa8], R218 ;  /* 0x0000a8da01007387 */ /* 0x0003e80000100a00 */
[----:B------:R-:W-:Y:S01]  /*66190*/  IMAD.MOV.U32 R2, RZ, RZ, R199 ;  /* 0x000000ffff027224 */ /* 0x000fe200078e00c7 */
[----:B-1----:R-:W4:Y:S04]  /*661a0*/  LDL.LU.64 R218, [R1+0x3e38] ;  /* 0x003e380001da7983 */ /* 0x002f280000300a00 */
[----:B------:R-:W3:Y:S04]  /*661b0*/  LDL.LU.64 R216, [R1+0x3e30] ;  /* 0x003e300001d87983 */ /* 0x000ee80000300a00 */
[----:B------:R-:W-:Y:S01]  /*661c0*/  STL.64 [R1+0x80], R196 ;  /* 0x000080c401007387 */ /* 0x000fe20000100a00 */
[----:B--2---:R-:W-:-:S15]  /*661d0*/  HMMA.1688.F32.TF32 R200, R204, R28, R200 ;  /* 0x0000001cccc8723c */ /* 0x004fde00000810c8 */
[----:B------:R-:W-:-:S04]  /*661e0*/  NOP ;  /* 0x0000000000007918 */ /* 0x000fc80000000000 */
[----:B------:R-:W-:Y:S04]  /*661f0*/  STL.64 [R1+0x90], R200 ;  /* 0x000090c801007387 */ /* 0x000fe80000100a00 */
[----:B------:R1:W-:Y:S04]  /*66200*/  STL.64 [R1+0x98], R202 ;  /* 0x000098ca01007387 */ /* 0x0003e80000100a00 */
[----:B------:R2:W-:Y:S01]  /*66210*/  STL [R1+0x88], R198 ;  /* 0x000088c601007387 */ /* 0x0005e20000100800 */
[C---:B-1----:R-:W-:Y:S08]  /*66220*/  HMMA.1688.F32.TF32 R200, R204.reuse, R20, R208 ;  /* 0x00000014ccc8723c */ /* 0x042ff000000810d0 */
[----:B--2---:R-:W-:Y:S01]  /*66230*/  HMMA.1688.F32.TF32 R196, R204, R16, R236 ;  /* 0x00000010ccc4723c */ /* 0x004fe200000810ec */
[----:B------:R1:W-:Y:S04]  /*66240*/  STL [R1+0x3c5c], R2 ;  /* 0x003c5c0201007387 */ /* 0x0003e80000100800 */
[----:B------:R-:W-:Y:S03]  /*66250*/  LDS R236, [R0+UR12+0x2c080] ;  /* 0x02c0800c00ec7984 */ /* 0x000fe60008000800 */
[----:B------:R-:W-:Y:S01]  /*66260*/  HMMA.1688.F32.TF32 R208, R232, R32, R248 ;  /* 0x00000020e8d0723c */ /* 0x000fe200000810f8 */
        /* <DEDUP_REMOVED lines=8> */
[----:B-1----:R-:W-:Y:S03]  /*662f0*/  HMMA.1688.F32.TF32 R200, R232, R8, R244 ;  /* 0x00000008e8c8723c */ /* 0x002fe600000810f4 */
[----:B------:R-:W-:Y:S04]  /*66300*/  LDS R244, [R0+UR12+0x2c180] ;  /* 0x02c1800c00f47984 */ /* 0x000fe80008000800 */
[----:B------:R-:W-:Y:S01]  /*66310*/  LDS R246, [R0+UR12+0x2e180] ;  /* 0x02e1800c00f67984 */ /* 0x000fe20008000800 */
[----:B--2---:R-:W-:Y:S03]  /*66320*/  HMMA.1688.F32.TF32 R196, R204, R12, R240 ;  /* 0x0000000cccc4723c */ /* 0x004fe600000810f0 */
[----:B------:R-:W-:Y:S04]  /*66330*/  LDS R240, [R0+UR12+0x2c100] ;  /* 0x02c1000c00f07984 */ /* 0x000fe80008000800 */
[----:B------:R-:W-:Y:S01]  /*66340*/  LDS R242, [R0+UR12+0x2e100] ;  /* 0x02e1000c00f27984 */ /* 0x000fe20008000800 */
[----:B------:R-:W-:Y:S01]  /*66350*/  HMMA.1688.F32.TF32 R204, R232, R4, R36 ;  /* 0x00000004e8cc723c */ /* 0x000fe20000081024 */
[----:B----4-:R-:W-:-:S02]  /*66360*/  IMAD.MOV.U32 R250, RZ, RZ, R218 ;  /* 0x000000fffffa7224 */ /* 0x010fc400078e00da */
[----:B---3--:R-:W-:Y:S01]  /*66370*/  IMAD.MOV.U32 R248, RZ, RZ, R216 ;  /* 0x000000fffff87224 */ /* 0x008fe200078e00d8 */
[----:B------:R-:W-:Y:S01]  /*66380*/  MOV R249, R217 ;  /* 0x000000d900f97202 */ /* 0x000fe20000000f00 */
[----:B------:R-:W-:Y:S01]  /*66390*/  LDS R241, [R3+UR12+0x2c100] ;  /* 0x02c1000c03f17984 */ /* 0x000fe20008000800 */
[----:B------:R-:W-:-:S03]  /*663a0*/  MOV R251, R219 ;  /* 0x000000db00fb7202 */ /* 0x000fc60000000f00 */
[----:B------:R-:W-:Y:S04]  /*663b0*/  LDS R243, [R3+UR12+0x2e100] ;  /* 0x02e1000c03f37984 */ /* 0x000fe80008000800 */
[----:B------:R1:W-:Y:S04]  /*663c0*/  STL.64 [R1+0x3c10], R198 ;  /* 0x003c10c601007387 */ /* 0x0003e80000100a00 */
[----:B------:R2:W-:Y:S04]  /*663d0*/  STL.64 [R1+0x3c08], R196 ;  /* 0x003c08c401007387 */ /* 0x0005e80000100a00 */
[----:B------:R-:W-:Y:S04]  /*663e0*/  STL.64 [R1+0x3c20], R202 ;  /* 0x003c20ca01007387 */ /* 0x000fe80000100a00 */
[----:B------:R3:W-:Y:S01]  /*663f0*/  STL.64 [R1+0x3c18], R200 ;  /* 0x003c18c801007387 */ /* 0x0007e20000100a00 */
[----:B-1----:R-:W-:-:S03]  /*66400*/  IMAD.MOV.U32 R198, RZ, RZ, R230 ;  /* 0x000000ffffc67224 */ /* 0x002fc600078e00e6 */
[----:B------:R-:W-:Y:S01]  /*66410*/  STL.64 [R1+0x3c30], R206 ;  /* 0x003c30ce01007387 */ /* 0x000fe20000100a00 */
[----:B--2---:R-:W-:Y:S01]  /*66420*/  IMAD.MOV.U32 R196, RZ, RZ, R228 ;  /* 0x000000ffffc47224 */ /* 0x004fe200078e00e4 */
[----:B------:R-:W-:Y:S02]  /*66430*/  MOV R197, R229 ;  /* 0x000000e500c57202 */ /* 0x000fe40000000f00 */
[----:B------:R1:W-:Y:S01]  /*66440*/  STL.64 [R1+0x3c28], R204 ;  /* 0x003c28cc01007387 */ /* 0x0003e20000100a00 */
[----:B------:R-:W-:-:S03]  /*66450*/  MOV R199, R231 ;  /* 0x000000e700c77202 */ /* 0x000fc60000000f00 */
[----:B------:R-:W2:Y:S01]  /*66460*/  LDL.LU R228, [R1+0x3e2c] ;  /* 0x003e2c0001e47983 */ /* 0x000ea20000300800 */
[----:B---3--:R-:W-:-:S03]  /*66470*/  IMAD.MOV.U32 R200, RZ, RZ, R224 ;  /* 0x000000ffffc87224 */ /* 0x008fc600078e00e0 */
[----:B------:R-:W2:Y:S01]  /*66480*/  LDL.LU R229, [R1+0x3e28] ;  /* 0x003e280001e57983 */ /* 0x000ea20000300800 */
[----:B------:R-:W-:-:S03]  /*66490*/  MOV R201, R225 ;  /* 0x000000e100c97202 */ /* 0x000fc60000000f00 */
[----:B------:R-:W2:Y:S01]  /*664a0*/  LDL.LU R230, [R1+0x3e24] ;  /* 0x003e240001e67983 */ /* 0x000ea20000300800 */
[----:B------:R-:W-:-:S03]  /*664b0*/  IMAD.MOV.U32 R202, RZ, RZ, R226 ;  /* 0x000000ffffca7224 */ /* 0x000fc600078e00e2 */
[----:B------:R-:W2:Y:S01]  /*664c0*/  LDL.LU R231, [R1+0x3e20] ;  /* 0x003e200001e77983 */ /* 0x000ea20000300800 */
[----:B------:R-:W-:-:S03]  /*664d0*/  MOV R203, R227 ;  /* 0x000000e300cb7202 */ /* 0x000fc60000000f00 */
[----:B------:R-:W3:Y:S01]  /*664e0*/  LDL.LU R224, [R1+0x3e1c] ;  /* 0x003e1c0001e07983 */ /* 0x000ee20000300800 */
[----:B-1----:R-:W-:-:S03]  /*664f0*/  IMAD.MOV.U32 R204, RZ, RZ, R220 ;  /* 0x000000ffffcc7224 */ /* 0x002fc600078e00dc */
[----:B------:R-:W3:Y:S01]  /*66500*/  LDL.LU R225, [R1+0x3e18] ;  /* 0x003e180001e17983 */ /* 0x000ee20000300800 */
[----:B------:R-:W-:-:S03]  /*66510*/  MOV R205, R221 ;  /* 0x000000dd00cd7202 */ /* 0x000fc60000000f00 */
[----:B------:R-:W3:Y:S01]  /*66520*/  LDL.LU R226, [R1+0x3e14] ;  /* 0x003e140001e27983 */ /* 0x000ee20000300800 */
[----:B------:R-:W-:-:S03]  /*66530*/  IMAD.MOV.U32 R206, RZ, RZ, R222 ;  /* 0x000000ffffce7224 */ /* 0x000fc600078e00de */
[----:B------:R-:W3:Y:S01]  /*66540*/  LDL.LU R227, [R1+0x3e10] ;  /* 0x003e100001e37983 */ /* 0x000ee20000300800 */
[----:B------:R-:W-:-:S03]  /*66550*/  MOV R207, R223 ;  /* 0x000000df00cf7202 */ /* 0x000fc60000000f00 */
[----:B------:R-:W4:Y:S04]  /*66560*/  LDL.LU R220, [R1+0x3e0c] ;  /* 0x003e0c0001dc7983 */ /* 0x000f280000300800 */
[----:B------:R-:W4:Y:S04]  /*66570*/  LDL.LU R221, [R1+0x3e08] ;  /* 0x003e080001dd7983 */ /* 0x000f280000300800 */
[----:B------:R-:W4:Y:S04]  /*66580*/  LDL.LU R222, [R1+0x3e04] ;  /* 0x003e040001de7983 */ /* 0x000f280000300800 */
[----:B------:R-:W4:Y:S04]  /*66590*/  LDL.LU R223, [R1+0x3e00] ;  /* 0x003e000001df7983 */ /* 0x000f280000300800 */
[----:B------:R1:W-:Y:S04]  /*665a0*/  STL.64 [R1+0x3c40], R210 ;  /* 0x003c40d201007387 */ /* 0x0003e80000100a00 */
[----:B------:R1:W-:Y:S04]  /*665b0*/  STL.64 [R1+0x3c38], R208 ;  /* 0x003c38d001007387 */ /* 0x0003e80000100a00 */
[----:B------:R-:W-:Y:S01]  /*665c0*/  LDS R245, [R3+UR12+0x2c180] ;  /* 0x02c1800c03f57984 */ /* 0x000fe20008000800 */
[----:B-1----:R-:W-:Y:S01]  /*665d0*/  IMAD.MOV.U32 R210, RZ, RZ, R214 ;  /* 0x000000ffffd27224 */ /* 0x002fe200078e00d6 */
[----:B------:R-:W-:-:S02]  /*665e0*/  MOV R211, R215 ;  /* 0x000000d700d37202 */ /* 0x000fc40000000f00 */
[----:B------:R-:W-:Y:S01]  /*665f0*/  LDS R247, [R3+UR12+0x2e180] ;  /* 0x02e1800c03f77984 */ /* 0x000fe20008000800 */
[----:B------:R-:W-:Y:S01]  /*66600*/  IMAD.MOV.U32 R208, RZ, RZ, R212 ;  /* 0x000000ffffd07224 */ /* 0x000fe200078e00d4 */
[----:B------:R-:W-:Y:S02]  /*66610*/  MOV R209, R213 ;  /* 0x000000d500d17202 */ /* 0x000fe40000000f00 */
        /* <DEDUP_REMOVED lines=12> */
[----:B--2---:R-:W-:-:S15]  /*666e0*/  HMMA.1688.F32.TF32 R212, R232, R28, R212 ;  /* 0x0000001ce8d4723c */ /* 0x004fde00000810d4 */
[----:B------:R-:W-:-:S04]  /*666f0*/  NOP ;  /* 0x0000000000007918 */ /* 0x000fc80000000000 */
[----:B------:R1:W-:Y:S04]  /*66700*/  STL.64 [R1+0x3c50], R214 ;  /* 0x003c50d601007387 */ /* 0x0003e80000100a00 */
[----:B------:R2:W-:Y:S01]  /*66710*/  STL.64 [R1+0x3c48], R212 ;  /* 0x003c48d401007387 */ /* 0x0005e20000100a00 */
[----:B-1----:R-:W-:Y:S01]  /*66720*/  IMAD.MOV.U32 R214, RZ, RZ, R10 ;  /* 0x000000ffffd67224 */ /* 0x002fe200078e000a */
[----:B------:R-:W-:Y:S01]  /*66730*/  MOV R215, R11 ;  /* 0x0000000b00d77202 */ /* 0x000fe20000000f00 */
[----:B--2---:R-:W-:Y:S01]  /*66740*/  IMAD.MOV.U32 R212, RZ, RZ, R6 ;  /* 0x000000ffffd47224 */ /* 0x004fe200078e0006 */
[----:B------:R-:W-:Y:S01]  /*66750*/  MOV R213, R7 ;  /* 0x0000000700d57202 */ /* 0x000fe20000000f00 */
[----:B------:R-:W2:Y:S04]  /*66760*/  LDL.LU R6, [R1+0x3ddc] ;  /* 0x003ddc0001067983 */ /* 0x000ea80000300800 */
[----:B------:R-:W2:Y:S04]  /*66770*/  LDL.LU R7, [R1+0x3dd8] ;  /* 0x003dd80001077983 */ /* 0x000ea80000300800 */
[----:B------:R-:W2:Y:S04]  /*66780*/  LDL.LU R10, [R1+0x3dd4] ;  /* 0x003dd400010a7983 */ /* 0x000ea80000300800 */
[----:B------:R-:W2:Y:S01]  /*66790*/  LDL.LU R11, [R1+0x3dd0] ;  /* 0x003dd000010b7983 */ /* 0x000ea20000300800 */
[C---:B---3--:R-:W-:Y:S08]  /*667a0*/  HMMA.1688.F32.TF32 R216, R232.reuse, R24, R216 ;  /* 0x00000018e8d8723c */ /* 0x048ff000000810d8 */
[C---:B----4-:R-:W-:Y:S08]  /*667b0*/  HMMA.1688.F32.TF32 R220, R232.reuse, R20, R220 ;  /* 0x00000014e8dc723c */ /* 0x050ff000000810dc */
[C---:B------:R-:W-:Y:S08]  /*667c0*/  HMMA.1688.F32.TF32 R224, R232.reuse, R16, R224 ;  /* 0x00000010e8e0723c */ /* 0x040ff000000810e0 */
[----:B------:R-:W-:Y:S01]  /*667d0*/  HMMA.1688.F32.TF32 R228, R232, R12, R228 ;  /* 0x0000000ce8e4723c */ /* 0x000fe200000810e4 */
[----:B------:R-:W-:Y:S04]  /*667e0*/  LDS R232, [R0+UR12+0x2c000] ;  /* 0x02c0000c00e87984 */ /* 0x000fe80008000800 */
[----:B------:R-:W-:Y:S04]  /*667f0*/  LDS R234, [R0+UR12+0x2e000] ;  /* 0x02e0000c00ea7984 */ /* 0x000fe80008000800 */
[----:B------:R-:W-:Y:S04]  /*66800*/  LDS R233, [R3+UR12+0x2c000] ;  /* 0x02c0000c03e97984 */ /* 0x000fe80008000800 */
[----:B------:R-:W2:Y:S02]  /*66810*/  LDS R235, [R3+UR12+0x2e000] ;  /* 0x02e0000c03eb7984 */ /* 0x000ea40008000800 */
[C---:B--2---:R-:W-:Y:S08]  /*66820*/  HMMA.1688.F32.TF32 R248, R232.reuse, R6, R248 ;  /* 0x00000006e8f8723c */ /* 0x044ff000000810f8 */
[----:B------:R-:W-:Y:S11]  /*66830*/  HMMA.1688.F32.TF32 R36, R232, R10, R36 ;  /* 0x0000000ae824723c */ /* 0x000ff60000081024 */
[----:B------:R-:W-:Y:S01]  /*66840*/  IMAD.MOV.U32 R13, RZ, RZ, R250 ;  /* 0x000000ffff0d7224 */ /* 0x000fe200078e00fa */
[----:B------:R-:W-:Y:S01]  /*66850*/  MOV R12, R251 ;  /* 0x000000fb000c7202 */ /* 0x000fe20000000f00 */
[----:B------:R-:W-:Y:S01]  /*66860*/  IMAD.MOV.U32 R17, RZ, RZ, R248 ;  /* 0x000000ffff117224 */ /* 0x000fe200078e00f8 */
[----:B------:R-:W-:-:S05]  /*66870*/  MOV R16, R249 ;  /* 0x000000f900107202 */ /* 0x000fca0000000f00 */
[----:B------:R-:W-:Y:S01]  /*66880*/  IMAD.MOV.U32 R5, RZ, RZ, R38 ;  /* 0x000000ffff057224 */ /* 0x000fe200078e0026 */
[----:B------:R-:W-:Y:S01]  /*66890*/  MOV R4, R39 ;  /* 0x0000002700047202 */ /* 0x000fe20000000f00 */
[----:B------:R-:W-:Y:S01]  /*668a0*/  IMAD.MOV.U32 R9, RZ, RZ, R36 ;  /* 0x000000ffff097224 */ /* 0x000fe200078e0024 */
[----:B------:R-:W-:Y:S01]  /*668b0*/  MOV R8, R37 ;  /* 0x0000002500087202 */ /* 0x000fe20000000f00 */
[----:B------:R-:W2:Y:S04]  /*668c0*/  LDL.LU.64 R38, [R1+0x3dc8] ;  /* 0x003dc80001267983 */ /* 0x000ea80000300a00 */
[----:B------:R-:W2:Y:S04]  /*668d0*/  LDL.LU.64 R36, [R1+0x3dc0] ;  /* 0x003dc00001247983 */ /* 0x000ea80000300a00 */
[----:B------:R-:W3:Y:S04]  /*668e0*/  LDL.LU.64 R250, [R1+0x3db8] ;  /* 0x003db80001fa7983 */ /* 0x000ee80000300a00 */
[----:B------:R-:W3:Y:S01]  /*668f0*/  LDL.LU.64 R248, [R1+0x3db0] ;  /* 0x003db00001f87983 */ /* 0x000ee20000300a00 */
[C---:B------:R-:W-:Y:S08]  /*66900*/  HMMA.1688.F32.TF32 R212, R232.reuse, R34, R212 ;  /* 0x00000022e8d4723c */ /* 0x040ff000000810d4 */
[----:B------:R-:W-:Y:S11]  /*66910*/  HMMA.1688.F32.TF32 R208, R232, R30, R208 ;  /* 0x0000001ee8d0723c */ /* 0x000ff600000810d0 */
[----:B------:R-:W-:Y:S01]  /*66920*/  IMAD.MOV.U32 R25, RZ, RZ, R212 ;  /* 0x000000ffff197224 */ /* 0x000fe200078e00d4 */
[----:B------:R-:W-:Y:S01]  /*66930*/  MOV R24, R213 ;  /* 0x000000d500187202 */ /* 0x000fe20000000f00 */
[----:B------:R-:W-:Y:S01]  /*66940*/  IMAD.MOV.U32 R21, RZ, RZ, R214 ;  /* 0x000000ffff157224 */ /* 0x000fe200078e00d6 */
[----:B------:R-:W-:-:S02]  /*66950*/  MOV R20, R215 ;  /* 0x000000d700147202 */ /* 0x000fc40000000f00 */
[C---:B------:R-:W-:Y:S03]  /*66960*/  HMMA.1688.F32.TF32 R212, R232.reuse, R26, R204 ;  /* 0x0000001ae8d4723c */ /* 0x040fe600000810cc */
[----:B------:R-:W-:Y:S01]  /*66970*/  IMAD.MOV.U32 R33, RZ, RZ, R208 ;  /* 0x000000ffff217224 */ /* 0x000fe200078e00d0 */
[----:B------:R-:W-:Y:S01]  /*66980*/  MOV R32, R209 ;  /* 0x000000d100207202 */ /* 0x000fe20000000f00 */
[----:B------:R-:W-:Y:S01]  /*66990*/  IMAD.MOV.U32 R29, RZ, RZ, R210 ;  /* 0x000000ffff1d7224 */ /* 0x000fe200078e00d2 */
[----:B------:R-:W-:Y:S02]  /*669a0*/  MOV R28, R211 ;  /* 0x000000d3001c7202 */ /* 0x000fe40000000f00 */
[C---:B------:R-:W-:Y:S08]  /*669b0*/  HMMA.1688.F32.TF32 R208, R232.reuse, R22, R200 ;  /* 0x00000016e8d0723c */ /* 0x040ff000000810c8 */
[----:B------:R-:W-:Y:S08]  /*669c0*/  HMMA.1688.F32.TF32 R204, R232, R18, R196 ;  /* 0x00000012e8cc723c */ /* 0x000ff000000810c4 */
[C---:B------:R-:W-:Y:S01]  /*669d0*/  HMMA.1688.F32.TF32 R40, R236.reuse, R6, R40 ;  /* 0x00000006ec28723c */ /* 0x040fe20000081028 */
[----:B------:R-:W-:Y:S04]  /*669e0*/  STL.64 [R1+0x8b0], R212 ;  /* 0x0008b0d401007387 */ /* 0x000fe80000100a00 */
[----:B------:R-:W-:Y:S04]  /*669f0*/  STL.64 [R1+0x8b8], R214 ;  /* 0x0008b8d601007387 */ /* 0x000fe80000100a00 */
[----:B------:R1:W-:Y:S04]  /*66a00*/  STL.64 [R1+0x8a0], R208 ;  /* 0x0008a0d001007387 */ /* 0x0003e80000100a00 */
[----:B------:R-:W-:Y:S04]  /*66a10*/  STL.64 [R1+0x8a8], R210 ;  /* 0x0008a8d201007387 */ /* 0x000fe80000100a00 */
[----:B------:R4:W-:Y:S04]  /*66a20*/  STL.64 [R1+0x890], R204 ;  /* 0x000890cc01007387 */ /* 0x0009e80000100a00 */
[----:B------:R4:W-:Y:S01]  /*66a30*/  STL.64 [R1+0x898], R206 ;  /* 0x000898ce01007387 */ /* 0x0009e20000100a00 */
[----:B-1----:R-:W-:Y:S01]  /*66a40*/  IMAD.MOV.U32 R208, RZ, RZ, R97 ;  /* 0x000000ffffd07224 */ /* 0x002fe200078e0061 */
[----:B------:R-:W-:Y:S01]  /*66a50*/  MOV R209, R98 ;  /* 0x0000006200d17202 */ /* 0x000fe20000000f00 */
[----:B----4-:R-:W-:Y:S01]  /*66a60*/  IMAD.MOV.U32 R204, RZ, RZ, R101 ;  /* 0x000000ffffcc7224 */ /* 0x010fe200078e0065 */
[----:B------:R-:W-:Y:S01]  /*66a70*/  MOV R205, R102 ;  /* 0x0000006600cd7202 */ /* 0x000fe20000000f00 */
[----:B------:R-:W-:Y:S01]  /*66a80*/  IMAD.MOV.U32 R206, RZ, RZ, R103 ;  /* 0x000000ffffce7224 */ /* 0x000fe200078e0067 */
[----:B------:R-:W-:Y:S01]  /*66a90*/  MOV R207, R96 ;  /* 0x0000006000cf7202 */ /* 0x000fe20000000f00 */
[----:B------:R-:W-:Y:S01]  /*66aa0*/  IMAD.MOV.U32 R210, RZ, RZ, R99 ;  /* 0x000000ffffd27224 */ /* 0x000fe200078e0063 */
[----:B------:R-:W-:Y:S01]  /*66ab0*/  MOV R211, R107 ;  /* 0x0000006b00d37202 */ /* 0x000fe20000000f00 */
[----:B--2---:R-:W-:Y:S08]  /*66ac0*/  HMMA.1688.F32.TF32 R196, R236, R10, R36 ;  /* 0x0000000aecc4723c */ /* 0x004ff00000081024 */
[----:B---3--:R-:W-:Y:S08]  /*66ad0*/  HMMA.1688.F32.TF32 R200, R232, R14, R248 ;  /* 0x0000000ee8c8723c */ /* 0x008ff000000810f8 */
[C---:B------:R-:W-:Y:S11]  /*66ae0*/  HMMA.1688.F32.TF32 R36, R236.reuse, R34, R44 ;  /* 0x00000022ec24723c */ /* 0x040ff6000008102c */
[----:B------:R-:W-:Y:S01]  /*66af0*/  STL.64 [R1+0x730], R200 ;  /* 0x000730c801007387 */ /* 0x000fe20000100a00 */
[C---:B------:R-:W-:Y:S03]  /*66b00*/  HMMA.1688.F32.TF32 R44, R236.reuse, R30, R48 ;  /* 0x0000001eec2c723c */ /* 0x040fe60000081030 */
[----:B------:R-:W-:Y:S04]  /*66b10*/  STL.64 [R1+0x738], R202 ;  /* 0x000738ca01007387 */ /* 0x000fe80000100a00 */
[----:B------:R-:W-:Y:S04]  /*66b20*/  STL.64 [R1+0x720], R196 ;  /* 0x000720c401007387 */ /* 0x000fe80000100a00 */
[----:B------:R-:W-:Y:S04]  /*66b30*/  STL.64 [R1+0x728], R198 ;  /* 0x000728c601007387 */ /* 0x000fe80000100a00 */
[----:B------:R-:W-:Y:S04]  /*66b40*/  STL.64 [R1+0x710], R40 ;  /* 0x0007102801007387 */ /* 0x000fe80000100a00 */
[----:B------:R1:W-:Y:S04]  /*66b50*/  STL.64 [R1+0x718], R42 ;  /* 0x0007182a01007387 */ /* 0x0003e80000100a00 */
[----:B------:R-:W-:Y:S04]  /*66b60*/  STL.64 [R1+0x700], R36 ;  /* 0x0007002401007387 */ /* 0x000fe80000100a00 */
[----:B------:R2:W-:Y:S01]  /*66b70*/  STL.64 [R1+0x708], R38 ;  /* 0x0007082601007387 */ /* 0x0005e20000100a00 */
[C---:B-1----:R-:W-:Y:S01]  /*66b80*/  HMMA.1688.F32.TF32 R40, R236.reuse, R26, R52 ;  /* 0x0000001aec28723c */ /* 0x042fe20000081034 */
[----:B------:R-:W-:Y:S01]  /*66b90*/  IMAD.MOV.U32 R200, RZ, RZ, R104 ;  /* 0x000000ffffc87224 */ /* 0x000fe200078e0068 */
[----:B------:R-:W-:Y:S01]  /*66ba0*/  MOV R201, R105 ;  /* 0x0000006900c97202 */ /* 0x000fe20000000f00 */
[----:B------:R-:W-:Y:S04]  /*66bb0*/  LDS R48, [R0+UR12+0x2c380] ;  /* 0x02c3800c00307984 */ /* 0x000fe80008000800 */
[----:B------:R-:W-:Y:S01]  /*66bc0*/  LDS R50, [R0+UR12+0x2e380] ;  /* 0x02e3800c00327984 */ /* 0x000fe20008000800 */
[C---:B--2---:R-:W-:Y:S03]  /*66bd0*/  HMMA.1688.F32.TF32 R36, R236.reuse, R22, R56 ;  /* 0x00000016ec24723c */ /* 0x044fe60000081038 */
        /* <DEDUP_REMOVED lines=36> */
[----:B------:R-:W2:Y:S01]  /*66e20*/  LDL.LU R108, [R1+0x3dac] ;  /* 0x003dac00016c7983 */ /* 0x000ea20000300800 */
[----:B------:R-:W-:-:S03]  /*66e30*/  MOV R199, R111 ;  /* 0x0000006f00c77202 */ /* 0x000fc60000000f00 */
[----:B------:R-:W-:Y:S04]  /*66e40*/  STL.64 [R1], R36 ;  /* 0x0000002401007387 */ /* 0x000fe80000100a00 */
[----:B------:R-:W-:Y:S04]  /*66e50*/  STL.64 [R1+0x8], R38 ;  /* 0x0000082601007387 */ /* 0x000fe80000100a00 */
[----:B------:R-:W2:Y:S01]  /*66e60*/  LDL.LU R109, [R1+0x3da8] ;  /* 0x003da800016d7983 */ /* 0x000ea20000300800 */
[----:B------:R-:W-:-:S03]  /*66e70*/  IMAD.MOV.U32 R202, RZ, RZ, R106 ;  /* 0x000000ffffca7224 */ /* 0x000fc600078e006a */
[----:B------:R-:W2:Y:S01]  /*66e80*/  LDL.LU R110, [R1+0x3da4] ;  /* 0x003da400016e7983 */ /* 0x000ea20000300800 */
[----:B------:R-:W-:-:S03]  /*66e90*/  MOV R203, R100 ;  /* 0x0000006400cb7202 */ /* 0x000fc60000000f00 */
[----:B------:R-:W2:Y:S04]  /*66ea0*/  LDL.LU R111, [R1+0x3da0] ;  /* 0x003da000016f7983 */ /* 0x000ea80000300800 */
        /* <DEDUP_REMOVED lines=35> */
[C---:B----4-:R-:W-:Y:S08]  /*670e0*/  HMMA.1688.F32.TF32 R100, R244.reuse, R10, R100 ;  /* 0x0000000af464723c */ /* 0x050ff00000081064 */
        /* <DEDUP_REMOVED lines=14> */
[----:B------:R3:W-:Y:S01]  /*671d0*/  STL [R1+0x3b98], R61 ;  /* 0x003b983d01007387 */ /* 0x0007e20000100800 */
[----:B-1----:R-:W-:Y:S03]  /*671e0*/  HMMA.1688.F32.TF32 R64, R36, R10, R212 ;  /* 0x0000000a2440723c */ /* 0x002fe600000810d4 */
[----:B------:R1:W-:Y:S01]  /*671f0*/  STL [R1+0x3b94], R62 ;  /* 0x003b943e01007387 */ /* 0x0003e20000100800 */
[----:B--2---:R-:W-:-:S03]  /*67200*/  IMAD.MOV.U32 R60, RZ, RZ, R56 ;  /* 0x000000ffff3c7224 */ /* 0x004fc600078e0038 */
[----:B------:R2:W-:Y:S01]  /*67210*/  STL [R1+0x3b90], R63 ;  /* 0x003b903f01007387 */ /* 0x0005e20000100800 */
[----:B---3--:R-:W-:Y:S01]  /*67220*/  MOV R61, R57 ;  /* 0x00000039003d7202 */ /* 0x008fe20000000f00 */
[----:B-1----:R-:W-:Y:S01]  /*67230*/  IMAD.MOV.U32 R62, RZ, RZ, R58 ;  /* 0x000000ffff3e7224 */ /* 0x002fe200078e003a */
[----:B--2---:R-:W-:Y:S02]  /*67240*/  MOV R63, R59 ;  /* 0x0000003b003f7202 */ /* 0x004fe40000000f00 */
        /* <DEDUP_REMOVED lines=13> */
[----:B------:R1:W-:Y:S04]  /*67320*/  STL.64 [R1+0x880], R64 ;  /* 0x0008804001007387 */ /* 0x0003e80000100a00 */
[----:B------:R2:W-:Y:S01]  /*67330*/  STL.64 [R1+0x888], R66 ;  /* 0x0008884201007387 */ /* 0x0005e20000100a00 */
[----:B-1----:R-:W-:Y:S01]  /*67340*/  IMAD.MOV.U32 R64, RZ, RZ, R56 ;  /* 0x000000ffff407224 */ /* 0x002fe200078e0038 */
[----:B------:R-:W-:Y:S01]  /*67350*/  MOV R65, R57 ;  /* 0x0000003900417202 */ /* 0x000fe20000000f00 */
[----:B--2---:R-:W-:Y:S01]  /*67360*/  IMAD.MOV.U32 R66, RZ, RZ, R58 ;  /* 0x000000ffff427224 */ /* 0x004fe200078e003a */
        /* <DEDUP_REMOVED lines=105> */
[----:B--2---:R-:W-:-:S15]  /*67a00*/  HMMA.1688.F32.TF32 R244, R36, R22, R244 ;  /* 0x0000001624f4723c */ /* 0x004fde00000810f4 */
[----:B------:R-:W-:-:S04]  /*67a10*/  NOP ;  /* 0x0000000000007918 */ /* 0x000fc80000000000 */
[----:B------:R-:W-:Y:S01]  /*67a20*/  IMAD.MOV.U32 R116, RZ, RZ, R244 ;  /* 0x000000ffff747224 */ /* 0x000fe200078e00f4 */
[----:B------:R-:W-:Y:S01]  /*67a30*/  MOV R117, R245 ;  /* 0x000000f500757202 */ /* 0x000fe20000000f00 */
[----:B------:R-:W-:Y:S01]  /*67a40*/  IMAD.MOV.U32 R118, RZ, RZ, R246 ;  /* 0x000000ffff767224 */ /* 0x000fe200078e00f6 */
[----:B------:R-:W-:Y:S02]  /*67a50*/  MOV R100, R247 ;  /* 0x000000f700647202 */ /* 0x000fe40000000f00 */
[C---:B---3--:R-:W-:Y:S08]  /*67a60*/  HMMA.1688.F32.TF32 R244, R36.reuse, R18, R120 ;  /* 0x0000001224f4723c */ /* 0x048ff00000081078 */
[----:B----4-:R-:W-:Y:S08]  /*67a70*/  HMMA.1688.F32.TF32 R36, R36, R14, R124 ;  /* 0x0000000e2424723c */ /* 0x010ff0000008107c */
[C---:B------:R-:W-:Y:S08]  /*67a80*/  HMMA.1688.F32.TF32 R112, R40.reuse, R6, R112 ;  /* 0x000000062870723c */ /* 0x040ff00000081070 */
[----:B------:R-:W-:Y:S03]  /*67a90*/  HMMA.1688.F32.TF32 R128, R40, R10, R128 ;  /* 0x0000000a2880723c */ /* 0x000fe60000081080 */
[----:B------:R-:W-:Y:S01]  /*67aa0*/  IMAD.MOV.U32 R124, RZ, RZ, R36 ;  /* 0x000000ffff7c7224 */ /* 0x000fe200078e0024 */
[----:B------:R-:W-:Y:S01]  /*67ab0*/  MOV R125, R37 ;  /* 0x00000025007d7202 */ /* 0x000fe20000000f00 */
[----:B------:R-:W-:Y:S01]  /*67ac0*/  IMAD.MOV.U32 R126, RZ, RZ, R38 ;  /* 0x000000ffff7e7224 */ /* 0x000fe200078e0026 */
[----:B------:R-:W-:-:S02]  /*67ad0*/  MOV R127, R39 ;  /* 0x00000027007f7202 */ /* 0x000fc40000000f00 */
[C---:B------:R-:W-:Y:S08]  /*67ae0*/  HMMA.1688.F32.TF32 R36, R40.reuse, R34, R108 ;  /* 0x000000222824723c */ /* 0x040ff0000008106c */
[C---:B------:R-:W-:Y:S03]  /*67af0*/  HMMA.1688.F32.TF32 R108, R40.reuse, R30, R104 ;  /* 0x0000001e286c723c */ /* 0x040fe60000081068 */
[----:B------:R-:W-:Y:S04]  /*67b00*/  STL.64 [R1+0x6a0], R128 ;  /* 0x0006a08001007387 */ /* 0x000fe80000100a00 */
[----:B------:R-:W-:Y:S01]  /*67b10*/  STL.64 [R1+0x6a8], R130 ;  /* 0x0006a88201007387 */ /* 0x000fe20000100a00 */
[C---:B------:R-:W-:Y:S03]  /*67b20*/  HMMA.1688.F32.TF32 R104, R40.reuse, R26, R240 ;  /* 0x0000001a2868723c */ /* 0x040fe600000810f0 */
        /* <DEDUP_REMOVED lines=16> */
[----:B------:R-:W-:Y:S02]  /*67c30*/  HMMA.1688.F32.TF32 R80, R44, R6, R80 ;  /* 0x000000062c50723c */ /* 0x000fe40000081050 */
[----:B------:R-:W-:Y:S04]  /*67c40*/  STL.64 [R1+0x510], R40 ;  /* 0x0005102801007387 */ /* 0x000fe80000100a00 */
[----:B------:R1:W-:Y:S02]  /*67c50*/  STL.64 [R1+0x518], R42 ;  /* 0x0005182a01007387 */ /* 0x0003e40000100a00 */
[----:B------:R-:W-:Y:S01]  /*67c60*/  HMMA.1688.F32.TF32 R104, R48, R30, R196 ;  /* 0x0000001e3068723c */ /* 0x000fe200000810c4 */
[----:B------:R-:W-:Y:S01]  /*67c70*/  IMAD.MOV.U32 R120, RZ, RZ, R244 ;  /* 0x000000ffff787224 */ /* 0x000fe200078e00f4 */
[----:B------:R-:W-:Y:S01]  /*67c80*/  MOV R121, R245 ;  /* 0x000000f500797202 */ /* 0x000fe20000000f00 */
        /* <DEDUP_REMOVED lines=9> */
[----:B------:R-:W-:Y:S01]  /*67d20*/  STL.64 [R1+0x418], R82 ;  /* 0x0004185201007387 */ /* 0x000fe20000100a00 */
[----:B------:R-:W-:Y:S03]  /*67d30*/  HMMA.1688.F32.TF32 R72, R44, R26, R236 ;  /* 0x0000001a2c48723c */ /* 0x000fe600000810ec */
[----:B------:R-:W-:Y:S04]  /*67d40*/  STL.64 [R1+0x400], R40 ;  /* 0x0004002801007387 */ /* 0x000fe80000100a00 */
[----:B------:R1:W-:Y:S01]  /*67d50*/  STL.64 [R1+0x408], R42 ;  /* 0x0004082a01007387 */ /* 0x0003e20000100a00 */
[----:B------:R-:W-:Y:S03]  /*67d60*/  HMMA.1688.F32.TF32 R108, R48, R34, R200 ;  /* 0x00000022306c723c */ /* 0x000fe600000810c8 */
[----:B------:R-:W-:Y:S04]  /*67d70*/  LDS R93, [R3+UR12+0x2c580] ;  /* 0x02c5800c035d7984 */ /* 0x000fe80008000800 */
[----:B------:R-:W-:Y:S01]  /*67d80*/  STL.64 [R1+0x300], R36 ;  /* 0x0003002401007387 */ /* 0x000fe20000100a00 */
[C---:B-1----:R-:W-:Y:S03]  /*67d90*/  HMMA.1688.F32.TF32 R40, R44.reuse, R22, R56 ;  /* 0x000000162c28723c */ /* 0x042fe60000081038 */
[----:B------:R1:W-:Y:S04]  /*67da0*/  STL.64 [R1+0x308], R38 ;  /* 0x0003082601007387 */ /* 0x0003e80000100a00 */
[----:B------:R-:W-:Y:S01]  /*67db0*/  LDS R95, [R3+UR12+0x2e580] ;  /* 0x02e5800c035f7984 */ /* 0x000fe20008000800 */
[----:B-1----:R-:W-:Y:S03]  /*67dc0*/  HMMA.1688.F32.TF32 R36, R44, R18, R232 ;  /* 0x000000122c24723c */ /* 0x002fe600000810e8 */
[----:B------:R-:W-:Y:S04]  /*67dd0*/  STL.64 [R1+0x2f0], R72 ;  /* 0x0002f04801007387 */ /* 0x000fe80000100a00 */
[----:B------:R1:W-:Y:S01]  /*67de0*/  STL.64 [R1+0x2f8], R74 ;  /* 0x0002f84a01007387 */ /* 0x0003e20000100a00 */
[----:B------:R-:W-:-:S03]  /*67df0*/  IMAD.MOV.U32 R196, RZ, RZ, R133 ;  /* 0x000000ffffc47224 */ /* 0x000fc600078e0085 */
[----:B------:R-:W-:Y:S01]  /*67e00*/  STL.64 [R1+0x2e0], R40 ;  /* 0x0002e02801007387 */ /* 0x000fe20000100a00 */
[----:B------:R-:W-:-:S03]  /*67e10*/  MOV R197, R132 ;  /* 0x0000008400c57202 */ /* 0x000fc60000000f00 */
[----:B------:R-:W-:Y:S01]  /*67e20*/  STL.64 [R1+0x2e8], R42 ;  /* 0x0002e82a01007387 */ /* 0x000fe20000100a00 */
[----:B------:R-:W-:Y:S01]  /*67e30*/  IMAD.MOV.U32 R198, RZ, RZ, R138 ;  /* 0x000000ffffc67224 */ /* 0x000fe200078e008a */
[----:B------:R-:W-:Y:S01]  /*67e40*/  MOV R199, R137 ;  /* 0x0000008900c77202 */ /* 0x000fe20000000f00 */
[----:B------:R-:W-:Y:S01]  /*67e50*/  IMAD.MOV.U32 R200, RZ, RZ, R136 ;  /* 0x000000ffffc87224 */ /* 0x000fe200078e0088 */
[----:B------:R-:W-:Y:S01]  /*67e60*/  MOV R201, R143 ;  /* 0x0000008f00c97202 */ /* 0x000fe20000000f00 */
[----:B------:R-:W-:Y:S01]  /*67e70*/  IMAD.MOV.U32 R202, RZ, RZ, R141 ;  /* 0x000000ffffca7224 */ /* 0x000fe200078e008d */
[----:B------:R-:W-:Y:S04]  /*67e80*/  STL.64 [R1+0x2d0], R36 ;  /* 0x0002d02401007387 */ /* 0x000fe80000100a00 */
[----:B------:R-:W-:Y:S04]  /*67e90*/  STL.64 [R1+0x2d8], R38 ;  /* 0x0002d82601007387 */ /* 0x000fe80000100a00 */
[----:B------:R-:W2:Y:S04]  /*67ea0*/  LDL.LU R133, [R1+0x3d6c] ;  /* 0x003d6c0001857983 */ /* 0x000ea80000300800 */
[----:B------:R-:W3:Y:S04]  /*67eb0*/  LDL.LU R132, [R1+0x3d68] ;  /* 0x003d680001847983 */ /* 0x000ee80000300800 */
[----:B------:R-:W4:Y:S01]  /*67ec0*/  LDL.LU R138, [R1+0x3d64] ;  /* 0x003d6400018a7983 */ /* 0x000f220000300800 */
[----:B------:R-:W-:-:S03]  /*67ed0*/  MOV R203, R142 ;  /* 0x0000008e00cb7202 */ /* 0x000fc60000000f00 */
[----:B------:R-:W4:Y:S04]  /*67ee0*/  LDL.LU R137, [R1+0x3d60] ;  /* 0x003d600001897983 */ /* 0x000f280000300800 */
[----:B------:R-:W4:Y:S04]  /*67ef0*/  LDL.LU R136, [R1+0x3d5c] ;  /* 0x003d5c0001887983 */ /* 0x000f280000300800 */
[----:B------:R-:W4:Y:S04]  /*67f00*/  LDL.LU R143, [R1+0x3d58] ;  /* 0x003d5800018f7983 */ /* 0x000f280000300800 */
[----:B------:R-:W4:Y:S04]  /*67f10*/  LDL.LU R141, [R1+0x3d54] ;  /* 0x003d5400018d7983 */ /* 0x000f280000300800 */
[----:B------:R-:W4:Y:S01]  /*67f20*/  LDL.LU R142, [R1+0x3d50] ;  /* 0x003d5000018e7983 */ /* 0x000f220000300800 */
[----:B------:R-:W-:Y:S01]  /*67f30*/  HMMA.1688.F32.TF32 R76, R48, R6, R204 ;  /* 0x00000006304c723c */ /* 0x000fe200000810cc */
[----:B------:R-:W-:Y:S01]  /*67f40*/  IMAD.MOV.U32 R204, RZ, RZ, R144 ;  /* 0x000000ffffcc7224 */ /* 0x000fe200078e0090 */
[----:B------:R-:W-:Y:S01]  /*67f50*/  MOV R205, R145 ;  /* 0x0000009100cd7202 */ /* 0x000fe20000000f00 */
[----:B------:R-:W4:Y:S01]  /*67f60*/  LDL.LU R144, [R1+0x3d4c] ;  /* 0x003d4c0001907983 */ /* 0x000f220000300800 */
[----:B------:R-:W-:Y:S01]  /*67f70*/  IMAD.MOV.U32 R206, RZ, RZ, R146 ;  /* 0x000000ffffce7224 */ /* 0x000fe200078e0092 */
[----:B------:R-:W-:-:S02]  /*67f80*/  MOV R207, R140 ;  /* 0x0000008c00cf7202 */ /* 0x000fc40000000f00 */
[----:B------:R-:W4:Y:S01]  /*67f90*/  LDL.LU R145, [R1+0x3d48] ;  /* 0x003d480001917983 */ /* 0x000f220000300800 */
[----:B-1----:R-:W-:Y:S01]  /*67fa0*/  HMMA.1688.F32.TF32 R72, R48, R10, R208 ;  /* 0x0000000a3048723c */ /* 0x002fe200000810d0 */
[----:B------:R-:W-:Y:S02]  /*67fb0*/  IMAD.MOV.U32 R208, RZ, RZ, R147 ;  /* 0x000000ffffd07224 */ /* 0x000fe400078e0093 */
[----:B------:R-:W4:Y:S01]  /*67fc0*/  LDL.LU R146, [R1+0x3d44] ;  /* 0x003d440001927983 */ /* 0x000f220000300800 */
[----:B------:R-:W-:Y:S01]  /*67fd0*/  MOV R209, R139 ;  /* 0x0000008b00d17202 */ /* 0x000fe20000000f00 */
[----:B------:R-:W-:Y:S02]  /*67fe0*/  IMAD.MOV.U32 R210, RZ, RZ, R135 ;  /* 0x000000ffffd27224 */ /* 0x000fe400078e0087 */
[----:B------:R-:W4:Y:S01]  /*67ff0*/  LDL.LU R140, [R1+0x3d40] ;  /* 0x003d4000018c7983 */ /* 0x000f220000300800 */
[----:B------:R-:W-:-:S03]  /*68000*/  MOV R211, R134 ;  /* 0x0000008600d37202 */ /* 0x000fc60000000f00 */
[----:B------:R-:W4:Y:S04]  /*68010*/  LDL.LU R147, [R1+0x3d3c] ;  /* 0x003d3c0001937983 */ /* 0x000f280000300800 */
[----:B------:R-:W4:Y:S04]  /*68020*/  LDL.LU R139, [R1+0x3d38] ;  /* 0x003d3800018b7983 */ /* 0x000f280000300800 */
[----:B------:R-:W4:Y:S04]  /*68030*/  LDL.LU R135, [R1+0x3d34] ;  /* 0x003d340001877983 */ /* 0x000f280000300800 */
[----:B------:R-:W4:Y:S01]  /*68040*/  LDL.LU R134, [R1+0x3d30] ;  /* 0x003d300001867983 */ /* 0x000f220000300800 */
[----:B------:R-:W-:Y:S03]  /*68050*/  HMMA.1688.F32.TF32 R112, R44, R14, R212 ;  /* 0x0000000e2c70723c */ /* 0x000fe600000810d4 */
        /* <DEDUP_REMOVED lines=8> */
[----:B--2---:R-:W-:Y:S01]  /*680e0*/  MOV R235, R133 ;  /* 0x0000008500eb7202 */ /* 0x004fe20000000f00 */
[----:B---3--:R-:W-:-:S02]  /*680f0*/  IMAD.MOV.U32 R234, RZ, RZ, R132 ;  /* 0x000000ffffea7224 */ /* 0x008fc400078e0084 */
[----:B------:R-:W-:Y:S01]  /*68100*/  LDS R44, [R0+UR12+0x2c500] ;  /* 0x02c5000c002c7984 */ /* 0x000fe20008000800 */
[----:B----4-:R-:W-:Y:S01]  /*68110*/  MOV R233, R138 ;  /* 0x0000008a00e97202 */ /* 0x010fe20000000f00 */
[----:B------:R-:W-:Y:S02]  /*68120*/  IMAD.MOV.U32 R232, RZ, RZ, R137 ;  /* 0x000000ffffe87224 */ /* 0x000fe400078e0089 */
[----:B------:R-:W-:Y:S04]  /*68130*/  LDS R46, [R0+UR12+0x2e500] ;  /* 0x02e5000c002e7984 */ /* 0x000fe80008000800 */
[----:B------:R-:W2:Y:S04]  /*68140*/  LDL.LU R137, [R1+0x3d2c] ;  /* 0x003d2c0001897983 */ /* 0x000ea80000300800 */
[----:B------:R-:W3:Y:S01]  /*68150*/  LDL.LU R138, [R1+0x3d28] ;  /* 0x003d2800018a7983 */ /* 0x000ee20000300800 */
[----:B------:R-:W-:-:S03]  /*68160*/  IMAD.MOV.U32 R58, RZ, RZ, R143 ;  /* 0x000000ffff3a7224 */ /* 0x000fc600078e008f */
        /* <DEDUP_REMOVED lines=9> */
[----:B------:R-:W-:Y:S01]  /*68200*/  IMAD.MOV.U32 R236, RZ, RZ, R140 ;  /* 0x000000ffffec7224 */ /* 0x000fe200078e008c */
[----:B------:R-:W-:Y:S01]  /*68210*/  MOV R237, R146 ;  /* 0x0000009200ed7202 */ /* 0x000fe20000000f00 */
[----:B------:R-:W-:Y:S01]  /*68220*/  IMAD.MOV.U32 R238, RZ, RZ, R145 ;  /* 0x000000ffffee7224 */ /* 0x000fe200078e0091 */
[----:B------:R-:W4:Y:S01]  /*68230*/  LDL.LU R140, [R1+0x3d0c] ;  /* 0x003d0c00018c7983 */ /* 0x000f220000300800 */
[----:B------:R-:W-:-:S03]  /*68240*/  MOV R239, R144 ;  /* 0x0000009000ef7202 */ /* 0x000fc60000000f00 */
[----:B------:R-:W4:Y:S04]  /*68250*/  LDL.LU R146, [R1+0x3d08] ;  /* 0x003d080001927983 */ /* 0x000f280000300800 */
[----:B------:R-:W4:Y:S04]  /*68260*/  LDL.LU R145, [R1+0x3d04] ;  /* 0x003d040001917983 */ /* 0x000f280000300800 */
[----:B------:R-:W4:Y:S01]  /*68270*/  LDL.LU R144, [R1+0x3d00] ;  /* 0x003d000001907983 */ /* 0x000f220000300800 */
[----:B------:R-:W-:Y:S01]  /*68280*/  IMAD.MOV.U32 R80, RZ, RZ, R134 ;  /* 0x000000ffff507224 */ /* 0x000fe200078e0086 */
[----:B------:R-:W-:Y:S01]  /*68290*/  MOV R81, R135 ;  /* 0x0000008700517202 */ /* 0x000fe20000000f00 */
[----:B------:R-:W-:Y:S01]  /*682a0*/  IMAD.MOV.U32 R82, RZ, RZ, R139 ;  /* 0x000000ffff527224 */ /* 0x000fe200078e008b */
[----:B------:R-:W-:Y:S01]  /*682b0*/  MOV R83, R147 ;  /* 0x0000009300537202 */ /* 0x000fe20000000f00 */
[----:B------:R-:W-:Y:S04]  /*682c0*/  LDS R45, [R3+UR12+0x2c500] ;  /* 0x02c5000c032d7984 */ /* 0x000fe80008000800 */
[----:B------:R-:W1:Y:S01]  /*682d0*/  LDS R47, [R3+UR12+0x2e500] ;  /* 0x02e5000c032f7984 */ /* 0x000e620008000800 */
[----:B--2---:R-:W-:Y:S01]  /*682e0*/  MOV R87, R137 ;  /* 0x0000008900577202 */ /* 0x004fe20000000f00 */
[----:B---3--:R-:W-:Y:S01]  /*682f0*/  IMAD.MOV.U32 R86, RZ, RZ, R138 ;  /* 0x000000ffff567224 */ /* 0x008fe200078e008a */
[----:B----4-:R-:W-:Y:S01]  /*68300*/  MOV R85, R132 ;  /* 0x0000008400557202 */ /* 0x010fe20000000f00 */
[----:B------:R-:W-:-:S02]  /*68310*/  IMAD.MOV.U32 R84, RZ, RZ, R133 ;  /* 0x000000ffff547224 */ /* 0x000fc400078e0085 */
[----:B------:R-:W2:Y:S04]  /*68320*/  LDL.LU R133, [R1+0x3cfc] ;  /* 0x003cfc0001857983 */ /* 0x000ea80000300800 */
[----:B------:R-:W3:Y:S04]  /*68330*/  LDL.LU R132, [R1+0x3cf8] ;  /* 0x003cf80001847983 */ /* 0x000ee80000300800 */
[----:B------:R-:W4:Y:S01]  /*68340*/  LDL.LU R138, [R1+0x3cf4] ;  /* 0x003cf400018a7983 */ /* 0x000f220000300800 */
[----:B------:R-:W-:Y:S01]  /*68350*/  IMAD.MOV.U32 R90, RZ, RZ, R141 ;  /* 0x000000ffff5a7224 */ /* 0x000fe200078e008d */
[----:B------:R-:W-:-:S02]  /*68360*/  MOV R89, R143 ;  /* 0x0000008f00597202 */ /* 0x000fc40000000f00 */
[----:B------:R-:W4:Y:S01]  /*68370*/  LDL.LU R137, [R1+0x3cf0] ;  /* 0x003cf00001897983 */ /* 0x000f220000300800 */
[----:B------:R-:W-:-:S03]  /*68380*/  IMAD.MOV.U32 R88, RZ, RZ, R136 ;  /* 0x000000ffff587224 */ /* 0x000fc600078e0088 */
[----:B------:R-:W4:Y:S01]  /*68390*/  LDL.LU R136, [R1+0x3cec] ;  /* 0x003cec0001887983 */ /* 0x000f220000300800 */
[----:B------:R-:W-:-:S03]  /*683a0*/  MOV R91, R142 ;  /* 0x0000008e005b7202 */ /* 0x000fc60000000f00 */
[----:B------:R-:W4:Y:S04]  /*683b0*/  LDL.LU R143, [R1+0x3ce8] ;  /* 0x003ce800018f7983 */ /* 0x000f280000300800 */
[----:B------:R-:W4:Y:S04]  /*683c0*/  LDL.LU R141, [R1+0x3ce4] ;  /* 0x003ce400018d7983 */ /* 0x000f280000300800 */
[----:B------:R-:W4:Y:S01]  /*683d0*/  LDL.LU R142, [R1+0x3ce0] ;  /* 0x003ce000018e7983 */ /* 0x000f220000300800 */
[----:B------:R-:W-:Y:S01]  /*683e0*/  MOV R97, R145 ;  /* 0x0000009100617202 */ /* 0x000fe20000000f00 */
[----:B------:R-:W-:-:S02]  /*683f0*/  IMAD.MOV.U32 R96, RZ, RZ, R144 ;  /* 0x000000ffff607224 */ /* 0x000fc400078e0090 */
[----:B------:R-:W4:Y:S01]  /*68400*/  LDL.LU R144, [R1+0x3cdc] ;  /* 0x003cdc0001907983 */ /* 0x000f220000300800 */
[----:B------:R-:W-:Y:S01]  /*68410*/  IMAD.MOV.U32 R98, RZ, RZ, R146 ;  /* 0x000000ffff627224 */ /* 0x000fe200078e0092 */
[----:B------:R-:W-:Y:S02]  /*68420*/  MOV R99, R140 ;  /* 0x0000008c00637202 */ /* 0x000fe40000000f00 */
[----:B------:R-:W4:Y:S04]  /*68430*/  LDL.LU R145, [R1+0x3cd8] ;  /* 0x003cd80001917983 */ /* 0x000f280000300800 */
[----:B------:R-:W4:Y:S04]  /*68440*/  LDL.LU R146, [R1+0x3cd4] ;  /* 0x003cd40001927983 */ /* 0x000f280000300800 */
[----:B------:R-:W4:Y:S01]  /*68450*/  LDL.LU R140, [R1+0x3cd0] ;  /* 0x003cd000018c7983 */ /* 0x000f220000300800 */
[----:B--2---:R-:W-:Y:S01]  /*68460*/  MOV R243, R133 ;  /* 0x0000008500f37202 */ /* 0x004fe20000000f00 */
[----:B---3--:R-:W-:Y:S01]  /*68470*/  IMAD.MOV.U32 R242, RZ, RZ, R132 ;  /* 0x000000fffff27224 */ /* 0x008fe200078e0084 */
[----:B----4-:R-:W-:-:S02]  /*68480*/  MOV R241, R138 ;  /* 0x0000008a00f17202 */ /* 0x010fc40000000f00 */
[----:B------:R-:W-:Y:S01]  /*68490*/  MOV R131, R136 ;  /* 0x0000008800837202 */ /* 0x000fe20000000f00 */
[----:B------:R-:W-:Y:S02]  /*684a0*/  IMAD.MOV.U32 R130, RZ, RZ, R143 ;  /* 0x000000ffff827224 */ /* 0x000fe400078e008f */
[----:B------:R-:W-:Y:S02]  /*684b0*/  IMAD.MOV.U32 R128, RZ, RZ, R141 ;  /* 0x000000ffff807224 */ /* 0x000fe400078e008d */
[----:B------:R-:W2:Y:S01]  /*684c0*/  LDL.LU R141, [R1+0x3ccc] ;  /* 0x003ccc00018d7983 */ /* 0x000ea20000300800 */
[----:B------:R-:W-:-:S03]  /*684d0*/  MOV R129, R142 ;  /* 0x0000008e00817202 */ /* 0x000fc60000000f00 */
[----:B------:R-:W2:Y:S04]  /*684e0*/  LDL.LU R142, [R1+0x3cc8] ;  /* 0x003cc800018e7983 */ /* 0x000ea80000300800 */
[----:B------:R-:W2:Y:S04]  /*684f0*/  LDL.LU R143, [R1+0x3cc4] ;  /* 0x003cc400018f7983 */ /* 0x000ea80000300800 */
[----:B------:R-:W3:Y:S01]  /*68500*/  LDL.LU R136, [R1+0x3cc0] ;  /* 0x003cc00001887983 */ /* 0x000ee20000300800 */
[----:B------:R-:W-:-:S03]  /*68510*/  IMAD.MOV.U32 R240, RZ, RZ, R137 ;  /* 0x000000fffff07224 */ /* 0x000fc600078e0089 */
        /* <DEDUP_REMOVED lines=15> */
[C---:B-1----:R-:W-:Y:S08]  /*68610*/  HMMA.1688.F32.TF32 R96, R36.reuse, R30, R96 ;  /* 0x0000001e2460723c */ /* 0x042ff00000081060 */
[C---:B------:R-:W-:Y:S08]  /*68620*/  HMMA.1688.F32.TF32 R84, R36.reuse, R22, R84 ;  /* 0x000000162454723c */ /* 0x040ff00000081054 */
[----:B------:R-:W-:Y:S01]  /*68630*/  HMMA.1688.F32.TF32 R80, R36, R18, R80 ;  /* 0x000000122450723c */ /* 0x000fe20000081050 */
[----:B------:R-:W-:-:S07]  /*68640*/  IMAD.MOV.U32 R215, RZ, RZ, R252 ;  /* 0x000000ffffd77224 */ /* 0x000fce00078e00fc */
[----:B--2---:R-:W-:Y:S08]  /*68650*/  HMMA.1688.F32.TF32 R140, R48, R18, R140 ;  /* 0x00000012308c723c */ /* 0x004ff0000008108c */
[----:B----4-:R-:W-:Y:S08]  /*68660*/  HMMA.1688.F32.TF32 R244, R36, R10, R244 ;  /* 0x0000000a24f4723c */ /* 0x010ff000000810f4 */
[C---:B---3--:R-:W-:Y:S08]  /*68670*/  HMMA.1688.F32.TF32 R132, R48.reuse, R26, R132 ;  /* 0x0000001a3084723c */ /* 0x048ff00000081084 */
[C---:B------:R-:W-:Y:S08]  /*68680*/  HMMA.1688.F32.TF32 R136, R48.reuse, R22, R136 ;  /* 0x000000163088723c */ /* 0x040ff00000081088 */
[----:B------:R-:W-:Y:S08]  /*68690*/  HMMA.1688.F32.TF32 R144, R48, R14, R144 ;  /* 0x0000000e3090723c */ /* 0x000ff00000081090 */
[C---:B------:R-:W-:Y:S01]  /*686a0*/  HMMA.1688.F32.TF32 R48, R36.reuse, R6, R128 ;  /* 0x000000062430723c */ /* 0x040fe20000081080 */
[----:B------:R-:W-:Y:S04]  /*686b0*/  STL.64 [R1+0x810], R244 ;  /* 0x000810f401007387 */ /* 0x000fe80000100a00 */
[----:B------:R-:W-:Y:S03]  /*686c0*/  STL.64 [R1+0x818], R246 ;  /* 0x000818f601007387 */ /* 0x000fe60000100a00 */
[----:B------:R-:W-:Y:S01]  /*686d0*/  HMMA.1688.F32.TF32 R128, R36, R34, R240 ;  /* 0x000000222480723c */ /* 0x000fe200000810f0 */
[----:B------:R-:W-:Y:S04]  /*686e0*/  LDS R244, [R0+UR12+0x2c700] ;  /* 0x02c7000c00f47984 */ /* 0x000fe80008000800 */
[----:B------:R-:W-:Y:S03]  /*686f0*/  LDS R246, [R0+UR12+0x2e700] ;  /* 0x02e7000c00f67984 */ /* 0x000fe60008000800 */
[C---:B------:R-:W-:Y:S01]  /*68700*/  HMMA.1688.F32.TF32 R188, R92.reuse, R6, R188 ;  /* 0x000000065cbc723c */ /* 0x040fe200000810bc */
[----:B------:R-:W-:Y:S04]  /*68710*/  LDS R245, [R3+UR12+0x2c700] ;  /* 0x02c7000c03f57984 */ /* 0x000fe80008000800 */
[----:B------:R-:W-:Y:S04]  /*68720*/  STL.64 [R1+0x800], R48 ;  /* 0x0008003001007387 */ /* 0x000fe80000100a00 */
[----:B------:R1:W-:Y:S01]  /*68730*/  STL.64 [R1+0x808], R50 ;  /* 0x0008083201007387 */ /* 0x0003e20000100a00 */
[----:B------:R-:W-:Y:S03]  /*68740*/  HMMA.1688.F32.TF32 R192, R92, R34, R192 ;  /* 0x000000225cc0723c */ /* 0x000fe600000810c0 */
[----:B------:R-:W-:Y:S05]  /*68750*/  LDS R247, [R3+UR12+0x2e700] ;  /* 0x02e7000c03f77984 */ /* 0x000fea0008000800 */
[C---:B-1----:R-:W-:Y:S01]  /*68760*/  HMMA.1688.F32.TF32 R48, R36.reuse, R26, R88 ;  /* 0x0000001a2430723c */ /* 0x042fe20000081058 */
[----:B------:R-:W-:Y:S04]  /*68770*/  STL.64 [R1+0x7f0], R128 ;  /* 0x0007f08001007387 */ /* 0x000fe80000100a00 */
[----:B------:R-:W-:Y:S04]  /*68780*/  STL.64 [R1+0x7f8], R130 ;  /* 0x0007f88201007387 */ /* 0x000fe80000100a00 */
[----:B------:R-:W-:Y:S04]  /*68790*/  STL.64 [R1+0x7e0], R96 ;  /* 0x0007e06001007387 */ /* 0x000fe80000100a00 */
[----:B------:R-:W-:Y:S06]  /*687a0*/  STL.64 [R1+0x7e8], R98 ;  /* 0x0007e86201007387 */ /* 0x000fec0000100a00 */
[----:B------:R-:W-:Y:S04]  /*687b0*/  STL.64 [R1+0x7d0], R48 ;  /* 0x0007d03001007387 */ /* 0x000fe80000100a00 */
[----:B------:R1:W-:Y:S02]  /*687c0*/  STL.64 [R1+0x7d8], R50 ;  /* 0x0007d83201007387 */ /* 0x0003e40000100a00 */
[----:B-1----:R-:W-:Y:S08]  /*687d0*/  HMMA.1688.F32.TF32 R48, R36, R14, R236 ;  /* 0x0000000e2430723c */ /* 0x002ff000000810ec */
[C---:B------:R-:W-:Y:S01]  /*687e0*/  HMMA.1688.F32.TF32 R36, R40.reuse, R10, R56 ;  /* 0x0000000a2824723c */ /* 0x040fe20000081038 */
[----:B------:R-:W-:Y:S04]  /*687f0*/  STL.64 [R1+0x7c0], R84 ;  /* 0x0007c05401007387 */ /* 0x000fe80000100a00 */
[----:B------:R-:W-:Y:S04]  /*68800*/  STL.64 [R1+0x7c8], R86 ;  /* 0x0007c85601007387 */ /* 0x000fe80000100a00 */
[----:B------:R-:W-:Y:S01]  /*68810*/  STL.64 [R1+0x7b0], R80 ;  /* 0x0007b05001007387 */ /* 0x000fe20000100a00 */
[C---:B------:R-:W-:Y:S03]  /*68820*/  HMMA.1688.F32.TF32 R56, R40.reuse, R6, R232 ;  /* 0x000000062838723c */ /* 0x040fe600000810e8 */
        /* <DEDUP_REMOVED lines=20> */
[----:B------:R-:W-:-:S03]  /*68970*/  MOV R252, R39 ;  /* 0x0000002700fc7202 */ /* 0x000fc60000000f00 */
[----:B------:R-:W-:Y:S04]  /*68980*/  STL.64 [R1+0x5d0], R48 ;  /* 0x0005d03001007387 */ /* 0x000fe80000100a00 */
[----:B------:R-:W-:Y:S04]  /*68990*/  STL.64 [R1+0x5d8], R50 ;  /* 0x0005d83201007387 */ /* 0x000fe80000100a00 */
[----:B------:R1:W-:Y:S02]  /*689a0*/  STL [R1+0x5c8], R38 ;  /* 0x0005c82601007387 */ /* 0x0003e40000100800 */
[----:B-1----:R-:W-:Y:S02]  /*689b0*/  HMMA.1688.F32.TF32 R36, R44, R10, R152 ;  /* 0x0000000a2c24723c */ /* 0x002fe40000081098 */
[----:B------:R1:W-:Y:S01]  /*689c0*/  STL [R1+0x3b88], R252 ;  /* 0x003b88fc01007387 */ /* 0x0003e20000100800 */
[----:B------:R-:W-:Y:S01]  /*689d0*/  MOV R200, R157 ;  /* 0x0000009d00c87202 */ /* 0x000fe20000000f00 */
[----:B------:R-:W-:Y:S01]  /*689e0*/  IMAD.MOV.U32 R201, RZ, RZ, R158 ;  /* 0x000000ffffc97224 */ /* 0x000fe200078e009e */
[----:B------:R-:W-:-:S14]  /*689f0*/  MOV R202, R159 ;  /* 0x0000009f00ca7202 */ /* 0x000fdc0000000f00 */
[----:B------:R-:W-:Y:S04]  /*68a00*/  STL.64 [R1+0x2b0], R36 ;  /* 0x0002b02401007387 */ /* 0x000fe80000100a00 */
[----:B------:R-:W-:Y:S04]  /*68a10*/  STL.64 [R1+0x2c0], R40 ;  /* 0x0002c02801007387 */ /* 0x000fe80000100a00 */
[----:B------:R-:W-:Y:S04]  /*68a20*/  STL.64 [R1+0x2c8], R42 ;  /* 0x0002c82a01007387 */ /* 0x000fe80000100a00 */
[----:B------:R2:W-:Y:S04]  /*68a30*/  STL [R1+0x2b8], R38 ;  /* 0x0002b82601007387 */ /* 0x0005e80000100800 */
[----:B------:R-:W2:Y:S04]  /*68a40*/  LDL.LU R157, [R1+0x3c9c] ;  /* 0x003c9c00019d7983 */ /* 0x000ea80000300800 */
[----:B------:R-:W2:Y:S04]  /*68a50*/  LDL.LU R158, [R1+0x3c98] ;  /* 0x003c9800019e7983 */ /* 0x000ea80000300800 */
[----:B------:R-:W2:Y:S01]  /*68a60*/  LDL.LU R159, [R1+0x3c94] ;  /* 0x003c9400019f7983 */ /* 0x000ea20000300800 */
[----:B------:R-:W-:-:S03]  /*68a70*/  IMAD.MOV.U32 R203, RZ, RZ, R163 ;  /* 0x000000ffffcb7224 */ /* 0x000fc600078e00a3 */
[----:B------:R-:W3:Y:S01]  /*68a80*/  LDL.LU R163, [R1+0x3c90] ;  /* 0x003c900001a37983 */ /* 0x000ee20000300800 */
[----:B-1----:R-:W-:-:S03]  /*68a90*/  IMAD.MOV.U32 R252, RZ, RZ, R39 ;  /* 0x000000fffffc7224 */ /* 0x002fc600078e0027 */
[----:B------:R-:W4:Y:S01]  /*68aa0*/  LDL.LU R212, [R1+0x250] ;  /* 0x0002500001d47983 */ /* 0x000f220000300800 */
[----:B------:R-:W-:-:S03]  /*68ab0*/  MOV R196, R167 ;  /* 0x000000a700c47202 */ /* 0x000fc60000000f00 */
[----:B------:R-:W4:Y:S04]  /*68ac0*/  LDL.LU R213, [R1+0x254] ;  /* 0x0002540001d57983 */ /* 0x000f280000300800 */
[----:B------:R-:W4:Y:S04]  /*68ad0*/  LDL.LU R214, [R1+0x258] ;  /* 0x0002580001d67983 */ /* 0x000f280000300800 */
[----:B------:R-:W4:Y:S04]  /*68ae0*/  LDL.LU R215, [R1+0x25c] ;  /* 0x00025c0001d77983 */ /* 0x000f280000300800 */
[----:B------:R-:W-:Y:S04]  /*68af0*/  STL [R1+0x3b8c], R252 ;  /* 0x003b8cfc01007387 */ /* 0x000fe80000100800 */
[----:B------:R-:W3:Y:S01]  /*68b00*/  LDL.LU R167, [R1+0x3c8c] ;  /* 0x003c8c0001a77983 */ /* 0x000ee20000300800 */
[----:B------:R-:W-:Y:S01]  /*68b10*/  IMAD.MOV.U32 R197, RZ, RZ, R173 ;  /* 0x000000ffffc57224 */ /* 0x000fe200078e00ad */
[----:B------:R-:W-:Y:S01]  /*68b20*/  MOV R198, R174 ;  /* 0x000000ae00c67202 */ /* 0x000fe20000000f00 */
[----:B------:R-:W-:-:S02]  /*68b30*/  IMAD.MOV.U32 R199, RZ, RZ, R168 ;  /* 0x000000ffffc77224 */ /* 0x000fc400078e00a8 */
        /* <DEDUP_REMOVED lines=10> */
[----:B------:R-:W-:Y:S04]  /*68be0*/  LDS R41, [R3+UR12+0x2c600] ;  /* 0x02c6000c03297984 */ /* 0x000fe80008000800 */
[----:B------:R-:W1:Y:S01]  /*68bf0*/  LDS R43, [R3+UR12+0x2e600] ;  /* 0x02e6000c032b7984 */ /* 0x000e620008000800 */
[----:B--2---:R-:W-:-:S15]  /*68c00*/  HMMA.1688.F32.TF32 R36, R44, R6, R156 ;  /* 0x000000062c24723c */ /* 0x004fde000008109c */
[----:B------:R-:W-:-:S04]  /*68c10*/  NOP ;  /* 0x0000000000007918 */ /* 0x000fc80000000000 */
[----:B------:R-:W-:Y:S04]  /*68c20*/  STL.64 [R1+0x2a0], R36 ;  /* 0x0002a02401007387 */ /* 0x000fe80000100a00 */
[----:B------:R3:W-:Y:S04]  /*68c30*/  STL.64 [R1+0x2a8], R38 ;  /* 0x0002a82601007387 */ /* 0x0007e80000100a00 */
[----:B------:R-:W2:Y:S04]  /*68c40*/  LDL.LU R173, [R1+0x3c88] ;  /* 0x003c880001ad7983 */ /* 0x000ea80000300800 */
[----:B------:R-:W2:Y:S01]  /*68c50*/  LDL.LU R174, [R1+0x3c84] ;  /* 0x003c840001ae7983 */ /* 0x000ea20000300800 */
[----:B---3--:R-:W-:Y:S03]  /*68c60*/  HMMA.1688.F32.TF32 R36, R44, R34, R160 ;  /* 0x000000222c24723c */ /* 0x008fe600000810a0 */
[----:B------:R-:W3:-:S15]  /*68c70*/  LDL.LU R168, [R1+0x3c80] ;  /* 0x003c800001a87983 */ /* 0x000ede0000300800 */
[----:B------:R-:W-:Y:S01]  /*68c80*/  NOP ;  /* 0x0000000000007918 */ /* 0x000fe20000000000 */
[----:B------:R-:W-:Y:S01]  /*68c90*/  STL.64 [R1+0x290], R36 ;  /* 0x0002902401007387 */ /* 0x000fe20000100a00 */
[----:B------:R-:W-:-:S03]  /*68ca0*/  MOV R252, R39 ;  /* 0x0000002700fc7202 */ /* 0x000fc60000000f00 */
[----:B------:R1:W-:Y:S04]  /*68cb0*/  STL [R1+0x298], R38 ;  /* 0x0002982601007387 */ /* 0x0003e80000100800 */
[----:B------:R-:W3:Y:S01]  /*68cc0*/  LDL.LU R169, [R1+0x3c7c] ;  /* 0x003c7c0001a97983 */ /* 0x000ee20000300800 */
[----:B-1----:R-:W-:-:S15]  /*68cd0*/  HMMA.1688.F32.TF32 R36, R44, R30, R164 ;  /* 0x0000001e2c24723c */ /* 0x002fde00000810a4 */
[----:B------:R-:W-:-:S04]  /*68ce0*/  NOP ;  /* 0x0000000000007918 */ /* 0x000fc80000000000 */
[----:B------:R-:W-:Y:S04]  /*68cf0*/  STL.64 [R1+0x280], R36 ;  /* 0x0002802401007387 */ /* 0x000fe80000100a00 */
[----:B------:R-:W-:Y:S04]  /*68d00*/  STL.64 [R1+0x288], R38 ;  /* 0x0002882601007387 */ /* 0x000fe80000100a00 */
[----:B------:R-:W3:Y:S04]  /*68d10*/  LDL.LU R170, [R1+0x3c78] ;  /* 0x003c780001aa7983 */ /* 0x000ee80000300800 */
[----:B------:R-:W3:Y:S04]  /*68d20*/  LDL.LU R171, [R1+0x3c74] ;  /* 0x003c740001ab7983 */ /* 0x000ee80000300800 */
[----:B------:R-:W2:Y:S04]  /*68d30*/  LDL.LU R175, [R1+0x3c70] ;  /* 0x003c700001af7983 */ /* 0x000ea80000300800 */
[----:B------:R-:W2:Y:S04]  /*68d40*/  LDL.LU R178, [R1+0x3c6c] ;  /* 0x003c6c0001b27983 */ /* 0x000ea80000300800 */
[----:B------:R-:W4:Y:S01]  /*68d50*/  LDL.LU R179, [R1+0x3c68] ;  /* 0x003c680001b37983 */ /* 0x000f220000300800 */
[C---:B------:R-:W-:Y:S03]  /*68d60*/  HMMA.1688.F32.TF32 R96, R92.reuse, R26, R200 ;  /* 0x0000001a5c60723c */ /* 0x040fe600000810c8 */
[----:B------:R-:W4:Y:S04]  /*68d70*/  LDL.LU R183, [R1+0x3c64] ;  /* 0x003c640001b77983 */ /* 0x000f280000300800 */
[----:B------:R-:W4:Y:S01]  /*68d80*/  LDL.LU R187, [R1+0x3c60] ;  /* 0x003c600001bb7983 */ /* 0x000f220000300800 */
[----:B------:R-:W-:Y:S01]  /*68d90*/  HMMA.1688.F32.TF32 R84, R92, R22, R196 ;  /* 0x000000165c54723c */ /* 0x000fe200000810c4 */
[----:B------:R-:W-:-:S02]  /*68da0*/  MOV R235, R2 ;  /* 0x0000000200eb7202 */ /* 0x000fc40000000f00 */
[----:B------:R-:W-:Y:S04]  /*68db0*/  LDS R36, [R0+UR12+0x2c780] ;  /* 0x02c7800c00247984 */ /* 0x000fe80008000800 */
[----:B------:R-:W-:Y:S01]  /*68dc0*/  LDS R38, [R0+UR12+0x2e780] ;  /* 0x02e7800c00267984 */ /* 0x000fe20008000800 */
[----:B------:R-:W-:Y:S03]  /*68dd0*/  HMMA.1688.F32.TF32 R88, R92, R18, R208 ;  /* 0x000000125c58723c */ /* 0x000fe600000810d0 */
[----:B------:R-:W-:Y:S04]  /*68de0*/  LDS R37, [R3+UR12+0x2c780] ;  /* 0x02c7800c03257984 */ /* 0x000fe80008000800 */
[----:B------:R-:W-:Y:S01]  /*68df0*/  LDS R39, [R3+UR12+0x2e780] ;  /* 0x02e7800c03277984 */ /* 0x000fe20008000800 */
[C---:B---3--:R-:W-:Y:S08]  /*68e00*/  HMMA.1688.F32.TF32 R152, R44.reuse, R26, R168 ;  /* 0x0000001a2c98723c */ /* 0x048ff000000810a8 */
[C---:B--2---:R-:W-:Y:S08]  /*68e10*/  HMMA.1688.F32.TF32 R148, R44.reuse, R22, R172 ;  /* 0x000000162c94723c */ /* 0x044ff000000810ac */
[----:B----4-:R-:W-:Y:S03]  /*68e20*/  HMMA.1688.F32.TF32 R128, R44, R18, R176 ;  /* 0x000000122c80723c */ /* 0x010fe600000810b0 */
[----:B------:R-:W-:Y:S04]  /*68e30*/  STL.64 [R1+0x3b60], R154 ;  /* 0x003b609a01007387 */ /* 0x000fe80000100a00 */
[----:B------:R-:W-:Y:S04]  /*68e40*/  STL.64 [R1+0x3b58], R152 ;  /* 0x003b589801007387 */ /* 0x000fe80000100a00 */
[----:B------:R-:W-:Y:S04]  /*68e50*/  STL.64 [R1+0x3b70], R150 ;  /* 0x003b709601007387 */ /* 0x000fe80000100a00 */
[----:B------:R-:W-:Y:S04]  /*68e60*/  STL.64 [R1+0x3b68], R148 ;  /* 0x003b689401007387 */ /* 0x000fe80000100a00 */
[----:B------:R-:W-:Y:S04]  /*68e70*/  STL.64 [R1+0x3b80], R130 ;  /* 0x003b808201007387 */ /* 0x000fe80000100a00 */
[----:B------:R-:W-:Y:S04]  /*68e80*/  STL.64 [R1+0x3b78], R128 ;  /* 0x003b788001007387 */ /* 0x000fe80000100a00 */
        /* <DEDUP_REMOVED lines=11> */
[----:B------:R-:W3:Y:S01]  /*68f40*/  LDL.LU R199, [R1+0x1ec] ;  /* 0x0001ec0001c77983 */ /* 0x000ee20000300800 */
[C---:B------:R-:W-:Y:S08]  /*68f50*/  HMMA.1688.F32.TF32 R184, R92.reuse, R10, R184 ;  /* 0x0000000a5cb8723c */ /* 0x040ff000000810b8 */
        /* <DEDUP_REMOVED lines=13> */
[C---:B--2---:R-:W-:Y:S08]  /*69030*/  HMMA.1688.F32.TF32 R56, R40.reuse, R10, R200 ;  /* 0x0000000a2838723c */ /* 0x044ff000000810c8 */
[----:B---3--:R-:W-:Y:S11]  /*69040*/  HMMA.1688.F32.TF32 R48, R40, R6, R196 ;  /* 0x000000062830723c */ /* 0x008ff600000810c4 */
[----:B------:R1:W-:Y:S04]  /*69050*/  STL.64 [R1+0x7a0], R56 ;  /* 0x0007a03801007387 */ /* 0x0003e80000100a00 */
[----:B------:R2:W-:Y:S04]  /*69060*/  STL.64 [R1+0x7a8], R58 ;  /* 0x0007a83a01007387 */ /* 0x0005e80000100a00 */
[----:B------:R3:W-:Y:S04]  /*69070*/  STL [R1+0x79c], R51 ;  /* 0x00079c3301007387 */ /* 0x0007e80000100800 */
[----:B------:R-:W4:Y:S04]  /*69080*/  LDL.LU R232, [R1+0x60] ;  /* 0x0000600001e87983 */ /* 0x000f280000300800 */
[----:B------:R-:W4:Y:S04]  /*69090*/  LDL.LU R233, [R1+0x64] ;  /* 0x0000640001e97983 */ /* 0x000f280000300800 */
[----:B------:R-:W4:Y:S04]  /*690a0*/  LDL.LU R234, [R1+0x68] ;  /* 0x0000680001ea7983 */ /* 0x000f280000300800 */
[----:B------:R-:W4:Y:S04]  /*690b0*/  LDL.LU R2, [R1+0x3c5c] ;  /* 0x003c5c0001027983 */ /* 0x000f280000300800 */
[----:B-1----:R-:W4:Y:S04]  /*690c0*/  LDL.LU R56, [R1+0x70] ;  /* 0x0000700001387983 */ /* 0x002f280000300800 */
[----:B------:R-:W4:Y:S04]  /*690d0*/  LDL.LU R57, [R1+0x74] ;  /* 0x0000740001397983 */ /* 0x000f280000300800 */
[----:B--2---:R-:W2:Y:S04]  /*690e0*/  LDL.LU R58, [R1+0x78] ;  /* 0x00007800013a7983 */ /* 0x004ea80000300800 */
        /* <DEDUP_REMOVED lines=11> */
[----:B---3--:R-:W2:Y:S04]  /*691a0*/  LDL.LU R51, [R1+0xac] ;  /* 0x0000ac0001337983 */ /* 0x008ea80000300800 */
        /* <DEDUP_REMOVED lines=63> */
[----:B----4-:R-:W-:-:S03]  /*695a0*/  IMAD.MOV.U32 R239, RZ, RZ, R2 ;  /* 0x000000ffffef7224 */ /* 0x010fc600078e0002 */
[----:B------:R-:W4:Y:S01]  /*695b0*/  LDL.LU R2, [R1+0x3c58] ;  /* 0x003c580001027983 */ /* 0x000f220000300800 */
[C---:B--2---:R-:W-:Y:S08]  /*695c0*/  HMMA.1688.F32.TF32 R84, R40.reuse, R34, R96 ;  /* 0x000000222854723c */ /* 0x044ff00000081060 */
[C---:B---3--:R-:W-:Y:S11]  /*695d0*/  HMMA.1688.F32.TF32 R212, R40.reuse, R30, R212 ;  /* 0x0000001e28d4723c */ /* 0x048ff600000810d4 */
[----:B------:R-:W-:Y:S01]  /*695e0*/  MOV R98, R86 ;  /* 0x0000005600627202 */ /* 0x000fe20000000f00 */
[----:B------:R-:W-:Y:S01]  /*695f0*/  IMAD.MOV.U32 R99, RZ, RZ, R87 ;  /* 0x000000ffff637224 */ /* 0x000fe200078e0057 */
[----:B------:R-:W-:Y:S01]  /*69600*/  MOV R96, R84 ;  /* 0x0000005400607202 */ /* 0x000fe20000000f00 */
[----:B------:R-:W-:Y:S01]  /*69610*/  IMAD.MOV.U32 R97, RZ, RZ, R85 ;  /* 0x000000ffff617224 */ /* 0x000fe200078e0055 */
[C---:B------:R-:W-:Y:S08]  /*69620*/  HMMA.1688.F32.TF32 R200, R40.reuse, R18, R200 ;  /* 0x0000001228c8723c */ /* 0x040ff000000810c8 */
[----:B------:R-:W-:Y:S01]  /*69630*/  HMMA.1688.F32.TF32 R208, R40, R26, R208 ;  /* 0x0000001a28d0723c */ /* 0x000fe200000810d0 */
[----:B------:R-:W-:Y:S01]  /*69640*/  MOV R86, R214 ;  /* 0x000000d600567202 */ /* 0x000fe20000000f00 */
[----:B------:R-:W-:-:S06]  /*69650*/  IMAD.MOV.U32 R87, RZ, RZ, R215 ;  /* 0x000000ffff577224 */ /* 0x000fcc00078e00d7 */
[C---:B------:R-:W-:Y:S01]  /*69660*/  HMMA.1688.F32.TF32 R204, R40.reuse, R22, R204 ;  /* 0x0000001628cc723c */ /* 0x040fe200000810cc */
[----:B------:R-:W-:Y:S01]  /*69670*/  MOV R84, R212 ;  /* 0x000000d400547202 */ /* 0x000fe20000000f00 */
[----:B------:R-:W-:Y:S01]  /*69680*/  IMAD.MOV.U32 R85, RZ, RZ, R213 ;  /* 0x000000ffff557224 */ /* 0x000fe200078e00d5 */
[----:B------:R-:W2:Y:S08]  /*69690*/  LDL.LU.64 R214, [R1+0x3c50] ;  /* 0x003c500001d67983 */ /* 0x000eb00000300a00 */
[----:B------:R-:W-:Y:S01]  /*696a0*/  MOV R88, R210 ;  /* 0x000000d200587202 */ /* 0x000fe20000000f00 */
[----:B------:R-:W-:Y:S01]  /*696b0*/  IMAD.MOV.U32 R89, RZ, RZ, R211 ;  /* 0x000000ffff597224 */ /* 0x000fe200078e00d3 */
[----:B------:R-:W-:Y:S01]  /*696c0*/  MOV R93, R208 ;  /* 0x000000d0005d7202 */ /* 0x000fe20000000f00 */
[----:B------:R-:W2:Y:S01]  /*696d0*/  LDL.LU.64 R212, [R1+0x3c48] ;  /* 0x003c480001d47983 */ /* 0x000ea20000300a00 */
[----:B------:R-:W-:Y:S01]  /*696e0*/  HMMA.1688.F32.TF32 R40, R40, R14, R196 ;  /* 0x0000000e2828723c */ /* 0x000fe200000810c4 */
[----:B------:R-:W-:-:S02]  /*696f0*/  IMAD.MOV.U32 R94, RZ, RZ, R209 ;  /* 0x000000ffff5e7224 */ /* 0x000fc400078e00d1 */
[----:B------:R-:W3:Y:S04]  /*69700*/  LDL.LU.64 R210, [R1+0x3c40] ;  /* 0x003c400001d27983 */ /* 0x000ee80000300a00 */
[----:B------:R-:W3:Y:S04]  /*69710*/  LDL.LU.64 R208, [R1+0x3c38] ;  /* 0x003c380001d07983 */ /* 0x000ee80000300a00 */
        /* <DEDUP_REMOVED lines=15> */
[----:B------:R-:W-:-:S03]  /*69810*/  MOV R43, R2 ;  /* 0x00000002002b7202 */ /* 0x000fc60000000f00 */
[----:B------:R-:W4:Y:S01]  /*69820*/  LDL.LU R2, [R1+0x3c00] ;  /* 0x003c000001027983 */ /* 0x000f220000300800 */
[----:B------:R-:W-:Y:S03]  /*69830*/  HMMA.1688.F32.TF32 R180, R44, R14, R180 ;  /* 0x0000000e2cb4723c */ /* 0x000fe600000810b4 */
[----:B------:R-:W-:Y:S04]  /*69840*/  LDS R44, [R0+UR12+0x2c680] ;  /* 0x02c6800c002c7984 */ /* 0x000fe80008000800 */
[----:B------:R-:W-:Y:S04]  /*69850*/  LDS R46, [R0+UR12+0x2e680] ;  /* 0x02e6800c002e7984 */ /* 0x000fe80008000800 */
[----:B------:R-:W-:Y:S04]  /*69860*/  LDS R45, [R3+UR12+0x2c680] ;  /* 0x02c6800c032d7984 */ /* 0x000fe80008000800 */
[----:B------:R-:W1:Y:S02]  /*69870*/  LDS R47, [R3+UR12+0x2e680] ;  /* 0x02e6800c032f7984 */ /* 0x000e640008000800 */
[----:B-1----:R-:W-:Y:S08]  /*69880*/  HMMA.1688.F32.TF32 R176, R44, R34, R176 ;  /* 0x000000222cb0723c */ /* 0x002ff000000810b0 */
[C---:B------:R-:W-:Y:S08]  /*69890*/  HMMA.1688.F32.TF32 R156, R244.reuse, R10, R156 ;  /* 0x0000000af49c723c */ /* 0x040ff0000008109c */
[----:B------:R-:W-:Y:S08]  /*698a0*/  HMMA.1688.F32.TF32 R160, R244, R6, R160 ;  /* 0x00000006f4a0723c */ /* 0x000ff000000810a0 */
[C---:B------:R-:W-:Y:S08]  /*698b0*/  HMMA.1688.F32.TF32 R216, R36.reuse, R26, R216 ;  /* 0x0000001a24d8723c */ /* 0x040ff000000810d8 */
[C---:B------:R-:W-:Y:S08]  /*698c0*/  HMMA.1688.F32.TF32 R220, R36.reuse, R22, R220 ;  /* 0x0000001624dc723c */ /* 0x040ff000000810dc */
[----:B------:R-:W-:Y:S08]  /*698d0*/  HMMA.1688.F32.TF32 R224, R36, R18, R224 ;  /* 0x0000001224e0723c */ /* 0x000ff000000810e0 */
[----:B--2---:R-:W-:-:S15]  /*698e0*/  HMMA.1688.F32.TF32 R40, R44, R10, R40 ;  /* 0x0000000a2c28723c */ /* 0x004fde0000081028 */
        /* <DEDUP_REMOVED lines=14> */
[----:B------:R2:W-:Y:S01]  /*699d0*/  STL.64 [R1+0x568], R42 ;  /* 0x0005682a01007387 */ /* 0x0005e20000100a00 */
[C---:B-1----:R-:W-:Y:S08]  /*699e0*/  HMMA.1688.F32.TF32 R128, R44.reuse, R18, R168 ;  /* 0x000000122c80723c */ /* 0x042ff000000810a8 */
[----:B--2---:R-:W-:Y:S01]  /*699f0*/  HMMA.1688.F32.TF32 R40, R44, R14, R164 ;  /* 0x0000000e2c28723c */ /* 0x004fe200000810a4 */
[----:B------:R-:W-:Y:S04]  /*69a00*/  STL.64 [R1+0x550], R148 ;  /* 0x0005509401007387 */ /* 0x000fe80000100a00 */
[----:B------:R-:W-:Y:S06]  /*69a10*/  STL.64 [R1+0x558], R150 ;  /* 0x0005589601007387 */ /* 0x000fec0000100a00 */
[----:B------:R-:W-:Y:S04]  /*69a20*/  STL.64 [R1+0x540], R128 ;  /* 0x0005408001007387 */ /* 0x000fe80000100a00 */
[----:B------:R-:W-:Y:S01]  /*69a30*/  STL.64 [R1+0x548], R130 ;  /* 0x0005488201007387 */ /* 0x000fe20000100a00 */
[C---:B------:R-:W-:Y:S03]  /*69a40*/  HMMA.1688.F32.TF32 R164, R244.reuse, R34, R48 ;  /* 0x00000022f4a4723c */ /* 0x040fe60000081030 */
[----:B------:R-:W-:Y:S04]  /*69a50*/  STL.64 [R1+0x4f0], R40 ;  /* 0x0004f02801007387 */ /* 0x000fe80000100a00 */
[----:B------:R1:W-:Y:S01]  /*69a60*/  STL.64 [R1+0x4f8], R42 ;  /* 0x0004f82a01007387 */ /* 0x0003e20000100a00 */
[C---:B------:R-:W-:Y:S08]  /*69a70*/  HMMA.1688.F32.TF32 R168, R244.reuse, R30, R240 ;  /* 0x0000001ef4a8723c */ /* 0x040ff000000810f0 */
[C---:B------:R-:W-:Y:S08]  /*69a80*/  HMMA.1688.F32.TF32 R172, R244.reuse, R26, R236 ;  /* 0x0000001af4ac723c */ /* 0x040ff000000810ec */
[C---:B-1----:R-:W-:Y:S08]  /*69a90*/  HMMA.1688.F32.TF32 R40, R244.reuse, R18, R232 ;  /* 0x00000012f428723c */ /* 0x042ff000000810e8 */
[----:B------:R-:W-:Y:S01]  /*69aa0*/  HMMA.1688.F32.TF32 R176, R244, R22, R56 ;  /* 0x00000016f4b0723c */ /* 0x000fe20000081038 */
[----:B------:R-:W-:Y:S01]  /*69ab0*/  IMAD.MOV.U32 R150, RZ, RZ, R13 ;  /* 0x000000ffff967224 */ /* 0x000fe200078e000d */
[----:B------:R-:W-:Y:S01]  /*69ac0*/  MOV R151, R12 ;  /* 0x0000000c00977202 */ /* 0x000fe20000000f00 */
[----:B------:R-:W-:-:S05]  /*69ad0*/  IMAD.MOV.U32 R148, RZ, RZ, R17 ;  /* 0x000000ffff947224 */ /* 0x000fca00078e0011 */
[----:B------:R-:W-:Y:S01]  /*69ae0*/  HMMA.1688.F32.TF32 R212, R36, R30, R212 ;  /* 0x0000001e24d4723c */ /* 0x000fe200000810d4 */
[----:B------:R-:W-:Y:S01]  /*69af0*/  MOV R149, R16 ;  /* 0x0000001000957202 */ /* 0x000fe20000000f00 */
[----:B------:R-:W-:-:S06]  /*69b00*/  IMAD.MOV.U32 R48, RZ, RZ, R25 ;  /* 0x000000ffff307224 */ /* 0x000fcc00078e0019 */
[C---:B------:R-:W-:Y:S08]  /*69b10*/  HMMA.1688.F32.TF32 R240, R36.reuse, R10, R200 ;  /* 0x0000000a24f0723c */ /* 0x040ff000000810c8 */
[----:B------:R-:W-:Y:S01]  /*69b20*/  HMMA.1688.F32.TF32 R236, R36, R6, R204 ;  /* 0x0000000624ec723c */ /* 0x000fe200000810cc */
[----:B------:R-:W-:Y:S01]  /*69b30*/  STL.64 [R1+0x4e0], R40 ;  /* 0x0004e02801007387 */ /* 0x000fe20000100a00 */
[----:B------:R-:W-:-:S03]  /*69b40*/  MOV R49, R24 ;  /* 0x0000001800317202 */ /* 0x000fc60000000f00 */
[----:B----4-:R-:W-:Y:S03]  /*69b50*/  LDSM.16.M88.4 R16, [R2+UR13+0x81180] ;  /* 0x0811800d0210783b */ /* 0x010fe60008000200 */
[----:B------:R-:W-:Y:S01]  /*69b60*/  HMMA.1688.F32.TF32 R244, R244, R14, R196 ;  /* 0x0000000ef4f4723c */ /* 0x000fe200000810c4 */
[----:B------:R-:W-:Y:S01]  /*69b70*/  STL.64 [R1+0x4e8], R42 ;  /* 0x0004e82a01007387 */ /* 0x000fe20000100a00 */
[----:B------:R-:W-:Y:S01]  /*69b80*/  IMAD.MOV.U32 R50, RZ, RZ, R21 ;  /* 0x000000ffff327224 */ /* 0x000fe200078e0015 */
[----:B------:R-:W-:Y:S02]  /*69b90*/  MOV R51, R20 ;  /* 0x0000001400337202 */ /* 0x000fe40000000f00 */
[----:B------:R-:W-:Y:S03]  /*69ba0*/  LDSM.16.M88.4 R24, [R2+UR13+0x82180] ;  /* 0x0821800d0218783b */ /* 0x000fe60008000200 */
[C---:B---3--:R-:W-:Y:S01]  /*69bb0*/  HMMA.1688.F32.TF32 R196, R36.reuse, R34, R208 ;  /* 0x0000002224c4723c */ /* 0x048fe200000810d0 */
[----:B------:R-:W-:Y:S01]  /*69bc0*/  LDSM.16.M88.4 R20, [R2+UR13+0x83180] ;  /* 0x0831800d0214783b */ /* 0x000fe20008000200 */
[----:B------:R-:W-:Y:S01]  /*69bd0*/  IMAD.MOV.U32 R128, RZ, RZ, R9 ;  /* 0x000000ffff807224 */ /* 0x000fe200078e0009 */
[----:B------:R-:W-:Y:S01]  /*69be0*/  MOV R129, R8 ;  /* 0x0000000800817202 */ /* 0x000fe20000000f00 */
[----:B------:R-:W-:Y:S01]  /*69bf0*/  IMAD.MOV.U32 R130, RZ, RZ, R5 ;  /* 0x000000ffff827224 */ /* 0x000fe200078e0005 */
[----:B------:R-:W-:Y:S03]  /*69c00*/  LDSM.16.M88.4 R8, [R2+UR13+0x84180] ;  /* 0x0841800d0208783b */ /* 0x000fe60008000200 */
[----:B------:R-:W-:Y:S01]  /*69c10*/  HMMA.1688.F32.TF32 R208, R36, R14, R228 ;  /* 0x0000000e24d0723c */ /* 0x000fe200000810e4 */
[----:B------:R-:W-:Y:S04]  /*69c20*/  LDS R36, [R0+UR12+0x30000] ;  /* 0x0300000c00247984 */ /* 0x000fe80008000800 */
[----:B------:R-:W-:Y:S04]  /*69c30*/  LDS R38, [R0+UR12+0x32000] ;  /* 0x0320000c00267984 */ /* 0x000fe80008000800 */
[----:B------:R-:W-:Y:S04]  /*69c40*/  LDS R37, [R3+UR12+0x30000] ;  /* 0x0300000c03257984 */ /* 0x000fe80008000800 */
[----:B------:R-:W-:Y:S04]  /*69c50*/  LDS R39, [R3+UR12+0x32000] ;  /* 0x0320000c03277984 */ /* 0x000fe80008000800 */
[----:B------:R-:W1:Y:S04]  /*69c60*/  LDSM.16.M88.4 R12, [R2+UR13+0x80180] ;  /* 0x0801800d020c783b */ /* 0x000e680008000200 */
[----:B------:R-:W-:Y:S04]  /*69c70*/  STL [R1+0x39c8], R244 ;  /* 0x0039c8f401007387 */ /* 0x000fe80000100800 */
[----:B------:R-:W-:Y:S01]  /*69c80*/  STL [R1+0x39c4], R245 ;  /* 0x0039c4f501007387 */ /* 0x000fe20000100800 */
[----:B------:R-:W-:-:S03]  /*69c90*/  MOV R131, R4 ;  /* 0x0000000400837202 */ /* 0x000fc60000000f00 */
[----:B------:R-:W-:Y:S04]  /*69ca0*/  STL [R1+0x39c0], R246 ;  /* 0x0039c0f601007387 */ /* 0x000fe80000100800 */
[----:B------:R-:W-:Y:S04]  /*69cb0*/  STL [R1+0x39bc], R247 ;  /* 0x0039bcf701007387 */ /* 0x000fe80000100800 */
[----:B------:R-:W-:Y:S04]  /*69cc0*/  STL [R1+0x39d8], R240 ;  /* 0x0039d8f001007387 */ /* 0x000fe80000100800 */
[----:B------:R-:W-:Y:S04]  /*69cd0*/  STL [R1+0x39d4], R241 ;  /* 0x0039d4f101007387 */ /* 0x000fe80000100800 */
[----:B------:R-:W-:Y:S04]  /*69ce0*/  STL [R1+0x39d0], R242 ;  /* 0x0039d0f201007387 */ /* 0x000fe80000100800 */
[----:B------:R-:W2:Y:S04]  /*69cf0*/  LDSM.16.M88.4 R4, [R2+UR13+0x85180] ;  /* 0x0851800d0204783b */ /* 0x000ea80008000200 */
[----:B------:R-:W-:Y:S04]  /*69d00*/  STL [R1+0x39cc], R243 ;  /* 0x0039ccf301007387 */ /* 0x000fe80000100800 */
[----:B------:R-:W-:Y:S04]  /*69d10*/  STL [R1+0x39e4], R236 ;  /* 0x0039e4ec01007387 */ /* 0x000fe80000100800 */
[----:B------:R-:W3:Y:S04]  /*69d20*/  LDSM.16.M88.4 R228, [R2+UR13+0x86180] ;  /* 0x0861800d02e4783b */ /* 0x000ee80008000200 */
[----:B------:R-:W-:Y:S04]  /*69d30*/  STL [R1+0x39e0], R237 ;  /* 0x0039e0ed01007387 */ /* 0x000fe80000100800 */
[----:B------:R-:W-:Y:S04]  /*69d40*/  STL [R1+0x39dc], R238 ;  /* 0x0039dcee01007387 */ /* 0x000fe80000100800 */
[----:B------:R-:W4:Y:S04]  /*69d50*/  LDSM.16.M88.4 R232, [R2+UR13+0x87180] ;  /* 0x0871800d02e8783b */ /* 0x000f280008000200 */
        /* <DEDUP_REMOVED lines=38> */
[----:B---3--:R-:W-:Y:S04]  /*69fc0*/  STL [R1+0x3a6c], R230 ;  /* 0x003a6ce601007387 */ /* 0x008fe80000100800 */
[----:B------:R-:W-:Y:S01]  /*69fd0*/  STL [R1+0x3a68], R231 ;  /* 0x003a68e701007387 */ /* 0x000fe20000100800 */
[C---:B------:R-:W-:Y:S03]  /*69fe0*/  HMMA.1688.F32.TF32 R40, R36.reuse, R16, R148 ;  /* 0x000000102428723c */ /* 0x040fe60000081094 */
[----:B----4-:R-:W-:Y:S04]  /*69ff0*/  STL [R1+0x3a74], R234 ;  /* 0x003a74ea01007387 */ /* 0x010fe80000100800 */
[----:B------:R-:W-:Y:S04]  /*6a000*/  STL [R1+0x3a70], R235 ;  /* 0x003a70eb01007387 */ /* 0x000fe80000100800 */
[----:B------:R-:W-:Y:S04]  /*6a010*/  STL.64 [R1+0x190], R44 ;  /* 0x0001902c01007387 */ /* 0x000fe80000100a00 */
[----:B------:R-:W-:Y:S04]  /*6a020*/  STL.64 [R1+0x198], R46 ;  /* 0x0001982e01007387 */ /* 0x000fe80000100a00 */
[----:B------:R-:W2:Y:S04]  /*6a030*/  LDL.LU R148, [R1+0x8b0] ;  /* 0x0008b00001947983 */ /* 0x000ea80000300800 */
[----:B------:R-:W2:Y:S04]  /*6a040*/  LDL.LU R149, [R1+0x8b4] ;  /* 0x0008b40001957983 */ /* 0x000ea80000300800 */
[----:B------:R-:W2:Y:S04]  /*6a050*/  LDL.LU R150, [R1+0x8b8] ;  /* 0x0008b80001967983 */ /* 0x000ea80000300800 */
[----:B------:R-:W2:Y:S01]  /*6a060*/  LDL.LU R151, [R1+0x8bc] ;  /* 0x0008bc0001977983 */ /* 0x000ea20000300800 */
[----:B-1----:R-:W-:Y:S01]  /*6a070*/  MOV R15, R43 ;  /* 0x0000002b000f7202 */ /* 0x002fe20000000f00 */
[----:B------:R-:W-:Y:S01]  /*6a080*/  IMAD.MOV.U32 R211, RZ, RZ, R42 ;  /* 0x000000ffffd37224 */ /* 0x000fe200078e002a */
[----:B------:R-:W-:Y:S01]  /*6a090*/  MOV R223, R41 ;  /* 0x0000002900df7202 */ /* 0x000fe20000000f00 */
[----:B------:R-:W-:Y:S01]  /*6a0a0*/  IMAD.MOV.U32 R215, RZ, RZ, R40 ;  /* 0x000000ffffd77224 */ /* 0x000fe200078e0028 */
[----:B------:R-:W-:Y:S01]  /*6a0b0*/  MOV R153, R32 ;  /* 0x0000002000997202 */ /* 0x000fe20000000f00 */
[----:B------:R-:W-:Y:S01]  /*6a0c0*/  STL [R1+0x3a84], R15 ;  /* 0x003a840f01007387 */ /* 0x000fe20000100800 */
[----:B------:R-:W-:Y:S03]  /*6a0d0*/  HMMA.1688.F32.TF32 R40, R36, R24, R48 ;  /* 0x000000182428723c */ /* 0x000fe60000081030 */
[----:B------:R-:W-:Y:S04]  /*6a0e0*/  STL [R1+0x3a80], R211 ;  /* 0x003a80d301007387 */ /* 0x000fe80000100800 */
[----:B------:R-:W-:Y:S04]  /*6a0f0*/  STL [R1+0x3a7c], R223 ;  /* 0x003a7cdf01007387 */ /* 0x000fe80000100800 */
[----:B------:R-:W-:Y:S04]  /*6a100*/  STL [R1+0x3a78], R215 ;  /* 0x003a78d701007387 */ /* 0x000fe80000100800 */
        /* <DEDUP_REMOVED lines=8> */
[----:B------:R-:W-:Y:S01]  /*6a190*/  MOV R246, R41 ;  /* 0x0000002900f67202 */ /* 0x000fe20000000f00 */
[----:B------:R-:W-:Y:S01]  /*6a1a0*/  IMAD.MOV.U32 R247, RZ, RZ, R42 ;  /* 0x000000fffff77224 */ /* 0x000fe200078e002a */
[----:B------:R-:W-:Y:S01]  /*6a1b0*/  LDS R32, [R0+UR12+0x30080] ;  /* 0x0300800c00207984 */ /* 0x000fe20008000800 */
[----:B------:R-:W-:-:S03]  /*6a1c0*/  IMAD.MOV.U32 R245, RZ, RZ, R40 ;  /* 0x000000fffff57224 */ /* 0x000fc600078e0028 */
[----:B------:R-:W-:Y:S01]  /*6a1d0*/  STL [R1+0x3a94], R239 ;  /* 0x003a94ef01007387 */ /* 0x000fe20000100800 */
[C---:B------:R-:W-:Y:S03]  /*6a1e0*/  HMMA.1688.F32.TF32 R40, R36.reuse, R20, R152 ;  /* 0x000000142428723c */ /* 0x040fe60000081098 */
[----:B------:R-:W-:Y:S04]  /*6a1f0*/  STL [R1+0x3a90], R247 ;  /* 0x003a90f701007387 */ /* 0x000fe80000100800 */
[----:B------:R-:W-:Y:S04]  /*6a200*/  STL [R1+0x3a8c], R246 ;  /* 0x003a8cf601007387 */ /* 0x000fe80000100800 */
[----:B------:R-:W-:Y:S04]  /*6a210*/  STL [R1+0x3a88], R245 ;  /* 0x003a88f501007387 */ /* 0x000fe80000100800 */
        /* <DEDUP_REMOVED lines=8> */
[----:B------:R-:W-:Y:S04]  /*6a2a0*/  LDS R34, [R0+UR12+0x32080] ;  /* 0x0320800c00227984 */ /* 0x000fe80008000800 */
        /* <DEDUP_REMOVED lines=14> */
[----:B--2---:R-:W-:Y:S03]  /*6a390*/  HMMA.1688.F32.TF32 R40, R36, R8, R148 ;  /* 0x000000082428723c */ /* 0x004fe60000081094 */
[----:B------:R-:W2:Y:S04]  /*6a3a0*/  LDL.LU R148, [R1+0x730] ;  /* 0x0007300001947983 */ /* 0x000ea80000300800 */
[----:B------:R-:W2:Y:S04]  /*6a3b0*/  LDL.LU R149, [R1+0x734] ;  /* 0x0007340001957983 */ /* 0x000ea80000300800 */
[----:B------:R-:W2:Y:S04]  /*6a3c0*/  LDL.LU R150, [R1+0x738] ;  /* 0x0007380001967983 */ /* 0x000ea80000300800 */
[----:B------:R-:W2:Y:S04]  /*6a3d0*/  LDL.LU R151, [R1+0x73c] ;  /* 0x00073c0001977983 */ /* 0x000ea80000300800 */
[----:B------:R-:W-:Y:S01]  /*6a3e0*/  MOV R240, R43 ;  /* 0x0000002b00f07202 */ /* 0x000fe20000000f00 */
[----:B------:R-:W-:Y:S01]  /*6a3f0*/  IMAD.MOV.U32 R238, RZ, RZ, R42 ;  /* 0x000000ffffee7224 */ /* 0x000fe200078e002a */
[----:B------:R-:W-:Y:S01]  /*6a400*/  MOV R237, R41 ;  /* 0x0000002900ed7202 */ /* 0x000fe20000000f00 */
[----:B------:R-:W-:-:S02]  /*6a410*/  IMAD.MOV.U32 R236, RZ, RZ, R40 ;  /* 0x000000ffffec7224 */ /* 0x000fc400078e0028 */
[----:B------:R1:W-:Y:S04]  /*6a420*/  STL [R1+0x3ab4], R240 ;  /* 0x003ab4f001007387 */ /* 0x0003e80000100800 */
[----:B------:R1:W-:Y:S04]  /*6a430*/  STL [R1+0x3ab0], R238 ;  /* 0x003ab0ee01007387 */ /* 0x0003e80000100800 */
[----:B------:R1:W-:Y:S01]  /*6a440*/  STL [R1+0x3aac], R237 ;  /* 0x003aaced01007387 */ /* 0x0003e20000100800 */
[----:B---3--:R-:W-:Y:S03]  /*6a450*/  HMMA.1688.F32.TF32 R40, R36, R4, R48 ;  /* 0x000000042428723c */ /* 0x008fe60000081030 */
[----:B------:R3:W-:Y:S04]  /*6a460*/  STL [R1+0x3aa8], R236 ;  /* 0x003aa8ec01007387 */ /* 0x0007e80000100800 */
[----:B------:R-:W1:Y:S04]  /*6a470*/  LDL.LU R48, [R1+0x720] ;  /* 0x0007200001307983 */ /* 0x000e680000300800 */
[----:B------:R-:W1:Y:S04]  /*6a480*/  LDL.LU R49, [R1+0x724] ;  /* 0x0007240001317983 */ /* 0x000e680000300800 */
[----:B------:R-:W1:Y:S04]  /*6a490*/  LDL.LU R50, [R1+0x728] ;  /* 0x0007280001327983 */ /* 0x000e680000300800 */
[----:B------:R-:W1:Y:S01]  /*6a4a0*/  LDL.LU R51, [R1+0x72c] ;  /* 0x00072c0001337983 */ /* 0x000e620000300800 */
[----:B------:R-:W-:Y:S01]  /*6a4b0*/  MOV R199, R43 ;  /* 0x0000002b00c77202 */ /* 0x000fe20000000f00 */
[----:B------:R-:W-:Y:S01]  /*6a4c0*/  IMAD.MOV.U32 R198, RZ, RZ, R42 ;  /* 0x000000ffffc67224 */ /* 0x000fe200078e002a */
[----:B------:R-:W-:Y:S01]  /*6a4d0*/  MOV R197, R41 ;  /* 0x0000002900c57202 */ /* 0x000fe20000000f00 */
[----:B------:R-:W-:-:S02]  /*6a4e0*/  IMAD.MOV.U32 R196, RZ, RZ, R40 ;  /* 0x000000ffffc47224 */ /* 0x000fc400078e0028 */
[----:B------:R1:W-:Y:S04]  /*6a4f0*/  STL [R1+0x3ac4], R199 ;  /* 0x003ac4c701007387 */ /* 0x0003e80000100800 */
[----:B------:R1:W-:Y:S04]  /*6a500*/  STL [R1+0x3ac0], R198 ;  /* 0x003ac0c601007387 */ /* 0x0003e80000100800 */
[----:B------:R1:W-:Y:S04]  /*6a510*/  STL [R1+0x3abc], R197 ;  /* 0x003abcc501007387 */ /* 0x0003e80000100800 */
[----:B------:R1:W-:Y:S01]  /*6a520*/  STL [R1+0x3ab8], R196 ;  /* 0x003ab8c401007387 */ /* 0x0003e20000100800 */
        /* <DEDUP_REMOVED lines=13> */
[----:B------:R-:W3:Y:S04]  /*6a600*/  LDL.LU R40, [R1+0x700] ;  /* 0x0007000001287983 */ /* 0x000ee80000300800 */
[----:B------:R-:W3:Y:S04]  /*6a610*/  LDL.LU R41, [R1+0x704] ;  /* 0x0007040001297983 */ /* 0x000ee80000300800 */
[----:B------:R-:W3:Y:S04]  /*6a620*/  LDL.LU R42, [R1+0x708] ;  /* 0x00070800012a7983 */ /* 0x000ee80000300800 */
[----:B------:R-:W3:Y:S01]  /*6a630*/  LDL.LU R43, [R1+0x70c] ;  /* 0x00070c00012b7983 */ /* 0x000ee20000300800 */
[----:B--2---:R-:W-:-:S15]  /*6a640*/  HMMA.1688.F32.TF32 R36, R36, R232, R148 ;  /* 0x000000e82424723c */ /* 0x004fde0000081094 */
[----:B------:R-:W-:-:S04]  /*6a650*/  NOP ;  /* 0x0000000000007918 */ /* 0x000fc80000000000 */
[----:B------:R-:W-:Y:S01]  /*6a660*/  MOV R218, R39 ;  /* 0x0000002700da7202 */ /* 0x000fe20000000f00 */
[----:B------:R-:W-:Y:S01]  /*6a670*/  IMAD.MOV.U32 R217, RZ, RZ, R38 ;  /* 0x000000ffffd97224 */ /* 0x000fe200078e0026 */
[----:B------:R-:W-:Y:S01]  /*6a680*/  MOV R216, R37 ;  /* 0x0000002500d87202 */ /* 0x000fe20000000f00 */
[----:B------:R-:W-:Y:S02]  /*6a690*/  IMAD.MOV.U32 R222, RZ, RZ, R36 ;  /* 0x000000ffffde7224 */ /* 0x000fe400078e0024 */
[----:B------:R2:W-:Y:S04]  /*6a6a0*/  STL [R1+0x3ae4], R218 ;  /* 0x003ae4da01007387 */ /* 0x0005e80000100800 */
[----:B------:R1:W-:Y:S04]  /*6a6b0*/  STL [R1+0x3ae0], R217 ;  /* 0x003ae0d901007387 */ /* 0x0003e80000100800 */
[----:B------:R2:W-:Y:S04]  /*6a6c0*/  STL [R1+0x3adc], R216 ;  /* 0x003adcd801007387 */ /* 0x0005e80000100800 */
[----:B------:R2:W-:Y:S01]  /*6a6d0*/  STL [R1+0x3ad8], R222 ;  /* 0x003ad8de01007387 */ /* 0x0005e20000100800 */
[----:B-1----:R-:W-:Y:S03]  /*6a6e0*/  HMMA.1688.F32.TF32 R36, R32, R12, R48 ;  /* 0x0000000c2024723c */ /* 0x002fe60000081030 */
        /* <DEDUP_REMOVED lines=25> */
[----:B------:R-:W-:Y:S01]  /*6a880*/  IMAD.MOV.U32 R209, RZ, RZ, R36 ;  /* 0x000000ffffd17224 */ /* 0x000fe200078e0024 */
[----:B------:R-:W-:Y:S01]  /*6a890*/  MOV R210, R37 ;  /* 0x0000002500d27202 */ /* 0x000fe20000000f00 */
[----:B------:R-:W-:Y:S01]  /*6a8a0*/  IMAD.MOV.U32 R224, RZ, RZ, R38 ;  /* 0x000000ffffe07224 */ /* 0x000fe200078e0026 */
[----:B------:R-:W-:-:S02]  /*6a8b0*/  MOV R225, R39 ;  /* 0x0000002700e17202 */ /* 0x000fc40000000f00 */
[----:B---3--:R-:W-:Y:S03]  /*6a8c0*/  HMMA.1688.F32.TF32 R36, R32, R24, R40 ;  /* 0x000000182024723c */ /* 0x008fe60000081028 */
[----:B------:R-:W-:-:S15]  /*6a8d0*/  STL [R1+0x3b04], R225 ;  /* 0x003b04e101007387 */ /* 0x000fde0000100800 */
[----:B------:R-:W-:Y:S01]  /*6a8e0*/  NOP ;  /* 0x0000000000007918 */ /* 0x000fe20000000000 */
[----:B------:R-:W-:Y:S01]  /*6a8f0*/  IMAD.MOV.U32 R18, RZ, RZ, R36 ;  /* 0x000000ffff127224 */ /* 0x000fe200078e0024 */
[----:B------:R-:W-:Y:S01]  /*6a900*/  MOV R19, R37 ;  /* 0x0000002500137202 */ /* 0x000fe20000000f00 */
[----:B------:R-:W-:Y:S01]  /*6a910*/  IMAD.MOV.U32 R14, RZ, RZ, R38 ;  /* 0x000000ffff0e7224 */ /* 0x000fe200078e0026 */
[----:B------:R-:W-:Y:S01]  /*6a920*/  MOV R208, R39 ;  /* 0x0000002700d07202 */ /* 0x000fe20000000f00 */
[----:B------:R-:W-:Y:S04]  /*6a930*/  STL [R1+0x3b00], R224 ;  /* 0x003b00e001007387 */ /* 0x000fe80000100800 */
        /* <DEDUP_REMOVED lines=36> */
[----:B------:R-:W-:-:S02]  /*6ab80*/  MOV R11, R39 ;  /* 0x00000027000b7202 */ /* 0x000fc40000000f00 */
[----:B------:R-:W-:Y:S01]  /*6ab90*/  HMMA.1688.F32.TF32 R36, R32, R4, R148 ;  /* 0x000000042024723c */ /* 0x000fe20000081094 */
[----:B------:R-:W3:Y:S04]  /*6aba0*/  LDL.LU R148, [R1+0x20] ;  /* 0x0000200001947983 */ /* 0x000ee80000300800 */
[----:B------:R-:W3:Y:S04]  /*6abb0*/  LDL.LU R149, [R1+0x24] ;  /* 0x0000240001957983 */ /* 0x000ee80000300800 */
[----:B------:R-:W3:Y:S04]  /*6abc0*/  LDL.LU R150, [R1+0x28] ;  /* 0x0000280001967983 */ /* 0x000ee80000300800 */
[----:B------:R-:W3:Y:S06]  /*6abd0*/  LDL.LU R151, [R1+0x2c] ;  /* 0x00002c0001977983 */ /* 0x000eec0000300800 */
[----:B------:R-:W-:Y:S01]  /*6abe0*/  IMAD.MOV.U32 R234, RZ, RZ, R36 ;  /* 0x000000ffffea7224 */ /* 0x000fe200078e0024 */
[----:B------:R-:W-:Y:S01]  /*6abf0*/  MOV R235, R37 ;  /* 0x0000002500eb7202 */ /* 0x000fe20000000f00 */
[----:B------:R-:W-:Y:S01]  /*6ac00*/  IMAD.MOV.U32 R230, RZ, RZ, R38 ;  /* 0x000000ffffe67224 */ /* 0x000fe200078e0026 */
[----:B------:R-:W-:-:S02]  /*6ac10*/  MOV R231, R39 ;  /* 0x0000002700e77202 */ /* 0x000fc40000000f00 */
[C---:B----4-:R-:W-:Y:S01]  /*6ac20*/  HMMA.1688.F32.TF32 R36, R32.reuse, R228, R152 ;  /* 0x000000e42024723c */ /* 0x050fe20000081098 */
[----:B------:R-:W4:Y:S04]  /*6ac30*/  LDL.LU R152, [R1+0x10] ;  /* 0x0000100001987983 */ /* 0x000f280000300800 */
[----:B------:R-:W4:Y:S04]  /*6ac40*/  LDL.LU R153, [R1+0x14] ;  /* 0x0000140001997983 */ /* 0x000f280000300800 */
[----:B------:R-:W4:Y:S04]  /*6ac50*/  LDL.LU R154, [R1+0x18] ;  /* 0x00001800019a7983 */ /* 0x000f280000300800 */
[----:B------:R-:W4:Y:S01]  /*6ac60*/  LDL.LU R155, [R1+0x1c] ;  /* 0x00001c00019b7983 */ /* 0x000f220000300800 */
[----:B--2---:R-:W-:Y:S03]  /*6ac70*/  HMMA.1688.F32.TF32 R32, R32, R232, R48 ;  /* 0x000000e82020723c */ /* 0x004fe60000081030 */
[----:B------:R-:W2:Y:S04]  /*6ac80*/  LDL.LU R48, [R1] ;  /* 0x0000000001307983 */ /* 0x000ea80000300800 */
[----:B------:R-:W2:Y:S04]  /*6ac90*/  LDL.LU R49, [R1+0x4] ;  /* 0x0000040001317983 */ /* 0x000ea80000300800 */
[----:B------:R-:W2:Y:S04]  /*6aca0*/  LDL.LU R50, [R1+0x8] ;  /* 0x0000080001327983 */ /* 0x000ea80000300800 */
[----:B------:R-:W2:Y:S04]  /*6acb0*/  LDL.LU R51, [R1+0xc] ;  /* 0x00000c0001337983 */ /* 0x000ea80000300800 */
[----:B------:R-:W-:Y:S01]  /*6acc0*/  IMAD.MOV.U32 R239, RZ, RZ, R32 ;  /* 0x000000ffffef7224 */ /* 0x000fe200078e0020 */
[----:B------:R-:W-:Y:S01]  /*6acd0*/  MOV R247, R33 ;  /* 0x0000002100f77202 */ /* 0x000fe20000000f00 */
[----:B------:R-:W-:Y:S01]  /*6ace0*/  IMAD.MOV.U32 R246, RZ, RZ, R34 ;  /* 0x000000fffff67224 */ /* 0x000fe200078e0022 */
[----:B------:R-:W-:-:S02]  /*6acf0*/  MOV R245, R35 ;  /* 0x0000002300f57202 */ /* 0x000fc40000000f00 */
[----:B---3--:R-:W-:-:S15]  /*6ad00*/  HMMA.1688.F32.TF32 R32, R28, R12, R200 ;  /* 0x0000000c1c20723c */ /* 0x008fde00000810c8 */
        /* <DEDUP_REMOVED lines=23> */
[----:B------:R-:W-:Y:S01]  /*6ae80*/  HMMA.1688.F32.TF32 R32, R28, R8, R148 ;  /* 0x000000081c20723c */ /* 0x000fe20000081094 */
[----:B------:R-:W-:Y:S01]  /*6ae90*/  IMAD.MOV.U32 R148, RZ, RZ, R120 ;  /* 0x000000ffff947224 */ /* 0x000fe200078e0078 */
[----:B------:R-:W-:Y:S01]  /*6aea0*/  MOV R149, R121 ;  /* 0x0000007900957202 */ /* 0x000fe20000000f00 */
[----:B------:R-:W-:Y:S01]  /*6aeb0*/  IMAD.MOV.U32 R150, RZ, RZ, R122 ;  /* 0x000000ffff967224 */ /* 0x000fe200078e007a */
[----:B------:R-:W-:Y:S01]  /*6aec0*/  MOV R151, R123 ;  /* 0x0000007b00977202 */ /* 0x000fe20000000f00 */
[----:B------:R-:W-:Y:S01]  /*6aed0*/  IMAD.MOV.U32 R128, RZ, RZ, R116 ;  /* 0x000000ffff807224 */ /* 0x000fe200078e0074 */
[----:B------:R-:W-:Y:S01]  /*6aee0*/  MOV R129, R117 ;  /* 0x0000007500817202 */ /* 0x000fe20000000f00 */
[----:B------:R-:W-:-:S12]  /*6aef0*/  IMAD.MOV.U32 R130, RZ, RZ, R118 ;  /* 0x000000ffff827224 */ /* 0x000fd800078e0076 */
[----:B------:R-:W-:Y:S01]  /*6af00*/  IMAD.MOV.U32 R218, RZ, RZ, R32 ;  /* 0x000000ffffda7224 */ /* 0x000fe200078e0020 */
[----:B------:R-:W-:Y:S01]  /*6af10*/  MOV R217, R33 ;  /* 0x0000002100d97202 */ /* 0x000fe20000000f00 */
[----:B------:R-:W-:Y:S01]  /*6af20*/  IMAD.MOV.U32 R216, RZ, RZ, R34 ;  /* 0x000000ffffd87224 */ /* 0x000fe200078e0022 */
[----:B------:R-:W-:Y:S02]  /*6af30*/  MOV R222, R35 ;  /* 0x0000002300de7202 */ /* 0x000fe40000000f00 */
[----:B----4-:R-:W-:Y:S01]  /*6af40*/  HMMA.1688.F32.TF32 R32, R28, R4, R152 ;  /* 0x000000041c20723c */ /* 0x010fe20000081098 */
[----:B------:R-:W-:Y:S01]  /*6af50*/  IMAD.MOV.U32 R152, RZ, RZ, R124 ;  /* 0x000000ffff987224 */ /* 0x000fe200078e007c */
[----:B------:R-:W-:Y:S01]  /*6af60*/  MOV R153, R125 ;  /* 0x0000007d00997202 */ /* 0x000fe20000000f00 */
[----:B------:R-:W3:Y:S01]  /*6af70*/  LDL.LU R124, [R1+0x3bfc] ;  /* 0x003bfc00017c7983 */ /* 0x000ee20000300800 */
[----:B------:R-:W-:Y:S01]  /*6af80*/  IMAD.MOV.U32 R154, RZ, RZ, R126 ;  /* 0x000000ffff9a7224 */ /* 0x000fe200078e007e */
[----:B------:R-:W-:-:S02]  /*6af90*/  MOV R155, R127 ;  /* 0x0000007f009b7202 */ /* 0x000fc40000000f00 */
[----:B------:R-:W3:Y:S04]  /*6afa0*/  LDL.LU R125, [R1+0x3bf8] ;  /* 0x003bf800017d7983 */ /* 0x000ee80000300800 */
[----:B------:R-:W3:Y:S04]  /*6afb0*/  LDL.LU R126, [R1+0x3bf4] ;  /* 0x003bf400017e7983 */ /* 0x000ee80000300800 */
[----:B------:R-:W3:Y:S04]  /*6afc0*/  LDL.LU R127, [R1+0x3bf0] ;  /* 0x003bf000017f7983 */ /* 0x000ee80000300800 */
[----:B------:R-:W4:Y:S04]  /*6afd0*/  LDL.LU R120, [R1+0x3bec] ;  /* 0x003bec0001787983 */ /* 0x000f280000300800 */
[----:B------:R-:W4:Y:S04]  /*6afe0*/  LDL.LU R121, [R1+0x3be8] ;  /* 0x003be80001797983 */ /* 0x000f280000300800 */
[----:B------:R-:W4:Y:S01]  /*6aff0*/  LDL.LU R122, [R1+0x3be4] ;  /* 0x003be400017a7983 */ /* 0x000f220000300800 */
[----:B------:R-:W-:-:S03]  /*6b000*/  MOV R131, R100 ;  /* 0x0000006400837202 */ /* 0x000fc60000000f00 */
[----:B------:R-:W4:Y:S01]  /*6b010*/  LDL.LU R123, [R1+0x3be0] ;  /* 0x003be000017b7983 */ /* 0x000f220000300800 */
        /* <DEDUP_REMOVED lines=13> */
[----:B------:R-:W4:Y:S01]  /*6b0f0*/  LDL.LU R119, [R1+0x3bc0] ;  /* 0x003bc00001777983 */ /* 0x000f220000300800 */
[----:B------:R-:W-:Y:S01]  /*6b100*/  IMAD.MOV.U32 R206, RZ, RZ, R70 ;  /* 0x000000ffffce7224 */ /* 0x000fe200078e0046 */
[----:B------:R-:W-:-:S02]  /*6b110*/  MOV R207, R71 ;  /* 0x0000004700cf7202 */ /* 0x000fc40000000f00 */
[----:B------:R-:W4:Y:S04]  /*6b120*/  LDL.LU R68, [R1+0x3bbc] ;  /* 0x003bbc0001447983 */ /* 0x000f280000300800 */
[----:B------:R-:W4:Y:S04]  /*6b130*/  LDL.LU R69, [R1+0x3bb8] ;  /* 0x003bb80001457983 */ /* 0x000f280000300800 */
[----:B------:R-:W4:Y:S04]  /*6b140*/  LDL.LU R70, [R1+0x3bb4] ;  /* 0x003bb40001467983 */ /* 0x000f280000300800 */
[----:B------:R-:W4:Y:S01]  /*6b150*/  LDL.LU R71, [R1+0x3bb0] ;  /* 0x003bb00001477983 */ /* 0x000f220000300800 */
[----:B-1----:R-:W-:Y:S01]  /*6b160*/  IMAD.MOV.U32 R221, RZ, RZ, R32 ;  /* 0x000000ffffdd7224 */ /* 0x002fe200078e0020 */
[----:B------:R-:W-:Y:S01]  /*6b170*/  MOV R220, R33 ;  /* 0x0000002100dc7202 */ /* 0x000fe20000000f00 */
[----:B------:R-:W-:Y:S01]  /*6b180*/  IMAD.MOV.U32 R227, RZ, RZ, R34 ;  /* 0x000000ffffe37224 */ /* 0x000fe200078e0022 */
[----:B------:R-:W-:-:S02]  /*6b190*/  MOV R226, R35 ;  /* 0x0000002300e27202 */ /* 0x000fc40000000f00 */
[C---:B--2---:R-:W-:Y:S08]  /*6b1a0*/  HMMA.1688.F32.TF32 R32, R28.reuse, R228, R48 ;  /* 0x000000e41c20723c */ /* 0x044ff00000081030 */
[----:B------:R-:W-:Y:S08]  /*6b1b0*/  HMMA.1688.F32.TF32 R28, R28, R232, R248 ;  /* 0x000000e81c1c723c */ /* 0x000ff000000810f8 */
[C---:B---3--:R-:W-:Y:S11]  /*6b1c0*/  HMMA.1688.F32.TF32 R248, R56.reuse, R12, R100 ;  /* 0x0000000c38f8723c */ /* 0x048ff60000081064 */
        /* <DEDUP_REMOVED lines=12> */
[C---:B----4-:R-:W-:Y:S01]  /*6b290*/  HMMA.1688.F32.TF32 R40, R56.reuse, R8, R116 ;  /* 0x000000083828723c */ /* 0x050fe20000081074 */
[----:B------:R-:W-:Y:S04]  /*6b2a0*/  LDS R100, [R0+UR12+0x30380] ;  /* 0x0303800c00647984 */ /* 0x000fe80008000800 */
[----:B------:R-:W-:Y:S04]  /*6b2b0*/  LDS R102, [R0+UR12+0x32380] ;  /* 0x0323800c00667984 */ /* 0x000fe80008000800 */
[----:B------:R1:W-:Y:S04]  /*6b2c0*/  STL.64 [R1+0x3930], R250 ;  /* 0x003930fa01007387 */ /* 0x0003e80000100a00 */
[----:B------:R2:W-:Y:S01]  /*6b2d0*/  STL.64 [R1+0x3928], R248 ;  /* 0x003928f801007387 */ /* 0x0005e20000100a00 */
[----:B------:R-:W-:Y:S03]  /*6b2e0*/  HMMA.1688.F32.TF32 R44, R56, R4, R120 ;  /* 0x00000004382c723c */ /* 0x000fe60000081078 */
[----:B------:R-:W-:Y:S01]  /*6b2f0*/  LDS R101, [R3+UR12+0x30380] ;  /* 0x0303800c03657984 */ /* 0x000fe20008000800 */
[----:B-1----:R-:W-:Y:S01]  /*6b300*/  IMAD.MOV.U32 R250, RZ, RZ, R66 ;  /* 0x000000fffffa7224 */ /* 0x002fe200078e0042 */
[----:B------:R-:W-:-:S03]  /*6b310*/  MOV R251, R67 ;  /* 0x0000004300fb7202 */ /* 0x000fc60000000f00 */
[C---:B------:R-:W-:Y:S01]  /*6b320*/  HMMA.1688.F32.TF32 R48, R56.reuse, R228, R124 ;  /* 0x000000e43830723c */ /* 0x040fe2000008107c */
[----:B------:R-:W-:Y:S01]  /*6b330*/  LDS R103, [R3+UR12+0x32380] ;  /* 0x0323800c03677984 */ /* 0x000fe20008000800 */
[----:B--2---:R-:W-:Y:S01]  /*6b340*/  IMAD.MOV.U32 R248, RZ, RZ, R64 ;  /* 0x000000fffff87224 */ /* 0x004fe200078e0040 */
[----:B------:R-:W-:Y:S02]  /*6b350*/  MOV R249, R65 ;  /* 0x0000004100f97202 */ /* 0x000fe40000000f00 */
[----:B------:R-:W2:Y:S04]  /*6b360*/  LDL.LU R64, [R1+0x3bac] ;  /* 0x003bac0001407983 */ /* 0x000ea80000300800 */
[----:B------:R-:W2:Y:S04]  /*6b370*/  LDL.LU R65, [R1+0x3ba8] ;  /* 0x003ba80001417983 */ /* 0x000ea80000300800 */
[----:B------:R-:W2:Y:S04]  /*6b380*/  LDL.LU R66, [R1+0x3ba4] ;  /* 0x003ba40001427983 */ /* 0x000ea80000300800 */
[----:B------:R-:W2:Y:S01]  /*6b390*/  LDL.LU R67, [R1+0x3ba0] ;  /* 0x003ba00001437983 */ /* 0x000ea20000300800 */
[C---:B------:R-:W-:Y:S03]  /*6b3a0*/  HMMA.1688.F32.TF32 R28, R56.reuse, R16, R68 ;  /* 0x00000010381c723c */ /* 0x040fe60000081044 */
[----:B------:R-:W-:Y:S04]  /*6b3b0*/  LDS R68, [R0+UR12+0x30300] ;  /* 0x0303000c00447984 */ /* 0x000fe80008000800 */
[----:B------:R-:W-:Y:S01]  /*6b3c0*/  LDS R70, [R0+UR12+0x32300] ;  /* 0x0323000c00467984 */ /* 0x000fe20008000800 */
[C---:B------:R-:W-:Y:S03]  /*6b3d0*/  HMMA.1688.F32.TF32 R52, R56.reuse, R232, R52 ;  /* 0x000000e83834723c */ /* 0x040fe60000081034 */
[----:B------:R-:W-:Y:S04]  /*6b3e0*/  LDS R69, [R3+UR12+0x30300] ;  /* 0x0303000c03457984 */ /* 0x000fe80008000800 */
[----:B------:R-:W-:Y:S04]  /*6b3f0*/  LDS R71, [R3+UR12+0x32300] ;  /* 0x0323000c03477984 */ /* 0x000fe80008000800 */
[----:B------:R1:W-:Y:S04]  /*6b400*/  STL.64 [R1+0x3940], R30 ;  /* 0x0039401e01007387 */ /* 0x0003e80000100a00 */
[----:B------:R3:W-:Y:S01]  /*6b410*/  STL.64 [R1+0x3938], R28 ;  /* 0x0039381c01007387 */ /* 0x0007e20000100a00 */
[----:B-1----:R-:W-:Y:S01]  /*6b420*/  IMAD.MOV.U32 R30, RZ, RZ, R62 ;  /* 0x000000ffff1e7224 */ /* 0x002fe200078e003e */
[----:B------:R-:W-:Y:S01]  /*6b430*/  MOV R31, R63 ;  /* 0x0000003f001f7202 */ /* 0x000fe20000000f00 */
[----:B---3--:R-:W-:Y:S01]  /*6b440*/  IMAD.MOV.U32 R28, RZ, RZ, R60 ;  /* 0x000000ffff1c7224 */ /* 0x008fe200078e003c */
[----:B------:R-:W-:Y:S01]  /*6b450*/  MOV R29, R61 ;  /* 0x0000003d001d7202 */ /* 0x000fe20000000f00 */
[----:B------:R-:W3:Y:S04]  /*6b460*/  LDL.LU R60, [R1+0x3b9c] ;  /* 0x003b9c00013c7983 */ /* 0x000ee80000300800 */
[----:B------:R-:W3:Y:S04]  /*6b470*/  LDL.LU R61, [R1+0x3b98] ;  /* 0x003b9800013d7983 */ /* 0x000ee80000300800 */
[----:B------:R-:W3:Y:S04]  /*6b480*/  LDL.LU R62, [R1+0x3b94] ;  /* 0x003b9400013e7983 */ /* 0x000ee80000300800 */
[----:B------:R-:W3:Y:S01]  /*6b490*/  LDL.LU R63, [R1+0x3b90] ;  /* 0x003b9000013f7983 */ /* 0x000ee20000300800 */
[C---:B--2---:R-:W-:Y:S03]  /*6b4a0*/  HMMA.1688.F32.TF32 R32, R56.reuse, R24, R64 ;  /* 0x000000183820723c */ /* 0x044fe60000081040 */
[----:B------:R-:W2:Y:S04]  /*6b4b0*/  LDL.LU R64, [R1+0x880] ;  /* 0x0008800001407983 */ /* 0x000ea80000300800 */
[----:B------:R-:W2:Y:S04]  /*6b4c0*/  LDL.LU R65, [R1+0x884] ;  /* 0x0008840001417983 */ /* 0x000ea80000300800 */
[----:B------:R-:W2:Y:S04]  /*6b4d0*/  LDL.LU R66, [R1+0x888] ;  /* 0x0008880001427983 */ /* 0x000ea80000300800 */
[----:B------:R-:W2:Y:S01]  /*6b4e0*/  LDL.LU R67, [R1+0x88c] ;  /* 0x00088c0001437983 */ /* 0x000ea20000300800 */
[----:B---3--:R-:W-:Y:S03]  /*6b4f0*/  HMMA.1688.F32.TF32 R36, R56, R20, R60 ;  /* 0x000000143824723c */ /* 0x008fe6000008103c */
[----:B------:R-:W-:Y:S04]  /*6b500*/  LDS R56, [R0+UR12+0x30200] ;  /* 0x0302000c00387984 */ /* 0x000fe80008000800 */
[----:B------:R-:W-:Y:S04]  /*6b510*/  LDS R58, [R0+UR12+0x32200] ;  /* 0x0322000c003a7984 */ /* 0x000fe80008000800 */
[----:B------:R-:W-:Y:S04]  /*6b520*/  LDS R57, [R3+UR12+0x30200] ;  /* 0x0302000c03397984 */ /* 0x000fe80008000800 */
[----:B------:R-:W1:Y:S04]  /*6b530*/  LDS R59, [R3+UR12+0x32200] ;  /* 0x0322000c033b7984 */ /* 0x000e680008000800 */
[----:B------:R-:W-:Y:S04]  /*6b540*/  STL.64 [R1+0x3950], R34 ;  /* 0x0039502201007387 */ /* 0x000fe80000100a00 */
[----:B------:R-:W-:Y:S04]  /*6b550*/  STL.64 [R1+0x3948], R32 ;  /* 0x0039482001007387 */ /* 0x000fe80000100a00 */
[----:B------:R-:W-:Y:S04]  /*6b560*/  STL.64 [R1+0x3960], R38 ;  /* 0x0039602601007387 */ /* 0x000fe80000100a00 */
[----:B------:R-:W-:Y:S04]  /*6b570*/  STL.64 [R1+0x3958], R36 ;  /* 0x0039582401007387 */ /* 0x000fe80000100a00 */
[----:B------:R-:W-:Y:S04]  /*6b580*/  STL.64 [R1+0x3970], R42 ;  /* 0x0039702a01007387 */ /* 0x000fe80000100a00 */
[----:B------:R-:W-:Y:S04]  /*6b590*/  STL.64 [R1+0x3968], R40 ;  /* 0x0039682801007387 */ /* 0x000fe80000100a00 */
[----:B------:R-:W-:Y:S04]  /*6b5a0*/  STL.64 [R1+0x3980], R46 ;  /* 0x0039802e01007387 */ /* 0x000fe80000100a00 */
[----:B------:R-:W-:Y:S04]  /*6b5b0*/  LDS R60, [R0+UR12+0x30280] ;  /* 0x0302800c003c7984 */ /* 0x000fe80008000800 */
[----:B------:R-:W-:Y:S01]  /*6b5c0*/  LDS R62, [R0+UR12+0x32280] ;  /* 0x0322800c003e7984 */ /* 0x000fe20008000800 */
[----:B-1----:R-:W-:Y:S03]  /*6b5d0*/  HMMA.1688.F32.TF32 R28, R56, R16, R28 ;  /* 0x00000010381c723c */ /* 0x002fe6000008101c */
[----:B------:R-:W-:Y:S04]  /*6b5e0*/  STL.64 [R1+0x3978], R44 ;  /* 0x0039782c01007387 */ /* 0x000fe80000100a00 */
[----:B------:R-:W-:Y:S04]  /*6b5f0*/  STL.64 [R1+0x3990], R50 ;  /* 0x0039903201007387 */ /* 0x000fe80000100a00 */
[----:B------:R-:W-:Y:S04]  /*6b600*/  STL.64 [R1+0x3988], R48 ;  /* 0x0039883001007387 */ /* 0x000fe80000100a00 */
[----:B------:R1:W-:Y:S04]  /*6b610*/  STL [R1+0x38fc], R52 ;  /* 0x0038fc3401007387 */ /* 0x0003e80000100800 */
[----:B------:R-:W-:Y:S04]  /*6b620*/  STL [R1+0x38f8], R53 ;  /* 0x0038f83501007387 */ /* 0x000fe80000100800 */
[----:B------:R-:W-:Y:S04]  /*6b630*/  STL [R1+0x38f4], R54 ;  /* 0x0038f43601007387 */ /* 0x000fe80000100800 */
[----:B------:R-:W-:Y:S01]  /*6b640*/  STL [R1+0x38f0], R55 ;  /* 0x0038f03701007387 */ /* 0x000fe20000100800 */
[----:B-1----:R-:W-:-:S03]  /*6b650*/  IMAD.MOV.U32 R52, RZ, RZ, R31 ;  /* 0x000000ffff347224 */ /* 0x002fc600078e001f */
[----:B------:R-:W-:Y:S04]  /*6b660*/  STL.64 [R1+0x4c0], R28 ;  /* 0x0004c01c01007387 */ /* 0x000fe80000100a00 */
[----:B------:R-:W-:Y:S04]  /*6b670*/  LDS R61, [R3+UR12+0x30280] ;  /* 0x0302800c033d7984 */ /* 0x000fe80008000800 */
[----:B------:R-:W1:Y:S01]  /*6b680*/  LDS R63, [R3+UR12+0x32280] ;  /* 0x0322800c033f7984 */ /* 0x000e620008000800 */
[----:B--2---:R-:W-:-:S15]  /*6b690*/  HMMA.1688.F32.TF32 R32, R56, R12, R64 ;  /* 0x0000000c3820723c */ /* 0x004fde0000081040 */
[----:B------:R-:W-:-:S04]  /*6b6a0*/  NOP ;  /* 0x0000000000007918 */ /* 0x000fc80000000000 */
[----:B------:R-:W-:Y:S04]  /*6b6b0*/  STL.64 [R1+0x4d0], R32 ;  /* 0x0004d02001007387 */ /* 0x000fe80000100a00 */
[----:B------:R2:W-:Y:S04]  /*6b6c0*/  STL.64 [R1+0x4d8], R34 ;  /* 0x0004d82201007387 */ /* 0x0005e80000100a00 */
[----:B------:R3:W-:Y:S01]  /*6b6d0*/  STL [R1+0x4c8], R30 ;  /* 0x0004c81e01007387 */ /* 0x0007e20000100800 */
[C---:B--2---:R-:W-:Y:S08]  /*6b6e0*/  HMMA.1688.F32.TF32 R32, R56.reuse, R24, R248 ;  /* 0x000000183820723c */ /* 0x044ff000000810f8 */
[----:B---3--:R-:W-:Y:S01]  /*6b6f0*/  HMMA.1688.F32.TF32 R28, R56, R20, R204 ;  /* 0x00000014381c723c */ /* 0x008fe200000810cc */
[----:B------:R2:W-:-:S15]  /*6b700*/  STL [R1+0x3900], R52 ;  /* 0x0039003401007387 */ /* 0x0005de0000100800 */
[----:B------:R-:W-:-:S03]  /*6b710*/  NOP ;  /* 0x0000000000007918 */ /* 0x000fc60000000000 */
[----:B------:R-:W-:Y:S01]  /*6b720*/  STL.64 [R1+0x4a0], R28 ;  /* 0x0004a01c01007387 */ /* 0x000fe20000100a00 */
[----:B--2---:R-:W-:-:S03]  /*6b730*/  MOV R52, R31 ;  /* 0x0000001f00347202 */ /* 0x004fc60000000f00 */
[----:B------:R-:W-:Y:S04]  /*6b740*/  STL.64 [R1+0x4b0], R32 ;  /* 0x0004b02001007387 */ /* 0x000fe80000100a00 */
[----:B------:R2:W-:Y:S04]  /*6b750*/  STL.64 [R1+0x4b8], R34 ;  /* 0x0004b82201007387 */ /* 0x0005e80000100a00 */
[----:B------:R3:W-:Y:S01]  /*6b760*/  STL [R1+0x4a8], R30 ;  /* 0x0004a81e01007387 */ /* 0x0007e20000100800 */
[C---:B--2---:R-:W-:Y:S08]  /*6b770*/  HMMA.1688.F32.TF32 R32, R56.reuse, R8, R200 ;  /* 0x000000083820723c */ /* 0x044ff000000810c8 */
[----:B---3--:R-:W-:Y:S01]  /*6b780*/  HMMA.1688.F32.TF32 R28, R56, R4, R128 ;  /* 0x00000004381c723c */ /* 0x008fe20000081080 */
[----:B------:R-:W-:Y:S10]  /*6b790*/  STL [R1+0x3904], R52 ;  /* 0x0039043401007387 */ /* 0x000ff40000100800 */
[----:B------:R-:W-:Y:S04]  /*6b7a0*/  STL.64 [R1+0x490], R32 ;  /* 0x0004902001007387 */ /* 0x000fe80000100a00 */
[----:B------:R-:W-:Y:S04]  /*6b7b0*/  STL.64 [R1+0x498], R34 ;  /* 0x0004982201007387 */ /* 0x000fe80000100a00 */
[----:B------:R-:W-:Y:S01]  /*6b7c0*/  IMAD.MOV.U32 R53, RZ, RZ, R28 ;  /* 0x000000ffff357224 */ /* 0x000fe200078e001c */
[----:B------:R-:W-:Y:S01]  /*6b7d0*/  MOV R54, R29 ;  /* 0x0000001d00367202 */ /* 0x000fe20000000f00 */
[----:B------:R2:W-:Y:S01]  /*6b7e0*/  STL [R1+0x48c], R31 ;  /* 0x00048c1f01007387 */ /* 0x0005e20000100800 */
[----:B------:R-:W-:-:S02]  /*6b7f0*/  IMAD.MOV.U32 R55, RZ, RZ, R30 ;  /* 0x000000ffff377224 */ /* 0x000fc400078e001e */
[----:B--2---:R-:W-:Y:S03]  /*6b800*/  HMMA.1688.F32.TF32 R28, R56, R228, R148 ;  /* 0x000000e4381c723c */ /* 0x004fe60000081094 */
[----:B------:R-:W-:Y:S04]  /*6b810*/  STL [R1+0x3910], R55 ;  /* 0x0039103701007387 */ /* 0x000fe80000100800 */
[----:B------:R-:W-:Y:S04]  /*6b820*/  STL [R1+0x390c], R54 ;  /* 0x00390c3601007387 */ /* 0x000fe80000100800 */
[----:B------:R-:W-:Y:S08]  /*6b830*/  STL [R1+0x3908], R53 ;  /* 0x0039083501007387 */ /* 0x000ff00000100800 */
[----:B------:R-:W-:Y:S01]  /*6b840*/  STL.64 [R1+0x470], R28 ;  /* 0x0004701c01007387 */ /* 0x000fe20000100a00 */
[----:B------:R-:W-:-:S03]  /*6b850*/  MOV R52, R31 ;  /* 0x0000001f00347202 */ /* 0x000fc60000000f00 */
[----:B------:R2:W-:Y:S02]  /*6b860*/  STL [R1+0x478], R30 ;  /* 0x0004781e01007387 */ /* 0x0005e40000100800 */
[----:B--2---:R-:W-:Y:S02]  /*6b870*/  HMMA.1688.F32.TF32 R28, R56, R232, R152 ;  /* 0x000000e8381c723c */ /* 0x004fe40000081098 */
[----:B------:R-:W-:-:S15]  /*6b880*/  STL [R1+0x3914], R52 ;  /* 0x0039143401007387 */ /* 0x000fde0000100800 */
[----:B------:R-:W-:Y:S02]  /*6b890*/  NOP ;  /* 0x0000000000007918 */ /* 0x000fe40000000000 */
[----:B------:R2:W-:Y:S04]  /*6b8a0*/  STL [R1+0x3f0], R28 ;  /* 0x0003f01c01007387 */ /* 0x0005e80000100800 */
        /* <DEDUP_REMOVED lines=14> */
[----:B------:R-:W4:Y:S04]  /*6b990*/  LDL.LU R251, [R1+0x41c] ;  /* 0x00041c0001fb7983 */ /* 0x000f280000300800 */
[----:B--2---:R-:W2:Y:S04]  /*6b9a0*/  LDL.LU R28, [R1+0x500] ;  /* 0x00050000011c7983 */ /* 0x004ea80000300800 */
        /* <DEDUP_REMOVED lines=47> */
[----:B------:R-:W-:Y:S04]  /*6bca0*/  STL [R1+0x3920], R53 ;  /* 0x0039203501007387 */ /* 0x000fe80000100800 */
[----:B------:R-:W-:Y:S04]  /*6bcb0*/  STL [R1+0x391c], R54 ;  /* 0x00391c3601007387 */ /* 0x000fe80000100800 */
[----:B------:R-:W-:Y:S01]  /*6bcc0*/  STL [R1+0x3918], R55 ;  /* 0x0039183701007387 */ /* 0x000fe20000100800 */
[----:B------:R-:W-:Y:S08]  /*6bcd0*/  HMMA.1688.F32.TF32 R72, R100, R12, R72 ;  /* 0x0000000c6448723c */ /* 0x000ff00000081048 */
[C---:B---3--:R-:W-:Y:S08]  /*6bce0*/  HMMA.1688.F32.TF32 R56, R68.reuse, R8, R128 ;  /* 0x000000084438723c */ /* 0x048ff00000081080 */
[-C--:B--2---:R-:W-:Y:S08]  /*6bcf0*/  HMMA.1688.F32.TF32 R28, R68, R12.reuse, R28 ;  /* 0x0000000c441c723c */ /* 0x084ff0000008101c */
[----:B-1----:R-:W-:-:S15]  /*6bd00*/  HMMA.1688.F32.TF32 R48, R60, R12, R124 ;  /* 0x0000000c3c30723c */ /* 0x002fde000008107c */
[----:B------:R-:W-:-:S04]  /*6bd10*/  NOP ;  /* 0x0000000000007918 */ /* 0x000fc80000000000 */
[----:B------:R-:W-:Y:S01]  /*6bd20*/  STL.64 [R1+0x3e0], R48 ;  /* 0x0003e03001007387 */ /* 0x000fe20000100a00 */
[----:B------:R-:W-:-:S03]  /*6bd30*/  MOV R52, R51 ;  /* 0x0000003300347202 */ /* 0x000fc60000000f00 */
[----:B------:R4:W-:Y:S02]  /*6bd40*/  STL [R1+0x3e8], R50 ;  /* 0x0003e83201007387 */ /* 0x0009e40000100800 */
[C---:B----4-:R-:W-:Y:S08]  /*6bd50*/  HMMA.1688.F32.TF32 R48, R60.reuse, R16, R44 ;  /* 0x000000103c30723c */ /* 0x050ff0000008102c */
[----:B------:R-:W-:Y:S01]  /*6bd60*/  HMMA.1688.F32.TF32 R44, R60, R24, R120 ;  /* 0x000000183c2c723c */ /* 0x000fe20000081078 */
[----:B------:R1:W-:Y:S10]  /*6bd70*/  STL [R1+0x3924], R52 ;  /* 0x0039243401007387 */ /* 0x0003f40000100800 */
[----:B------:R-:W-:Y:S04]  /*6bd80*/  STL.64 [R1+0x3d0], R48 ;  /* 0x0003d03001007387 */ /* 0x000fe80000100a00 */
[----:B------:R2:W-:Y:S04]  /*6bd90*/  STL.64 [R1+0x3d8], R50 ;  /* 0x0003d83201007387 */ /* 0x0005e80000100a00 */
[----:B-1----:R-:W-:Y:S01]  /*6bda0*/  IMAD.MOV.U32 R52, RZ, RZ, R44 ;  /* 0x000000ffff347224 */ /* 0x002fe200078e002c */
[----:B------:R-:W-:Y:S01]  /*6bdb0*/  MOV R53, R45 ;  /* 0x0000002d00357202 */ /* 0x000fe20000000f00 */
[----:B------:R-:W-:Y:S01]  /*6bdc0*/  IMAD.MOV.U32 R54, RZ, RZ, R46 ;  /* 0x000000ffff367224 */ /* 0x000fe200078e002e */
[----:B------:R-:W-:-:S02]  /*6bdd0*/  MOV R55, R47 ;  /* 0x0000002f00377202 */ /* 0x000fc40000000f00 */
[C---:B------:R-:W-:Y:S08]  /*6bde0*/  HMMA.1688.F32.TF32 R44, R60.reuse, R8, R116 ;  /* 0x000000083c2c723c */ /* 0x040ff00000081074 */
[C---:B--2---:R-:W-:Y:S08]  /*6bdf0*/  HMMA.1688.F32.TF32 R48, R60.reuse, R20, R40 ;  /* 0x000000143c30723c */ /* 0x044ff00000081028 */
        /* <DEDUP_REMOVED lines=19> */
[C---:B-1----:R-:W-:Y:S08]  /*6bf30*/  HMMA.1688.F32.TF32 R28, R68.reuse, R20, R200 ;  /* 0x00000014441c723c */ /* 0x042ff000000810c8 */
        /* <DEDUP_REMOVED lines=34> */
[----:B------:R-:W4:Y:S01]  /*6c160*/  LDL.LU R202, [R1+0x288] ;  /* 0x0002880001ca7983 */ /* 0x000f220000300800 */
[----:B------:R-:W-:-:S03]  /*6c170*/  IMAD.MOV.U32 R207, RZ, RZ, R252 ;  /* 0x000000ffffcf7224 */ /* 0x000fc600078e00fc */
[----:B------:R-:W4:Y:S04]  /*6c180*/  LDL.LU R203, [R1+0x28c] ;  /* 0x00028c0001cb7983 */ /* 0x000f280000300800 */
        /* <DEDUP_REMOVED lines=9> */
[----:B-1----:R-:W-:Y:S01]  /*6c220*/  IMAD.MOV.U32 R68, RZ, RZ, R28 ;  /* 0x000000ffff447224 */ /* 0x002fe200078e001c */
[----:B---3--:R-:W-:Y:S01]  /*6c230*/  MOV R69, R29 ;  /* 0x0000001d00457202 */ /* 0x008fe20000000f00 */
[----:B----4-:R-:W-:Y:S01]  /*6c240*/  IMAD.MOV.U32 R70, RZ, RZ, R30 ;  /* 0x000000ffff467224 */ /* 0x010fe200078e001e */
[----:B------:R-:W-:Y:S01]  /*6c250*/  MOV R71, R31 ;  /* 0x0000001f00477202 */ /* 0x000fe20000000f00 */
[----:B------:R-:W-:Y:S01]  /*6c260*/  LDS R104, [R0+UR12+0x30400] ;  /* 0x0304000c00687984 */ /* 0x000fe20008000800 */
[C---:B------:R-:W-:Y:S03]  /*6c270*/  HMMA.1688.F32.TF32 R28, R100.reuse, R8, R132 ;  /* 0x00000008641c723c */ /* 0x040fe60000081084 */
[----:B------:R-:W-:Y:S04]  /*6c280*/  LDS R106, [R0+UR12+0x32400] ;  /* 0x0324000c006a7984 */ /* 0x000fe80008000800 */
[----:B------:R-:W-:Y:S04]  /*6c290*/  LDS R105, [R3+UR12+0x30400] ;  /* 0x0304000c03697984 */ /* 0x000fe80008000800 */
[----:B------:R-:W1:Y:S04]  /*6c2a0*/  LDS R107, [R3+UR12+0x32400] ;  /* 0x0324000c036b7984 */ /* 0x000e680008000800 */
[----:B------:R-:W-:Y:S04]  /*6c2b0*/  LDS R108, [R0+UR12+0x30480] ;  /* 0x0304800c006c7984 */ /* 0x000fe80008000800 */
[----:B------:R-:W-:Y:S01]  /*6c2c0*/  IMAD.MOV.U32 R72, RZ, RZ, R28 ;  /* 0x000000ffff487224 */ /* 0x000fe200078e001c */
[----:B------:R-:W-:Y:S01]  /*6c2d0*/  MOV R73, R29 ;  /* 0x0000001d00497202 */ /* 0x000fe20000000f00 */
[----:B------:R-:W-:Y:S01]  /*6c2e0*/  IMAD.MOV.U32 R74, RZ, RZ, R30 ;  /* 0x000000ffff4a7224 */ /* 0x000fe200078e001e */
[----:B------:R-:W-:Y:S01]  /*6c2f0*/  MOV R75, R31 ;  /* 0x0000001f004b7202 */ /* 0x000fe20000000f00 */
[----:B------:R-:W-:Y:S01]  /*6c300*/  LDS R110, [R0+UR12+0x32480] ;  /* 0x0324800c006e7984 */ /* 0x000fe20008000800 */
[C---:B------:R-:W-:Y:S03]  /*6c310*/  HMMA.1688.F32.TF32 R28, R100.reuse, R4, R136 ;  /* 0x00000004641c723c */ /* 0x040fe60000081088 */
[----:B------:R-:W-:Y:S04]  /*6c320*/  LDS R109, [R3+UR12+0x30480] ;  /* 0x0304800c036d7984 */ /* 0x000fe80008000800 */
[----:B------:R-:W3:Y:S04]  /*6c330*/  LDS R111, [R3+UR12+0x32480] ;  /* 0x0324800c036f7984 */ /* 0x000ee80008000800 */
[----:B------:R-:W-:Y:S04]  /*6c340*/  LDS R112, [R0+UR12+0x30500] ;  /* 0x0305000c00707984 */ /* 0x000fe80008000800 */
[----:B------:R-:W-:Y:S04]  /*6c350*/  LDS R114, [R0+UR12+0x32500] ;  /* 0x0325000c00727984 */ /* 0x000fe80008000800 */
[----:B------:R-:W-:Y:S01]  /*6c360*/  IMAD.MOV.U32 R64, RZ, RZ, R28 ;  /* 0x000000ffff407224 */ /* 0x000fe200078e001c */
[----:B------:R-:W-:Y:S01]  /*6c370*/  MOV R65, R29 ;  /* 0x0000001d00417202 */ /* 0x000fe20000000f00 */
[----:B------:R-:W-:Y:S01]  /*6c380*/  IMAD.MOV.U32 R66, RZ, RZ, R30 ;  /* 0x000000ffff427224 */ /* 0x000fe200078e001e */
[----:B------:R-:W-:Y:S01]  /*6c390*/  MOV R67, R31 ;  /* 0x0000001f00437202 */ /* 0x000fe20000000f00 */
[----:B------:R-:W-:Y:S01]  /*6c3a0*/  LDS R113, [R3+UR12+0x30500] ;  /* 0x0305000c03717984 */ /* 0x000fe20008000800 */
[----:B------:R-:W-:Y:S03]  /*6c3b0*/  HMMA.1688.F32.TF32 R28, R100, R228, R140 ;  /* 0x000000e4641c723c */ /* 0x000fe6000008108c */
[----:B------:R-:W4:-:S15]  /*6c3c0*/  LDS R115, [R3+UR12+0x32500] ;  /* 0x0325000c03737984 */ /* 0x000f1e0008000800 */
[----:B------:R-:W-:Y:S01]  /*6c3d0*/  NOP ;  /* 0x0000000000007918 */ /* 0x000fe20000000000 */
        /* <DEDUP_REMOVED lines=8> */
[----:B------:R-:W4:Y:S01]  /*6c460*/  LDL.LU R28, [R1+0x2b0] ;  /* 0x0002b000011c7983 */ /* 0x000f220000300800 */
[----:B------:R-:W-:Y:S01]  /*6c470*/  IMAD.MOV.U32 R58, RZ, RZ, R30 ;  /* 0x000000ffff3a7224 */ /* 0x000fe200078e001e */
[----:B------:R-:W-:Y:S02]  /*6c480*/  MOV R59, R31 ;  /* 0x0000001f003b7202 */ /* 0x000fe40000000f00 */
[----:B------:R-:W4:Y:S04]  /*6c490*/  LDL.LU R29, [R1+0x2b4] ;  /* 0x0002b400011d7983 */ /* 0x000f280000300800 */
[----:B------:R-:W4:Y:S01]  /*6c4a0*/  LDL.LU R30, [R1+0x2b8] ;  /* 0x0002b800011e7983 */ /* 0x000f220000300800 */
        /* <DEDUP_REMOVED lines=66> */
[C---:B--2---:R-:W-:Y:S08]  /*6c8d0*/  HMMA.1688.F32.TF32 R128, R104.reuse, R12, R128 ;  /* 0x0000000c6880723c */ /* 0x044ff00000081080 */
[C---:B---3--:R-:W-:Y:S11]  /*6c8e0*/  HMMA.1688.F32.TF32 R152, R104.reuse, R24, R152 ;  /* 0x000000186898723c */ /* 0x048ff60000081098 */
        /* <DEDUP_REMOVED lines=10> */
[----:B-1----:R-:W2:Y:S04]  /*6c990*/  LDL.LU.64 R154, [R1+0x3b60] ;  /* 0x003b6000019a7983 */ /* 0x002ea80000300a00 */
[----:B------:R-:W2:Y:S01]  /*6c9a0*/  LDL.LU.64 R152, [R1+0x3b58] ;  /* 0x003b580001987983 */ /* 0x000ea20000300a00 */
[C---:B------:R-:W-:Y:S08]  /*6c9b0*/  HMMA.1688.F32.TF32 R144, R104.reuse, R20, R144 ;  /* 0x000000146890723c */ /* 0x040ff00000081090 */
[C---:B------:R-:W-:Y:S08]  /*6c9c0*/  HMMA.1688.F32.TF32 R140, R104.reuse, R8, R140 ;  /* 0x00000008688c723c */ /* 0x040ff0000008108c */
[C---:B------:R-:W-:Y:S08]  /*6c9d0*/  HMMA.1688.F32.TF32 R136, R104.reuse, R4, R136 ;  /* 0x000000046888723c */ /* 0x040ff00000081088 */
[C---:B----4-:R-:W-:Y:S08]  /*6c9e0*/  HMMA.1688.F32.TF32 R132, R104.reuse, R228, R132 ;  /* 0x000000e46884723c */ /* 0x050ff00000081084 */
[----:B------:R-:W-:Y:S08]  /*6c9f0*/  HMMA.1688.F32.TF32 R52, R104, R232, R52 ;  /* 0x000000e86834723c */ /* 0x000ff00000081034 */
[C---:B------:R-:W-:Y:S01]  /*6ca00*/  HMMA.1688.F32.TF32 R48, R108.reuse, R12, R48 ;  /* 0x0000000c6c30723c */ /* 0x040fe20000081030 */
[----:B------:R-:W-:Y:S04]  /*6ca10*/  STL.64 [R1+0x430], R144 ;  /* 0x0004309001007387 */ /* 0x000fe80000100a00 */
[----:B------:R-:W-:Y:S04]  /*6ca20*/  STL.64 [R1+0x438], R146 ;  /* 0x0004389201007387 */ /* 0x000fe80000100a00 */
[----:B------:R-:W-:Y:S04]  /*6ca30*/  STL.64 [R1+0x420], R140 ;  /* 0x0004208c01007387 */ /* 0x000fe80000100a00 */
[----:B------:R-:W-:Y:S04]  /*6ca40*/  STL.64 [R1+0x428], R142 ;  /* 0x0004288e01007387 */ /* 0x000fe80000100a00 */
[----:B------:R-:W-:Y:S01]  /*6ca50*/  STL.64 [R1+0x410], R136 ;  /* 0x0004108801007387 */ /* 0x000fe20000100a00 */
[----:B------:R-:W-:Y:S03]  /*6ca60*/  HMMA.1688.F32.TF32 R104, R108, R16, R124 ;  /* 0x000000106c68723c */ /* 0x000fe6000008107c */
[----:B------:R-:W-:Y:S04]  /*6ca70*/  STL.64 [R1+0x418], R138 ;  /* 0x0004188a01007387 */ /* 0x000fe80000100a00 */
[----:B------:R-:W-:Y:S04]  /*6ca80*/  STL.64 [R1+0x400], R132 ;  /* 0x0004008401007387 */ /* 0x000fe80000100a00 */
[----:B------:R-:W-:Y:S01]  /*6ca90*/  STL.64 [R1+0x408], R134 ;  /* 0x0004088601007387 */ /* 0x000fe20000100a00 */
[----:B------:R-:W-:-:S03]  /*6caa0*/  IMAD.MOV.U32 R39, RZ, RZ, R252 ;  /* 0x000000ffff277224 */ /* 0x000fc600078e00fc */
[----:B------:R-:W-:Y:S04]  /*6cab0*/  STL.64 [R1+0x370], R52 ;  /* 0x0003703401007387 */ /* 0x000fe80000100a00 */
[----:B------:R1:W-:Y:S04]  /*6cac0*/  STL.64 [R1+0x378], R54 ;  /* 0x0003783601007387 */ /* 0x0003e80000100a00 */
[----:B------:R-:W-:Y:S04]  /*6cad0*/  STL.64 [R1+0x360], R48 ;  /* 0x0003603001007387 */ /* 0x000fe80000100a00 */
[----:B------:R4:W-:Y:S01]  /*6cae0*/  STL.64 [R1+0x368], R50 ;  /* 0x0003683201007387 */ /* 0x0009e20000100a00 */
[C---:B-1----:R-:W-:Y:S08]  /*6caf0*/  HMMA.1688.F32.TF32 R52, R108.reuse, R24, R44 ;  /* 0x000000186c34723c */ /* 0x042ff0000008102c */
[C---:B----4-:R-:W-:Y:S08]  /*6cb00*/  HMMA.1688.F32.TF32 R48, R108.reuse, R20, R120 ;  /* 0x000000146c30723c */ /* 0x050ff00000081078 */
[C---:B------:R-:W-:Y:S01]  /*6cb10*/  HMMA.1688.F32.TF32 R36, R108.reuse, R228, R36 ;  /* 0x000000e46c24723c */ /* 0x040fe20000081024 */
[----:B------:R-:W-:Y:S07]  /*6cb20*/  STL.64 [R1+0x350], R104 ;  /* 0x0003506801007387 */ /* 0x000fee0000100a00 */
[C---:B------:R-:W-:Y:S01]  /*6cb30*/  HMMA.1688.F32.TF32 R44, R108.reuse, R8, R40 ;  /* 0x000000086c2c723c */ /* 0x040fe20000081028 */
[----:B------:R-:W-:Y:S04]  /*6cb40*/  LDS R120, [R0+UR12+0x30600] ;  /* 0x0306000c00787984 */ /* 0x000fe80008000800 */
[----:B------:R-:W-:Y:S03]  /*6cb50*/  LDS R122, [R0+UR12+0x32600] ;  /* 0x0326000c007a7984 */ /* 0x000fe60008000800 */
[C---:B------:R-:W-:Y:S08]  /*6cb60*/  HMMA.1688.F32.TF32 R40, R108.reuse, R4, R116 ;  /* 0x000000046c28723c */ /* 0x040ff00000081074 */
        /* <DEDUP_REMOVED lines=15> */
[----:B------:R-:W-:Y:S01]  /*6cc60*/  MOV R252, R30 ;  /* 0x0000001e00fc7202 */ /* 0x000fe20000000f00 */
[----:B------:R-:W-:-:S02]  /*6cc70*/  IMAD.MOV.U32 R2, RZ, RZ, R31 ;  /* 0x000000ffff027224 */ /* 0x000fc400078e001f */
[----:B------:R4:W-:Y:S01]  /*6cc80*/  STL.64 [R1+0x2e0], R28 ;  /* 0x0002e01c01007387 */ /* 0x0009e20000100a00 */
[-C--:B------:R-:W-:Y:S03]  /*6cc90*/  HMMA.1688.F32.TF32 R76, R100, R16.reuse, R76 ;  /* 0x00000010644c723c */ /* 0x080fe6000008104c */
[----:B------:R-:W-:Y:S04]  /*6cca0*/  LDS R121, [R3+UR12+0x30600] ;  /* 0x0306000c03797984 */ /* 0x000fe80008000800 */
[----:B------:R-:W2:Y:S01]  /*6ccb0*/  LDS R123, [R3+UR12+0x32600] ;  /* 0x0326000c037b7984 */ /* 0x000ea20008000800 */
[C---:B-1----:R-:W-:Y:S08]  /*6ccc0*/  HMMA.1688.F32.TF32 R32, R112.reuse, R16, R248 ;  /* 0x000000107020723c */ /* 0x042ff000000810f8 */
[C---:B----4-:R-:W-:Y:S01]  /*6ccd0*/  HMMA.1688.F32.TF32 R28, R112.reuse, R24, R204 ;  /* 0x00000018701c723c */ /* 0x050fe200000810cc */
[----:B------:R1:W-:Y:S04]  /*6cce0*/  STL [R1+0x387c], R2 ;  /* 0x00387c0201007387 */ /* 0x0003e80000100800 */
[----:B------:R4:W-:Y:S04]  /*6ccf0*/  STL [R1+0x3878], R252 ;  /* 0x003878fc01007387 */ /* 0x0009e80000100800 */
[----:B------:R-:W-:Y:S04]  /*6cd00*/  LDS R100, [R0+UR12+0x30580] ;  /* 0x0305800c00647984 */ /* 0x000fe80008000800 */
[----:B------:R-:W-:Y:S04]  /*6cd10*/  STL.64 [R1+0x2d0], R32 ;  /* 0x0002d02001007387 */ /* 0x000fe80000100a00 */
[----:B------:R4:W-:Y:S02]  /*6cd20*/  STL.64 [R1+0x2d8], R34 ;  /* 0x0002d82201007387 */ /* 0x0009e40000100a00 */
[----:B-1----:R-:W-:Y:S01]  /*6cd30*/  MOV R2, R30 ;  /* 0x0000001e00027202 */ /* 0x002fe20000000f00 */
[----:B----4-:R-:W-:Y:S01]  /*6cd40*/  IMAD.MOV.U32 R252, RZ, RZ, R31 ;  /* 0x000000fffffc7224 */ /* 0x010fe200078e001f */
[----:B------:R-:W-:Y:S04]  /*6cd50*/  STL.64 [R1+0x2c0], R28 ;  /* 0x0002c01c01007387 */ /* 0x000fe80000100a00 */
[----:B------:R-:W-:Y:S01]  /*6cd60*/  LDS R102, [R0+UR12+0x32580] ;  /* 0x0325800c00667984 */ /* 0x000fe20008000800 */
[----:B------:R-:W-:Y:S03]  /*6cd70*/  HMMA.1688.F32.TF32 R32, R112, R20, R200 ;  /* 0x000000147020723c */ /* 0x000fe600000810c8 */
[----:B------:R-:W-:Y:S04]  /*6cd80*/  LDS R101, [R3+UR12+0x30580] ;  /* 0x0305800c03657984 */ /* 0x000fe80008000800 */
[----:B------:R-:W1:Y:S04]  /*6cd90*/  LDS R103, [R3+UR12+0x32580] ;  /* 0x0325800c03677984 */ /* 0x000e680008000800 */
[----:B------:R-:W-:Y:S04]  /*6cda0*/  STL [R1+0x3884], R252 ;  /* 0x003884fc01007387 */ /* 0x000fe80000100800 */
[----:B------:R-:W-:Y:S01]  /*6cdb0*/  STL [R1+0x3880], R2 ;  /* 0x0038800201007387 */ /* 0x000fe20000100800 */
[----:B------:R-:W-:Y:S01]  /*6cdc0*/  MOV R248, R93 ;  /* 0x0000005d00f87202 */ /* 0x000fe20000000f00 */
[----:B------:R-:W-:Y:S01]  /*6cdd0*/  IMAD.MOV.U32 R249, RZ, RZ, R94 ;  /* 0x000000fffff97224 */ /* 0x000fe200078e005e */
[----:B------:R-:W-:Y:S01]  /*6cde0*/  MOV R250, R88 ;  /* 0x0000005800fa7202 */ /* 0x000fe20000000f00 */
[----:B------:R-:W-:Y:S01]  /*6cdf0*/  IMAD.MOV.U32 R251, RZ, RZ, R89 ;  /* 0x000000fffffb7224 */ /* 0x000fe200078e0059 */
[----:B------:R-:W-:Y:S01]  /*6ce00*/  MOV R36, R90 ;  /* 0x0000005a00247202 */ /* 0x000fe20000000f00 */
[----:B------:R-:W-:Y:S04]  /*6ce10*/  STL.64 [R1+0x2b0], R32 ;  /* 0x0002b02001007387 */ /* 0x000fe80000100a00 */
[----:B------:R3:W-:Y:S01]  /*6ce20*/  STL.64 [R1+0x2b8], R34 ;  /* 0x0002b82201007387 */ /* 0x0007e20000100a00 */
[----:B------:R-:W-:Y:S01]  /*6ce30*/  IMAD.MOV.U32 R37, RZ, RZ, R91 ;  /* 0x000000ffff257224 */ /* 0x000fe200078e005b */
[----:B------:R-:W-:-:S02]  /*6ce40*/  MOV R38, R95 ;  /* 0x0000005f00267202 */ /* 0x000fc40000000f00 */
[----:B------:R-:W-:Y:S04]  /*6ce50*/  LDS R204, [R0+UR12+0x30780] ;  /* 0x0307800c00cc7984 */ /* 0x000fe80008000800 */
[----:B------:R-:W-:Y:S04]  /*6ce60*/  LDS R206, [R0+UR12+0x32780] ;  /* 0x0327800c00ce7984 */ /* 0x000fe80008000800 */
[----:B------:R-:W-:Y:S04]  /*6ce70*/  LDS R205, [R3+UR12+0x30780] ;  /* 0x0307800c03cd7984 */ /* 0x000fe80008000800 */
[----:B------:R-:W-:Y:S01]  /*6ce80*/  LDS R207, [R3+UR12+0x32780] ;  /* 0x0327800c03cf7984 */ /* 0x000fe20008000800 */
[C---:B---3--:R-:W-:Y:S08]  /*6ce90*/  HMMA.1688.F32.TF32 R32, R112.reuse, R4, R148 ;  /* 0x000000047020723c */ /* 0x048ff00000081094 */
[-C--:B--2---:R-:W-:Y:S01]  /*6cea0*/  HMMA.1688.F32.TF32 R28, R112, R8.reuse, R152 ;  /* 0x00000008701c723c */ /* 0x084fe20000081098 */
[----:B------:R-:W-:Y:S04]  /*6ceb0*/  LDS R152, [R0+UR12+0x30680] ;  /* 0x0306800c00987984 */ /* 0x000fe80008000800 */
[----:B------:R-:W-:Y:S03]  /*6cec0*/  LDS R154, [R0+UR12+0x32680] ;  /* 0x0326800c009a7984 */ /* 0x000fe60008000800 */
[----:B------:R-:W-:Y:S01]  /*6ced0*/  HMMA.1688.F32.TF32 R108, R120, R8, R248 ;  /* 0x00000008786c723c */ /* 0x000fe200000810f8 */
[----:B------:R-:W-:Y:S04]  /*6cee0*/  LDS R153, [R3+UR12+0x30680] ;  /* 0x0306800c03997984 */ /* 0x000fe80008000800 */
[----:B------:R-:W2:Y:S06]  /*6cef0*/  LDS R155, [R3+UR12+0x32680] ;  /* 0x0326800c039b7984 */ /* 0x000eac0008000800 */
[----:B------:R-:W-:Y:S01]  /*6cf00*/  MOV R252, R30 ;  /* 0x0000001e00fc7202 */ /* 0x000fe20000000f00 */
[----:B------:R3:W-:Y:S01]  /*6cf10*/  STL.64 [R1+0x2a0], R28 ;  /* 0x0002a01c01007387 */ /* 0x0007e20000100a00 */
[----:B------:R-:W-:-:S02]  /*6cf20*/  IMAD.MOV.U32 R2, RZ, RZ, R31 ;  /* 0x000000ffff027224 */ /* 0x000fc400078e001f */
[C---:B---3--:R-:W-:Y:S03]  /*6cf30*/  HMMA.1688.F32.TF32 R28, R112.reuse, R228, R128 ;  /* 0x000000e4701c723c */ /* 0x048fe60000081080 */
[----:B------:R3:W-:Y:S04]  /*6cf40*/  STL [R1+0x388c], R2 ;  /* 0x00388c0201007387 */ /* 0x0007e80000100800 */
[----:B------:R4:W-:Y:S04]  /*6cf50*/  STL [R1+0x3888], R252 ;  /* 0x003888fc01007387 */ /* 0x0009e80000100800 */
[----:B------:R-:W-:Y:S04]  /*6cf60*/  STL.64 [R1+0x290], R32 ;  /* 0x0002902001007387 */ /* 0x000fe80000100a00 */
[----:B------:R1:W-:Y:S04]  /*6cf70*/  STL.64 [R1+0x298], R34 ;  /* 0x0002982201007387 */ /* 0x0003e80000100a00 */
[----:B---3--:R-:W-:Y:S01]  /*6cf80*/  MOV R2, R30 ;  /* 0x0000001e00027202 */ /* 0x008fe20000000f00 */
[----:B------:R3:W-:Y:S01]  /*6cf90*/  STL.64 [R1+0x280], R28 ;  /* 0x0002801c01007387 */ /* 0x0007e20000100a00 */
[----:B----4-:R-:W-:Y:S01]  /*6cfa0*/  IMAD.MOV.U32 R252, RZ, RZ, R31 ;  /* 0x000000fffffc7224 */ /* 0x010fe200078e001f */
[----:B-1----:R-:W-:Y:S08]  /*6cfb0*/  HMMA.1688.F32.TF32 R32, R112, R232, R180 ;  /* 0x000000e87020723c */ /* 0x002ff000000810b4 */
[C---:B---3--:R-:W-:Y:S01]  /*6cfc0*/  HMMA.1688.F32.TF32 R28, R100.reuse, R12, R184 ;  /* 0x0000000c641c723c */ /* 0x048fe200000810b8 */
[----:B------:R1:W-:Y:S04]  /*6cfd0*/  STL [R1+0x3894], R252 ;  /* 0x003894fc01007387 */ /* 0x0003e80000100800 */
[----:B------:R3:W-:Y:S04]  /*6cfe0*/  STL [R1+0x3890], R2 ;  /* 0x0038900201007387 */ /* 0x0007e80000100800 */
[----:B------:R-:W-:Y:S04]  /*6cff0*/  LDS R184, [R0+UR12+0x30700] ;  /* 0x0307000c00b87984 */ /* 0x000fe80008000800 */
[----:B------:R-:W-:Y:S04]  /*6d000*/  STL.64 [R1+0x220], R32 ;  /* 0x0002202001007387 */ /* 0x000fe80000100a00 */
[----:B------:R4:W-:Y:S02]  /*6d010*/  STL.64 [R1+0x228], R34 ;  /* 0x0002282201007387 */ /* 0x0009e40000100a00 */
[----:B-1----:R-:W-:Y:S01]  /*6d020*/  MOV R252, R30 ;  /* 0x0000001e00fc7202 */ /* 0x002fe20000000f00 */
[----:B---3--:R-:W-:Y:S01]  /*6d030*/  IMAD.MOV.U32 R2, RZ, RZ, R31 ;  /* 0x000000ffff027224 */ /* 0x008fe200078e001f */
[----:B------:R1:W-:Y:S04]  /*6d040*/  STL.64 [R1+0x1c0], R28 ;  /* 0x0001c01c01007387 */ /* 0x0003e80000100a00 */
[----:B------:R-:W-:Y:S01]  /*6d050*/  LDS R186, [R0+UR12+0x32700] ;  /* 0x0327000c00ba7984 */ /* 0x000fe20008000800 */
[C---:B----4-:R-:W-:Y:S03]  /*6d060*/  HMMA.1688.F32.TF32 R32, R100.reuse, R16, R188 ;  /* 0x000000106420723c */ /* 0x050fe600000810bc */
[----:B------:R-:W-:Y:S04]  /*6d070*/  LDS R185, [R3+UR12+0x30700] ;  /* 0x0307000c03b97984 */ /* 0x000fe80008000800 */
[----:B------:R-:W3:Y:S01]  /*6d080*/  LDS R187, [R3+UR12+0x32700] ;  /* 0x0327000c03bb7984 */ /* 0x000ee20008000800 */
[----:B-1----:R-:W-:Y:S03]  /*6d090*/  HMMA.1688.F32.TF32 R28, R100, R24, R192 ;  /* 0x00000018641c723c */ /* 0x002fe600000810c0 */
[----:B------:R1:W-:Y:S04]  /*6d0a0*/  STL [R1+0x389c], R2 ;  /* 0x00389c0201007387 */ /* 0x0003e80000100800 */
[----:B------:R4:W-:Y:S04]  /*6d0b0*/  STL [R1+0x3898], R252 ;  /* 0x003898fc01007387 */ /* 0x0009e80000100800 */
[----:B------:R-:W-:Y:S04]  /*6d0c0*/  STL.64 [R1+0x1a0], R32 ;  /* 0x0001a02001007387 */ /* 0x000fe80000100a00 */
[----:B------:R-:W-:Y:S04]  /*6d0d0*/  STL.64 [R1+0x1a8], R34 ;  /* 0x0001a82201007387 */ /* 0x000fe80000100a00 */
[----:B-1----:R-:W-:Y:S01]  /*6d0e0*/  MOV R2, R30 ;  /* 0x0000001e00027202 */ /* 0x002fe20000000f00 */
[----:B------:R1:W-:Y:S01]  /*6d0f0*/  STL.64 [R1+0x160], R28 ;  /* 0x0001601c01007387 */ /* 0x0003e20000100a00 */
[----:B----4-:R-:W-:-:S03]  /*6d100*/  IMAD.MOV.U32 R252, RZ, RZ, R31 ;  /* 0x000000fffffc7224 */ /* 0x010fc600078e001f */
[----:B------:R-:W4:Y:S01]  /*6d110*/  LDL.LU R93, [R1+0x3b50] ;  /* 0x003b5000015d7983 */ /* 0x000f220000300800 */
[----:B-1----:R-:W-:Y:S01]  /*6d120*/  HMMA.1688.F32.TF32 R28, R100, R20, R80 ;  /* 0x00000014641c723c */ /* 0x002fe20000081050 */
[----:B------:R-:W-:Y:S01]  /*6d130*/  MOV R32, R96 ;  /* 0x0000006000207202 */ /* 0x000fe20000000f00 */
[----:B------:R-:W-:Y:S01]  /*6d140*/  IMAD.MOV.U32 R33, RZ, RZ, R97 ;  /* 0x000000ffff217224 */ /* 0x000fe200078e0061 */
[----:B------:R-:W-:Y:S01]  /*6d150*/  MOV R34, R98 ;  /* 0x0000006200227202 */ /* 0x000fe20000000f00 */
[----:B------:R-:W-:-:S15]  /*6d160*/  IMAD.MOV.U32 R35, RZ, RZ, R99 ;  /* 0x000000ffff237224 */ /* 0x000fde00078e0063 */
[----:B------:R1:W-:Y:S04]  /*6d170*/  STL.64 [R1+0x150], R28 ;  /* 0x0001501c01007387 */ /* 0x0003e80000100a00 */
[----:B------:R2:W-:Y:S04]  /*6d180*/  STL.64 [R1+0x158], R30 ;  /* 0x0001581e01007387 */ /* 0x0005e80000100a00 */
[----:B------:R-:W4:Y:S04]  /*6d190*/  LDL.LU R94, [R1+0x3b4c] ;  /* 0x003b4c00015e7983 */ /* 0x000f280000300800 */
[----:B------:R-:W3:Y:S01]  /*6d1a0*/  LDL.LU R88, [R1+0x3b48] ;  /* 0x003b480001587983 */ /* 0x000ee20000300800 */
[----:B-1----:R-:W-:Y:S01]  /*6d1b0*/  MOV R28, R84 ;  /* 0x00000054001c7202 */ /* 0x002fe20000000f00 */
[----:B------:R-:W-:-:S02]  /*6d1c0*/  IMAD.MOV.U32 R29, RZ, RZ, R85 ;  /* 0x000000ffff1d7224 */ /* 0x000fc400078e0055 */
[----:B------:R-:W3:Y:S01]  /*6d1d0*/  LDL.LU R89, [R1+0x3b44] ;  /* 0x003b440001597983 */ /* 0x000ee20000300800 */
[----:B--2---:R-:W-:Y:S01]  /*6d1e0*/  MOV R30, R86 ;  /* 0x00000056001e7202 */ /* 0x004fe20000000f00 */
[----:B------:R-:W-:Y:S02]  /*6d1f0*/  IMAD.MOV.U32 R31, RZ, RZ, R87 ;  /* 0x000000ffff1f7224 */ /* 0x000fe400078e0057 */
        /* <DEDUP_REMOVED lines=16> */
[----:B------:R-:W-:Y:S08]  /*6d300*/  HMMA.1688.F32.TF32 R104, R120, R20, R28 ;  /* 0x000000147868723c */ /* 0x000ff0000008101c */
[C---:B--2---:R-:W-:Y:S08]  /*6d310*/  HMMA.1688.F32.TF32 R84, R100.reuse, R4, R84 ;  /* 0x000000046454723c */ /* 0x044ff00000081054 */
[----:B---3--:R-:W-:Y:S08]  /*6d320*/  HMMA.1688.F32.TF32 R80, R100, R8, R96 ;  /* 0x000000086450723c */ /* 0x008ff00000081060 */
[----:B----4-:R-:W-:Y:S08]  /*6d330*/  HMMA.1688.F32.TF32 R200, R120, R12, R200 ;  /* 0x0000000c78c8723c */ /* 0x010ff000000810c8 */
[C---:B------:R-:W-:Y:S08]  /*6d340*/  HMMA.1688.F32.TF32 R88, R100.reuse, R228, R88 ;  /* 0x000000e46458723c */ /* 0x040ff00000081058 */
[----:B------:R-:W-:Y:S08]  /*6d350*/  HMMA.1688.F32.TF32 R92, R100, R232, R92 ;  /* 0x000000e8645c723c */ /* 0x000ff0000008105c */
[C---:B------:R-:W-:Y:S01]  /*6d360*/  HMMA.1688.F32.TF32 R96, R120.reuse, R16, R36 ;  /* 0x000000107860723c */ /* 0x040fe20000081024 */
[----:B------:R-:W-:Y:S07]  /*6d370*/  STL.64 [R1+0x3778], R82 ;  /* 0x0037785201007387 */ /* 0x000fee0000100a00 */
[C---:B------:R-:W-:Y:S01]  /*6d380*/  HMMA.1688.F32.TF32 R100, R120.reuse, R24, R32 ;  /* 0x000000187864723c */ /* 0x040fe20000081020 */
[----:B------:R1:W-:Y:S04]  /*6d390*/  STL.64 [R1+0x3770], R80 ;  /* 0x0037705001007387 */ /* 0x0003e80000100a00 */
[----:B------:R-:W-:Y:S04]  /*6d3a0*/  STL.64 [R1+0x3788], R86 ;  /* 0x0037885601007387 */ /* 0x000fe80000100a00 */
        /* <DEDUP_REMOVED lines=59> */
[----:B-1----:R-:W-:Y:S01]  /*6d760*/  IMAD.MOV.U32 R80, RZ, RZ, R208 ;  /* 0x000000ffff507224 */ /* 0x002fe200078e00d0 */
[----:B------:R-:W-:Y:S01]  /*6d770*/  MOV R81, R14 ;  /* 0x0000000e00517202 */ /* 0x000fe20000000f00 */
[----:B------:R-:W-:Y:S01]  /*6d780*/  IMAD.MOV.U32 R82, RZ, RZ, R19 ;  /* 0x000000ffff527224 */ /* 0x000fe200078e0013 */
[----:B------:R-:W-:Y:S01]  /*6d790*/  MOV R83, R18 ;  /* 0x0000001200537202 */ /* 0x000fe20000000f00 */
[----:B--2---:R-:W-:Y:S01]  /*6d7a0*/  IMAD.MOV.U32 R84, RZ, RZ, R225 ;  /* 0x000000ffff547224 */ /* 0x004fe200078e00e1 */
[----:B------:R-:W-:Y:S01]  /*6d7b0*/  MOV R85, R224 ;  /* 0x000000e000557202 */ /* 0x000fe20000000f00 */
[----:B------:R-:W-:Y:S01]  /*6d7c0*/  IMAD.MOV.U32 R86, RZ, RZ, R210 ;  /* 0x000000ffff567224 */ /* 0x000fe200078e00d2 */
[----:B------:R-:W-:Y:S01]  /*6d7d0*/  MOV R87, R209 ;  /* 0x000000d100577202 */ /* 0x000fe20000000f00 */
[----:B---3--:R-:W-:Y:S01]  /*6d7e0*/  IMAD.MOV.U32 R88, RZ, RZ, R221 ;  /* 0x000000ffff587224 */ /* 0x008fe200078e00dd */
[----:B------:R-:W-:Y:S01]  /*6d7f0*/  MOV R89, R220 ;  /* 0x000000dc00597202 */ /* 0x000fe20000000f00 */
[----:B------:R-:W-:Y:S01]  /*6d800*/  IMAD.MOV.U32 R90, RZ, RZ, R227 ;  /* 0x000000ffff5a7224 */ /* 0x000fe200078e00e3 */
[----:B------:R-:W-:Y:S01]  /*6d810*/  MOV R91, R226 ;  /* 0x000000e2005b7202 */ /* 0x000fe20000000f00 */
[----:B----4-:R-:W-:Y:S01]  /*6d820*/  IMAD.MOV.U32 R92, RZ, RZ, R218 ;  /* 0x000000ffff5c7224 */ /* 0x010fe200078e00da */
        /* <DEDUP_REMOVED lines=23> */
[C---:B------:R-:W-:Y:S01]  /*6d9a0*/  HMMA.1688.F32.TF32 R112, R120.reuse, R4, R248 ;  /* 0x000000047870723c */ /* 0x040fe200000810f8 */
[----:B------:R-:W2:Y:S04]  /*6d9b0*/  LDL.LU R248, [R1+0x4e0] ;  /* 0x0004e00001f87983 */ /* 0x000ea80000300800 */
[----:B------:R-:W2:Y:S04]  /*6d9c0*/  LDL.LU R249, [R1+0x4e4] ;  /* 0x0004e40001f97983 */ /* 0x000ea80000300800 */
[----:B------:R-:W2:Y:S04]  /*6d9d0*/  LDL.LU R250, [R1+0x4e8] ;  /* 0x0004e80001fa7983 */ /* 0x000ea80000300800 */
[----:B------:R-:W2:Y:S01]  /*6d9e0*/  LDL.LU R251, [R1+0x4ec] ;  /* 0x0004ec0001fb7983 */ /* 0x000ea20000300800 */
[C---:B------:R-:W-:Y:S08]  /*6d9f0*/  HMMA.1688.F32.TF32 R116, R120.reuse, R228, R116 ;  /* 0x000000e47874723c */ /* 0x040ff00000081074 */
[----:B------:R-:W-:Y:S08]  /*6da00*/  HMMA.1688.F32.TF32 R120, R120, R232, R132 ;  /* 0x000000e87878723c */ /* 0x000ff00000081084 */
[C---:B------:R-:W-:Y:S08]  /*6da10*/  HMMA.1688.F32.TF32 R132, R152.reuse, R24, R48 ;  /* 0x000000189884723c */ /* 0x040ff00000081030 */
[C---:B------:R-:W-:Y:S01]  /*6da20*/  HMMA.1688.F32.TF32 R124, R152.reuse, R12, R124 ;  /* 0x0000000c987c723c */ /* 0x040fe2000008107c */
[----:B------:R-:W-:Y:S07]  /*6da30*/  STL.64 [R1+0x3810], R114 ;  /* 0x0038107201007387 */ /* 0x000fee0000100a00 */
[C---:B------:R-:W-:Y:S01]  /*6da40*/  HMMA.1688.F32.TF32 R128, R152.reuse, R16, R52 ;  /* 0x000000109880723c */ /* 0x040fe20000081034 */
[----:B------:R1:W-:Y:S04]  /*6da50*/  STL.64 [R1+0x3808], R112 ;  /* 0x0038087001007387 */ /* 0x0003e80000100a00 */
[----:B------:R-:W-:Y:S03]  /*6da60*/  STL.64 [R1+0x3820], R118 ;  /* 0x0038207601007387 */ /* 0x000fe60000100a00 */
[----:B------:R-:W-:Y:S01]  /*6da70*/  HMMA.1688.F32.TF32 R136, R152, R20, R44 ;  /* 0x000000149888723c */ /* 0x000fe2000008102c */
[----:B------:R3:W-:Y:S04]  /*6da80*/  STL.64 [R1+0x3818], R116 ;  /* 0x0038187401007387 */ /* 0x0007e80000100a00 */
[----:B------:R-:W-:Y:S04]  /*6da90*/  STL.64 [R1+0x3830], R122 ;  /* 0x0038307a01007387 */ /* 0x000fe80000100a00 */
[----:B------:R4:W-:Y:S04]  /*6daa0*/  STL.64 [R1+0x3828], R120 ;  /* 0x0038287801007387 */ /* 0x0009e80000100a00 */
[----:B------:R-:W-:Y:S04]  /*6dab0*/  STL.64 [R1+0x3840], R126 ;  /* 0x0038407e01007387 */ /* 0x000fe80000100a00 */
[----:B------:R1:W-:Y:S04]  /*6dac0*/  STL.64 [R1+0x3838], R124 ;  /* 0x0038387c01007387 */ /* 0x0003e80000100a00 */
[----:B------:R1:W-:Y:S04]  /*6dad0*/  STL.64 [R1+0x3850], R130 ;  /* 0x0038508201007387 */ /* 0x0003e80000100a00 */
[----:B------:R1:W-:Y:S04]  /*6dae0*/  STL.64 [R1+0x3848], R128 ;  /* 0x0038488001007387 */ /* 0x0003e80000100a00 */
[----:B------:R1:W-:Y:S04]  /*6daf0*/  STL.64 [R1+0x3860], R134 ;  /* 0x0038608601007387 */ /* 0x0003e80000100a00 */
[----:B------:R1:W-:Y:S04]  /*6db00*/  STL.64 [R1+0x3858], R132 ;  /* 0x0038588401007387 */ /* 0x0003e80000100a00 */
[----:B------:R1:W-:Y:S04]  /*6db10*/  STL.64 [R1+0x3870], R138 ;  /* 0x0038708a01007387 */ /* 0x0003e80000100a00 */
        /* <DEDUP_REMOVED lines=33> */
[----:B-1----:R-:W-:-:S03]  /*6dd30*/  IMAD.MOV.U32 R112, RZ, RZ, R15 ;  /* 0x000000ffff707224 */ /* 0x002fc600078e000f */
        /* <DEDUP_REMOVED lines=10> */
[----:B------:R-:W2:Y:S01]  /*6dde0*/  LDL.LU R215, [R1+0x3a78] ;  /* 0x003a780001d77983 */ /* 0x000ea20000300800 */
[----:B---3--:R-:W-:Y:S01]  /*6ddf0*/  IMAD.MOV.U32 R116, RZ, RZ, R234 ;  /* 0x000000ffff747224 */ /* 0x008fe200078e00ea */
[----:B------:R-:W-:Y:S01]  /*6de00*/  MOV R117, R235 ;  /* 0x000000eb00757202 */ /* 0x000fe20000000f00 */
[----:B------:R-:W-:Y:S01]  /*6de10*/  IMAD.MOV.U32 R118, RZ, RZ, R230 ;  /* 0x000000ffff767224 */ /* 0x000fe200078e00e6 */
[----:B------:R-:W3:Y:S01]  /*6de20*/  LDL.LU R234, [R1+0x3a74] ;  /* 0x003a740001ea7983 */ /* 0x000ee20000300800 */
[----:B------:R-:W-:Y:S01]  /*6de30*/  MOV R119, R231 ;  /* 0x000000e700777202 */ /* 0x000fe20000000f00 */
[----:B----4-:R-:W-:-:S02]  /*6de40*/  IMAD.MOV.U32 R120, RZ, RZ, R6 ;  /* 0x000000ffff787224 */ /* 0x010fc400078e0006 */
[----:B------:R-:W3:Y:S01]  /*6de50*/  LDL.LU R235, [R1+0x3a70] ;  /* 0x003a700001eb7983 */ /* 0x000ee20000300800 */
[----:B------:R-:W-:-:S03]  /*6de60*/  MOV R121, R7 ;  /* 0x0000000700797202 */ /* 0x000fc60000000f00 */
[----:B------:R-:W4:Y:S01]  /*6de70*/  LDL.LU R230, [R1+0x3a6c] ;  /* 0x003a6c0001e67983 */ /* 0x000f220000300800 */
[----:B------:R-:W-:-:S03]  /*6de80*/  IMAD.MOV.U32 R122, RZ, RZ, R10 ;  /* 0x000000ffff7a7224 */ /* 0x000fc600078e000a */
[----:B------:R-:W4:Y:S01]  /*6de90*/  LDL.LU R231, [R1+0x3a68] ;  /* 0x003a680001e77983 */ /* 0x000f220000300800 */
        /* <DEDUP_REMOVED lines=13> */
[----:B--2---:R-:W-:Y:S08]  /*6df70*/  HMMA.1688.F32.TF32 R180, R184, R228, R248 ;  /* 0x000000e4b8b4723c */ /* 0x004ff000000810f8 */
[C---:B------:R-:W-:Y:S08]  /*6df80*/  HMMA.1688.F32.TF32 R140, R152.reuse, R8, R40 ;  /* 0x00000008988c723c */ /* 0x040ff00000081028 */
[C---:B------:R-:W-:Y:S08]  /*6df90*/  HMMA.1688.F32.TF32 R144, R152.reuse, R4, R36 ;  /* 0x000000049890723c */ /* 0x040ff00000081024 */
[C---:B------:R-:W-:Y:S08]  /*6dfa0*/  HMMA.1688.F32.TF32 R148, R152.reuse, R228, R32 ;  /* 0x000000e49894723c */ /* 0x040ff00000081020 */
[----:B------:R-:W-:Y:S01]  /*6dfb0*/  HMMA.1688.F32.TF32 R152, R152, R232, R28 ;  /* 0x000000e89898723c */ /* 0x000fe2000008101c */
[----:B------:R-:W-:Y:S01]  /*6dfc0*/  MOV R131, R208 ;  /* 0x000000d000837202 */ /* 0x000fe20000000f00 */
[----:B------:R-:W-:Y:S01]  /*6dfd0*/  IMAD.MOV.U32 R130, RZ, RZ, R14 ;  /* 0x000000ffff827224 */ /* 0x000fe200078e000e */
[----:B------:R-:W-:Y:S01]  /*6dfe0*/  MOV R129, R19 ;  /* 0x0000001300817202 */ /* 0x000fe20000000f00 */
[----:B------:R-:W-:-:S02]  /*6dff0*/  IMAD.MOV.U32 R128, RZ, RZ, R18 ;  /* 0x000000ffff807224 */ /* 0x000fc400078e0012 */
[----:B------:R-:W2:Y:S04]  /*6e000*/  LDL.LU R18, [R1+0x3a44] ;  /* 0x003a440001127983 */ /* 0x000ea80000300800 */
[----:B------:R-:W2:Y:S04]  /*6e010*/  LDL.LU R19, [R1+0x3a40] ;  /* 0x003a400001137983 */ /* 0x000ea80000300800 */
[----:B------:R-:W2:Y:S01]  /*6e020*/  LDL.LU R14, [R1+0x3a3c] ;  /* 0x003a3c00010e7983 */ /* 0x000ea20000300800 */
[----:B------:R-:W-:Y:S01]  /*6e030*/  IMAD.MOV.U32 R134, RZ, RZ, R224 ;  /* 0x000000ffff867224 */ /* 0x000fe200078e00e0 */
[----:B------:R-:W-:-:S02]  /*6e040*/  MOV R133, R210 ;  /* 0x000000d200857202 */ /* 0x000fc40000000f00 */
[----:B------:R-:W2:Y:S01]  /*6e050*/  LDL.LU R208, [R1+0x3a38] ;  /* 0x003a380001d07983 */ /* 0x000ea20000300800 */
[----:B------:R-:W-:-:S03]  /*6e060*/  IMAD.MOV.U32 R132, RZ, RZ, R209 ;  /* 0x000000ffff847224 */ /* 0x000fc600078e00d1 */
[----:B------:R-:W2:Y:S01]  /*6e070*/  LDL.LU R209, [R1+0x3a34] ;  /* 0x003a340001d17983 */ /* 0x000ea20000300800 */
[----:B------:R-:W-:-:S03]  /*6e080*/  MOV R135, R225 ;  /* 0x000000e100877202 */ /* 0x000fc60000000f00 */
[----:B------:R-:W2:Y:S04]  /*6e090*/  LDL.LU R210, [R1+0x3a30] ;  /* 0x003a300001d27983 */ /* 0x000ea80000300800 */
[----:B------:R-:W2:Y:S01]  /*6e0a0*/  LDL.LU R224, [R1+0x3a2c] ;  /* 0x003a2c0001e07983 */ /* 0x000ea20000300800 */
[----:B------:R-:W-:Y:S01]  /*6e0b0*/  IMAD.MOV.U32 R138, RZ, RZ, R220 ;  /* 0x000000ffff8a7224 */ /* 0x000fe200078e00dc */
[----:B------:R-:W-:Y:S02]  /*6e0c0*/  MOV R137, R227 ;  /* 0x000000e300897202 */ /* 0x000fe40000000f00 */
        /* <DEDUP_REMOVED lines=34> */
[----:B------:R-:W3:Y:S01]  /*6e2f0*/  LDL.LU R236, [R1+0x39e4] ;  /* 0x0039e40001ec7983 */ /* 0x000ee20000300800 */
[----:B------:R-:W-:-:S03]  /*6e300*/  MOV R39, R240 ;  /* 0x000000f000277202 */ /* 0x000fc60000000f00 */
[----:B------:R-:W3:Y:S04]  /*6e310*/  LDL.LU R237, [R1+0x39e0] ;  /* 0x0039e00001ed7983 */ /* 0x000ee80000300800 */
[----:B------:R-:W3:Y:S01]  /*6e320*/  LDL.LU R238, [R1+0x39dc] ;  /* 0x0039dc0001ee7983 */ /* 0x000ee20000300800 */
[----:B------:R-:W-:Y:S01]  /*6e330*/  IMAD.MOV.U32 R42, RZ, RZ, R243 ;  /* 0x000000ffff2a7224 */ /* 0x000fe200078e00f3 */
[----:B------:R-:W-:Y:S02]  /*6e340*/  MOV R41, R242 ;  /* 0x000000f200297202 */ /* 0x000fe40000000f00 */
[----:B------:R-:W3:Y:S01]  /*6e350*/  LDL.LU R240, [R1+0x39d8] ;  /* 0x0039d80001f07983 */ /* 0x000ee20000300800 */
[----:B------:R-:W-:-:S03]  /*6e360*/  IMAD.MOV.U32 R40, RZ, RZ, R241 ;  /* 0x000000ffff287224 */ /* 0x000fc600078e00f1 */
[----:B------:R-:W3:Y:S01]  /*6e370*/  LDL.LU R241, [R1+0x39d4] ;  /* 0x0039d40001f17983 */ /* 0x000ee20000300800 */
[----:B------:R-:W-:-:S03]  /*6e380*/  MOV R43, R244 ;  /* 0x000000f4002b7202 */ /* 0x000fc60000000f00 */
[----:B------:R-:W3:Y:S04]  /*6e390*/  LDL.LU R242, [R1+0x39d0] ;  /* 0x0039d00001f27983 */ /* 0x000ee80000300800 */
[----:B------:R-:W3:Y:S04]  /*6e3a0*/  LDL.LU R243, [R1+0x39cc] ;  /* 0x0039cc0001f37983 */ /* 0x000ee80000300800 */
        /* <DEDUP_REMOVED lines=18> */
[----:B------:R-:W4:Y:S01]  /*6e4d0*/  LDL.LU R211, [R1+0x39ac] ;  /* 0x0039ac0001d37983 */ /* 0x000f220000300800 */
[----:B------:R-:W-:-:S03]  /*6e4e0*/  MOV R51, R15 ;  /* 0x0000000f00337202 */ /* 0x000fc60000000f00 */
[----:B------:R-:W4:Y:S01]  /*6e4f0*/  LDL.LU R15, [R1+0x39a8] ;  /* 0x0039a800010f7983 */ /* 0x000f220000300800 */
[C---:B------:R-:W-:Y:S08]  /*6e500*/  HMMA.1688.F32.TF32 R156, R184.reuse, R12, R156 ;  /* 0x0000000cb89c723c */ /* 0x040ff0000008109c */
[C---:B------:R-:W-:Y:S08]  /*6e510*/  HMMA.1688.F32.TF32 R160, R184.reuse, R16, R160 ;  /* 0x00000010b8a0723c */ /* 0x040ff000000810a0 */
[C---:B------:R-:W-:Y:S08]  /*6e520*/  HMMA.1688.F32.TF32 R164, R184.reuse, R24, R164 ;  /* 0x00000018b8a4723c */ /* 0x040ff000000810a4 */
[C---:B------:R-:W-:Y:S08]  /*6e530*/  HMMA.1688.F32.TF32 R168, R184.reuse, R20, R168 ;  /* 0x00000014b8a8723c */ /* 0x040ff000000810a8 */
[C---:B------:R-:W-:Y:S08]  /*6e540*/  HMMA.1688.F32.TF32 R172, R184.reuse, R8, R172 ;  /* 0x00000008b8ac723c */ /* 0x040ff000000810ac */
[----:B------:R-:W-:Y:S08]  /*6e550*/  HMMA.1688.F32.TF32 R176, R184, R4, R176 ;  /* 0x00000004b8b0723c */ /* 0x000ff000000810b0 */
[C---:B--2---:R-:W-:Y:S08]  /*6e560*/  HMMA.1688.F32.TF32 R196, R204.reuse, R24, R196 ;  /* 0x00000018ccc4723c */ /* 0x044ff000000810c4 */
[----:B---3--:R-:W-:Y:S08]  /*6e570*/  HMMA.1688.F32.TF32 R188, R204, R12, R240 ;  /* 0x0000000cccbc723c */ /* 0x008ff000000810f0 */
[----:B----4-:R-:W-:Y:S08]  /*6e580*/  HMMA.1688.F32.TF32 R184, R184, R232, R244 ;  /* 0x000000e8b8b8723c */ /* 0x010ff000000810f4 */
[C---:B------:R-:W-:Y:S08]  /*6e590*/  HMMA.1688.F32.TF32 R192, R204.reuse, R16, R236 ;  /* 0x00000010ccc0723c */ /* 0x040ff000000810ec */
[C---:B------:R-:W-:Y:S08]  /*6e5a0*/  HMMA.1688.F32.TF32 R212, R204.reuse, R20, R212 ;  /* 0x00000014ccd4723c */ /* 0x040ff000000810d4 */
        /* <DEDUP_REMOVED lines=11> */
[----:B------:R-:W-:Y:S04]  /*6e660*/  LDS R206, [R0+UR12+0x36000] ;  /* 0x0360000c00ce7984 */ /* 0x000fe80008000800 */
[----:B------:R-:W-:Y:S04]  /*6e670*/  LDS R205, [R3+UR12+0x34000] ;  /* 0x0340000c03cd7984 */ /* 0x000fe80008000800 */
[----:B------:R-:W2:Y:S04]  /*6e680*/  LDS R207, [R3+UR12+0x36000] ;  /* 0x0360000c03cf7984 */ /* 0x000ea80008000800 */
[----:B------:R-:W-:Y:S04]  /*6e690*/  LDS R221, [R3+UR12+0x34100] ;  /* 0x0341000c03dd7984 */ /* 0x000fe80008000800 */
[----:B------:R-:W3:Y:S04]  /*6e6a0*/  LDS R223, [R3+UR12+0x36100] ;  /* 0x0361000c03df7984 */ /* 0x000ee80008000800 */
[----:B------:R-:W-:Y:S01]  /*6e6b0*/  LDS R224, [R0+UR12+0x34180] ;  /* 0x0341800c00e07984 */ /* 0x000fe20008000800 */
[C---:B-1----:R-:W-:Y:S03]  /*6e6c0*/  HMMA.1688.F32.TF32 R136, R216.reuse, R14, R136 ;  /* 0x0000000ed888723c */ /* 0x042fe60000081088 */
[----:B------:R-:W-:Y:S04]  /*6e6d0*/  LDS R226, [R0+UR12+0x36180] ;  /* 0x0361800c00e27984 */ /* 0x000fe80008000800 */
[----:B------:R-:W-:Y:S01]  /*6e6e0*/  LDS R225, [R3+UR12+0x34180] ;  /* 0x0341800c03e17984 */ /* 0x000fe20008000800 */
[----:B------:R-:W-:Y:S03]  /*6e6f0*/  HMMA.1688.F32.TF32 R132, R216, R18, R132 ;  /* 0x00000012d884723c */ /* 0x000fe60000081084 */
[----:B------:R-:W1:Y:S05]  /*6e700*/  LDS R227, [R3+UR12+0x36180] ;  /* 0x0361800c03e37984 */ /* 0x000e6a0008000800 */
[C---:B--2---:R-:W-:Y:S08]  /*6e710*/  HMMA.1688.F32.TF32 R52, R204.reuse, R14, R52 ;  /* 0x0000000ecc34723c */ /* 0x044ff00000081034 */
[C---:B------:R-:W-:Y:S08]  /*6e720*/  HMMA.1688.F32.TF32 R48, R204.reuse, R18, R48 ;  /* 0x00000012cc30723c */ /* 0x040ff00000081030 */
[C---:B------:R-:W-:Y:S08]  /*6e730*/  HMMA.1688.F32.TF32 R44, R204.reuse, R26, R44 ;  /* 0x0000001acc2c723c */ /* 0x040ff0000008102c */
[----:B------:R-:W-:Y:S01]  /*6e740*/  HMMA.1688.F32.TF32 R40, R204, R22, R40 ;  /* 0x00000016cc28723c */ /* 0x000fe20000081028 */
[----:B------:R-:W-:Y:S01]  /*6e750*/  IMAD.MOV.U32 R5, RZ, RZ, R54 ;  /* 0x000000ffff057224 */ /* 0x000fe200078e0036 */
[----:B------:R-:W-:-:S06]  /*6e760*/  MOV R4, R55 ;  /* 0x0000003700047202 */ /* 0x000fcc0000000f00 */
[----:B------:R-:W-:Y:S01]  /*6e770*/  HMMA.1688.F32.TF32 R36, R204, R10, R36 ;  /* 0x0000000acc24723c */ /* 0x000fe20000081024 */
[----:B------:R-:W-:Y:S01]  /*6e780*/  IMAD.MOV.U32 R9, RZ, RZ, R52 ;  /* 0x000000ffff097224 */ /* 0x000fe200078e0034 */
[----:B------:R-:W-:Y:S01]  /*6e790*/  MOV R8, R53 ;  /* 0x0000003500087202 */ /* 0x000fe20000000f00 */
[----:B------:R-:W2:Y:S01]  /*6e7a0*/  LDL.LU.64 R54, [R1+0x39a0] ;  /* 0x0039a00001367983 */ /* 0x000ea20000300a00 */
[----:B------:R-:W-:-:S04]  /*6e7b0*/  IMAD.MOV.U32 R13, RZ, RZ, R50 ;  /* 0x000000ffff0d7224 */ /* 0x000fc800078e0032 */
[C---:B------:R-:W-:Y:S01]  /*6e7c0*/  HMMA.1688.F32.TF32 R32, R204.reuse, R6, R32 ;  /* 0x00000006cc20723c */ /* 0x040fe20000081020 */
[----:B------:R-:W4:Y:S01]  /*6e7d0*/  LDL.LU.64 R52, [R1+0x3998] ;  /* 0x0039980001347983 */ /* 0x000f220000300a00 */
[----:B------:R-:W-:Y:S01]  /*6e7e0*/  MOV R12, R51 ;  /* 0x00000033000c7202 */ /* 0x000fe20000000f00 */
[----:B------:R-:W-:Y:S01]  /*6e7f0*/  IMAD.MOV.U32 R17, RZ, RZ, R48 ;  /* 0x000000ffff117224 */ /* 0x000fe200078e0030 */
[----:B------:R-:W-:Y:S01]  /*6e800*/  MOV R16, R49 ;  /* 0x0000003100107202 */ /* 0x000fe20000000f00 */
[----:B------:R-:W2:Y:S03]  /*6e810*/  LDL.LU.64 R50, [R1+0x3990] ;  /* 0x0039900001327983 */ /* 0x000ea60000300a00 */
[C---:B------:R-:W-:Y:S01]  /*6e820*/  HMMA.1688.F32.TF32 R28, R204.reuse, R230, R28 ;  /* 0x000000e6cc1c723c */ /* 0x040fe2000008101c */
        /* <DEDUP_REMOVED lines=20> */
[----:B-1----:R-:W4:Y:S04]  /*6e970*/  LDL.LU.64 R30, [R1+0x3940] ;  /* 0x00394000011e7983 */ /* 0x002f280000300a00 */
[----:B------:R-:W4:Y:S04]  /*6e980*/  LDL.LU.64 R28, [R1+0x3938] ;  /* 0x00393800011c7983 */ /* 0x000f280000300a00 */
[----:B------:R-:W4:Y:S04]  /*6e990*/  LDL.LU.64 R250, [R1+0x3930] ;  /* 0x0039300001fa7983 */ /* 0x000f280000300a00 */
[----:B------:R-:W4:Y:S01]  /*6e9a0*/  LDL.LU.64 R248, [R1+0x3928] ;  /* 0x0039280001f87983 */ /* 0x000f220000300a00 */
        /* <DEDUP_REMOVED lines=9> */
[----:B------:R-:W-:Y:S07]  /*6ea40*/  STL.64 [R1+0x828], R138 ;  /* 0x0008288a01007387 */ /* 0x000fee0000100a00 */
[C---:B---3--:R-:W-:Y:S01]  /*6ea50*/  HMMA.1688.F32.TF32 R104, R220.reuse, R14, R104 ;  /* 0x0000000edc68723c */ /* 0x048fe20000081068 */
[----:B------:R-:W-:Y:S07]  /*6ea60*/  STL.64 [R1+0x810], R132 ;  /* 0x0008108401007387 */ /* 0x000fee0000100a00 */
        /* <DEDUP_REMOVED lines=36> */
[C---:B--2---:R-:W-:Y:S08]  /*6ecb0*/  HMMA.1688.F32.TF32 R32, R224.reuse, R26, R32 ;  /* 0x0000001ae020723c */ /* 0x044ff00000081020 */
[C---:B----4-:R-:W-:Y:S08]  /*6ecc0*/  HMMA.1688.F32.TF32 R80, R224.reuse, R18, R28 ;  /* 0x00000012e050723c */ /* 0x050ff0000008101c */
[C---:B------:R-:W-:Y:S08]  /*6ecd0*/  HMMA.1688.F32.TF32 R84, R224.reuse, R14, R248 ;  /* 0x0000000ee054723c */ /* 0x040ff000000810f8 */
        /* <DEDUP_REMOVED lines=11> */
[----:B------:R-:W-:Y:S04]  /*6ed90*/  STL.64 [R1+0x530], R28 ;  /* 0x0005301c01007387 */ /* 0x000fe80000100a00 */
[----:B------:R1:W-:Y:S01]  /*6eda0*/  STL.64 [R1+0x538], R30 ;  /* 0x0005381e01007387 */ /* 0x0003e20000100a00 */
[----:B------:R-:W-:-:S03]  /*6edb0*/  IMAD.MOV.U32 R80, RZ, RZ, R52 ;  /* 0x000000ffff507224 */ /* 0x000fc600078e0034 */
[----:B------:R-:W-:Y:S04]  /*6edc0*/  STL.64 [R1+0x520], R36 ;  /* 0x0005202401007387 */ /* 0x000fe80000100a00 */
[----:B------:R-:W-:Y:S01]  /*6edd0*/  STL.64 [R1+0x528], R38 ;  /* 0x0005282601007387 */ /* 0x000fe20000100a00 */
[----:B------:R-:W-:Y:S01]  /*6ede0*/  MOV R81, R53 ;  /* 0x0000003500517202 */ /* 0x000fe20000000f00 */
[----:B------:R-:W-:Y:S01]  /*6edf0*/  IMAD.MOV.U32 R82, RZ, RZ, R54 ;  /* 0x000000ffff527224 */ /* 0x000fe200078e0036 */
[----:B------:R-:W-:Y:S01]  /*6ee00*/  MOV R83, R55 ;  /* 0x0000003700537202 */ /* 0x000fe20000000f00 */
[----:B-1----:R-:W-:Y:S01]  /*6ee10*/  HMMA.1688.F32.TF32 R28, R224, R230, R48 ;  /* 0x000000e6e01c723c */ /* 0x002fe20000081030 */
[----:B------:R-:W-:Y:S04]  /*6ee20*/  LDS R36, [R0+UR12+0x34280] ;  /* 0x0342800c00247984 */ /* 0x000fe80008000800 */
[----:B------:R-:W-:Y:S04]  /*6ee30*/  STL.64 [R1+0x510], R32 ;  /* 0x0005102001007387 */ /* 0x000fe80000100a00 */
[----:B------:R-:W-:Y:S04]  /*6ee40*/  STL.64 [R1+0x518], R34 ;  /* 0x0005182201007387 */ /* 0x000fe80000100a00 */
[----:B------:R-:W2:Y:S04]  /*6ee50*/  LDL.LU R52, [R1+0x3924] ;  /* 0x0039240001347983 */ /* 0x000ea80000300800 */
[----:B------:R-:W3:Y:S04]  /*6ee60*/  LDL.LU R53, [R1+0x3920] ;  /* 0x0039200001357983 */ /* 0x000ee80000300800 */
        /* <DEDUP_REMOVED lines=11> */
[----:B------:R-:W1:Y:S04]  /*6ef20*/  LDS R39, [R3+UR12+0x36280] ;  /* 0x0362800c03277984 */ /* 0x000e680008000800 */
[----:B------:R-:W-:Y:S04]  /*6ef30*/  LDS R41, [R3+UR12+0x34300] ;  /* 0x0343000c03297984 */ /* 0x000fe80008000800 */
[----:B------:R-:W-:Y:S01]  /*6ef40*/  LDS R43, [R3+UR12+0x36300] ;  /* 0x0363000c032b7984 */ /* 0x000fe20008000800 */
[----:B--2---:R-:W-:-:S03]  /*6ef50*/  IMAD.MOV.U32 R91, RZ, RZ, R52 ;  /* 0x000000ffff5b7224 */ /* 0x004fc600078e0034 */
[----:B------:R-:W2:Y:S01]  /*6ef60*/  LDL.LU R52, [R1+0x3914] ;  /* 0x0039140001347983 */ /* 0x000ea20000300800 */
[----:B---3--:R-:W-:-:S03]  /*6ef70*/  MOV R95, R53 ;  /* 0x00000035005f7202 */ /* 0x008fc60000000f00 */
[----:B------:R-:W3:Y:S01]  /*6ef80*/  LDL.LU R92, [R1+0x3f0] ;  /* 0x0003f000015c7983 */ /* 0x000ee20000300800 */
[----:B----4-:R-:W-:Y:S01]  /*6ef90*/  IMAD.MOV.U32 R94, RZ, RZ, R54 ;  /* 0x000000ffff5e7224 */ /* 0x010fe200078e0036 */
[----:B------:R-:W-:Y:S02]  /*6efa0*/  MOV R93, R55 ;  /* 0x00000037005d7202 */ /* 0x000fe40000000f00 */
[----:B------:R-:W4:Y:S04]  /*6efb0*/  LDL.LU R55, [R1+0x3910] ;  /* 0x0039100001377983 */ /* 0x000f280000300800 */
        /* <DEDUP_REMOVED lines=23> */
[----:B------:R-:W2:Y:S01]  /*6f130*/  LDL.LU R119, [R1+0x4dc] ;  /* 0x0004dc0001777983 */ /* 0x000ea20000300800 */
[----:B---3--:R-:W-:-:S03]  /*6f140*/  MOV R96, R53 ;  /* 0x0000003500607202 */ /* 0x008fc60000000f00 */
[----:B------:R-:W3:Y:S01]  /*6f150*/  LDL.LU R112, [R1+0x4c0] ;  /* 0x0004c00001707983 */ /* 0x000ee20000300800 */
[----:B------:R-:W-:-:S03]  /*6f160*/  IMAD.MOV.U32 R97, RZ, RZ, R54 ;  /* 0x000000ffff617224 */ /* 0x000fc600078e0036 */
[----:B------:R-:W3:Y:S01]  /*6f170*/  LDL.LU R113, [R1+0x4c4] ;  /* 0x0004c40001717983 */ /* 0x000ee20000300800 */
[----:B----4-:R-:W-:-:S03]  /*6f180*/  MOV R98, R55 ;  /* 0x0000003700627202 */ /* 0x010fc60000000f00 */
[----:B------:R-:W3:Y:S01]  /*6f190*/  LDL.LU R114, [R1+0x4c8] ;  /* 0x0004c80001727983 */ /* 0x000ee20000300800 */
[----:B--2---:R-:W-:-:S03]  /*6f1a0*/  IMAD.MOV.U32 R115, RZ, RZ, R52 ;  /* 0x000000ffff737224 */ /* 0x004fc600078e0034 */
        /* <DEDUP_REMOVED lines=13> */
[C---:B-1----:R-:W-:Y:S08]  /*6f280*/  HMMA.1688.F32.TF32 R108, R32.reuse, R26, R108 ;  /* 0x0000001a206c723c */ /* 0x042ff0000008106c */
[C---:B---3--:R-:W-:Y:S08]  /*6f290*/  HMMA.1688.F32.TF32 R112, R32.reuse, R18, R112 ;  /* 0x000000122070723c */ /* 0x048ff00000081070 */
[----:B------:R-:W-:Y:S08]  /*6f2a0*/  HMMA.1688.F32.TF32 R100, R32, R10, R100 ;  /* 0x0000000a2064723c */ /* 0x000ff00000081064 */
[----:B------:R-:W-:Y:S08]  /*6f2b0*/  HMMA.1688.F32.TF32 R88, R36, R14, R88 ;  /* 0x0000000e2458723c */ /* 0x000ff00000081058 */
[----:B--2---:R-:W-:Y:S08]  /*6f2c0*/  HMMA.1688.F32.TF32 R28, R224, R234, R52 ;  /* 0x000000eae01c723c */ /* 0x004ff00000081034 */
[----:B------:R-:W-:-:S15]  /*6f2d0*/  HMMA.1688.F32.TF32 R52, R32, R14, R116 ;  /* 0x0000000e2034723c */ /* 0x000fde0000081074 */
[----:B------:R-:W-:-:S04]  /*6f2e0*/  NOP ;  /* 0x0000000000007918 */ /* 0x000fc80000000000 */
[----:B------:R-:W-:Y:S04]  /*6f2f0*/  STL.64 [R1+0x900], R52 ;  /* 0x0009003401007387 */ /* 0x000fe80000100a00 */
[----:B------:R1:W-:Y:S02]  /*6f300*/  STL.64 [R1+0x908], R54 ;  /* 0x0009083601007387 */ /* 0x0003e40000100a00 */
[C---:B-1----:R-:W-:Y:S02]  /*6f310*/  HMMA.1688.F32.TF32 R52, R32.reuse, R22, R104 ;  /* 0x000000162034723c */ /* 0x042fe40000081068 */
[----:B------:R-:W-:Y:S04]  /*6f320*/  STL.64 [R1+0x4d0], R112 ;  /* 0x0004d07001007387 */ /* 0x000fe80000100a00 */
[----:B------:R-:W-:Y:S04]  /*6f330*/  STL.64 [R1+0x4d8], R114 ;  /* 0x0004d87201007387 */ /* 0x000fe80000100a00 */
[----:B------:R-:W-:Y:S01]  /*6f340*/  STL.64 [R1+0x4c0], R108 ;  /* 0x0004c06c01007387 */ /* 0x000fe20000100a00 */
[C---:B----4-:R-:W-:Y:S03]  /*6f350*/  HMMA.1688.F32.TF32 R96, R32.reuse, R6, R96 ;  /* 0x000000062060723c */ /* 0x050fe60000081060 */
[----:B------:R-:W-:Y:S05]  /*6f360*/  STL.64 [R1+0x4c8], R110 ;  /* 0x0004c86e01007387 */ /* 0x000fea0000100a00 */
        /* <DEDUP_REMOVED lines=13> */
[----:B--2---:R-:W-:Y:S01]  /*6f440*/  HMMA.1688.F32.TF32 R32, R36, R26, R80 ;  /* 0x0000001a2420723c */ /* 0x004fe20000081050 */
        /* <DEDUP_REMOVED lines=86> */
[----:B------:R-:W-:Y:S01]  /*6f9b0*/  IMAD.MOV.U32 R51, RZ, RZ, R28 ;  /* 0x000000ffff337224 */ /* 0x000fe200078e001c */
[----:B------:R-:W-:Y:S01]  /*6f9c0*/  MOV R50, R29 ;  /* 0x0000001d00327202 */ /* 0x000fe20000000f00 */
[----:B------:R-:W-:Y:S01]  /*6f9d0*/  IMAD.MOV.U32 R49, RZ, RZ, R30 ;  /* 0x000000ffff317224 */ /* 0x000fe200078e001e */
[----:B------:R-:W-:Y:S01]  /*6f9e0*/  MOV R48, R31 ;  /* 0x0000001f00307202 */ /* 0x000fe20000000f00 */
[----:B------:R-:W-:Y:S04]  /*6f9f0*/  LDS R28, [R0+UR12+0x34380] ;  /* 0x0343800c001c7984 */ /* 0x000fe80008000800 */
[----:B------:R-:W-:Y:S04]  /*6fa00*/  LDS R30, [R0+UR12+0x36380] ;  /* 0x0363800c001e7984 */ /* 0x000fe80008000800 */
[----:B------:R-:W-:Y:S04]  /*6fa10*/  LDS R29, [R3+UR12+0x34380] ;  /* 0x0343800c031d7984 */ /* 0x000fe80008000800 */
[----:B------:R-:W1:Y:S02]  /*6fa20*/  LDS R31, [R3+UR12+0x36380] ;  /* 0x0363800c031f7984 */ /* 0x000e640008000800 */
[----:B-1----:R-:W-:Y:S08]  /*6fa30*/  HMMA.1688.F32.TF32 R204, R28, R18, R76 ;  /* 0x000000121ccc723c */ /* 0x002ff0000008104c */
[C---:B---3--:R-:W-:Y:S08]  /*6fa40*/  HMMA.1688.F32.TF32 R32, R36.reuse, R10, R128 ;  /* 0x0000000a2420723c */ /* 0x048ff00000081080 */
[C---:B----4-:R-:W-:Y:S08]  /*6fa50*/  HMMA.1688.F32.TF32 R132, R36.reuse, R22, R132 ;  /* 0x000000162484723c */ /* 0x050ff00000081084 */
[C---:B------:R-:W-:Y:S08]  /*6fa60*/  HMMA.1688.F32.TF32 R120, R36.reuse, R230, R120 ;  /* 0x000000e62478723c */ /* 0x040ff00000081078 */
[C---:B------:R-:W-:Y:S03]  /*6fa70*/  HMMA.1688.F32.TF32 R52, R36.reuse, R6, R124 ;  /* 0x000000062434723c */ /* 0x040fe6000008107c */
[----:B------:R-:W-:Y:S04]  /*6fa80*/  STL.64 [R1+0x770], R132 ;  /* 0x0007708401007387 */ /* 0x000fe80000100a00 */
[----:B------:R-:W-:Y:S04]  /*6fa90*/  STL.64 [R1+0x778], R134 ;  /* 0x0007788601007387 */ /* 0x000fe80000100a00 */
[----:B------:R-:W-:Y:S04]  /*6faa0*/  STL.64 [R1+0x760], R32 ;  /* 0x0007602001007387 */ /* 0x000fe80000100a00 */
[----:B------:R1:W-:Y:S02]  /*6fab0*/  STL.64 [R1+0x768], R34 ;  /* 0x0007682201007387 */ /* 0x0003e40000100a00 */
[----:B-1----:R-:W-:Y:S02]  /*6fac0*/  HMMA.1688.F32.TF32 R32, R36, R234, R116 ;  /* 0x000000ea2420723c */ /* 0x002fe40000081074 */
[----:B------:R-:W-:Y:S04]  /*6fad0*/  STL.64 [R1+0x3f0], R52 ;  /* 0x0003f03401007387 */ /* 0x000fe80000100a00 */
[----:B------:R1:W-:Y:S02]  /*6fae0*/  STL.64 [R1+0x3f8], R54 ;  /* 0x0003f83601007387 */ /* 0x0003e40000100a00 */
[C---:B------:R-:W-:Y:S02]  /*6faf0*/  HMMA.1688.F32.TF32 R36, R40.reuse, R18, R108 ;  /* 0x000000122824723c */ /* 0x040fe4000008106c */
[----:B------:R-:W-:Y:S04]  /*6fb00*/  STL.64 [R1+0x3e0], R120 ;  /* 0x0003e07801007387 */ /* 0x000fe80000100a00 */
[----:B------:R-:W-:Y:S02]  /*6fb10*/  STL.64 [R1+0x3e8], R122 ;  /* 0x0003e87a01007387 */ /* 0x000fe40000100a00 */
        /* <DEDUP_REMOVED lines=11> */
[C---:B--2---:R-:W-:Y:S08]  /*6fbd0*/  HMMA.1688.F32.TF32 R32, R40.reuse, R6, R60 ;  /* 0x000000062820723c */ /* 0x044ff0000008103c */
[C---:B------:R-:W-:Y:S02]  /*6fbe0*/  HMMA.1688.F32.TF32 R36, R40.reuse, R10, R56 ;  /* 0x0000000a2824723c */ /* 0x040fe40000081038 */
[----:B------:R-:W-:Y:S04]  /*6fbf0*/  STL.64 [R1+0x390], R52 ;  /* 0x0003903401007387 */ /* 0x000fe80000100a00 */
[----:B------:R1:W-:Y:S02]  /*6fc00*/  STL.64 [R1+0x398], R54 ;  /* 0x0003983601007387 */ /* 0x0003e40000100a00 */
[C---:B-1----:R-:W-:Y:S11]  /*6fc10*/  HMMA.1688.F32.TF32 R52, R40.reuse, R230, R64 ;  /* 0x000000e62834723c */ /* 0x042ff60000081040 */
[----:B------:R-:W-:Y:S04]  /*6fc20*/  STL.64 [R1+0x380], R36 ;  /* 0x0003802401007387 */ /* 0x000fe80000100a00 */
[----:B------:R1:W-:Y:S04]  /*6fc30*/  STL.64 [R1+0x388], R38 ;  /* 0x0003882601007387 */ /* 0x0003e80000100a00 */
[----:B------:R-:W-:Y:S04]  /*6fc40*/  STL.64 [R1+0x200], R32 ;  /* 0x0002002001007387 */ /* 0x000fe80000100a00 */
[----:B------:R2:W-:Y:S01]  /*6fc50*/  STL.64 [R1+0x208], R34 ;  /* 0x0002082201007387 */ /* 0x0005e20000100a00 */
[----:B-1----:R-:W-:Y:S08]  /*6fc60*/  HMMA.1688.F32.TF32 R36, R40, R234, R68 ;  /* 0x000000ea2824723c */ /* 0x002ff00000081044 */
[C---:B--2---:R-:W-:Y:S01]  /*6fc70*/  HMMA.1688.F32.TF32 R32, R28.reuse, R14, R72 ;  /* 0x0000000e1c20723c */ /* 0x044fe20000081048 */
[----:B------:R-:W-:Y:S04]  /*6fc80*/  STL.64 [R1+0x1f0], R52 ;  /* 0x0001f03401007387 */ /* 0x000fe80000100a00 */
[----:B------:R-:W-:Y:S06]  /*6fc90*/  STL.64 [R1+0x1f8], R54 ;  /* 0x0001f83601007387 */ /* 0x000fec0000100a00 */
[----:B------:R-:W-:Y:S04]  /*6fca0*/  STL.64 [R1+0x1b0], R36 ;  /* 0x0001b02401007387 */ /* 0x000fe80000100a00 */
[----:B------:R-:W-:Y:S04]  /*6fcb0*/  STL.64 [R1+0x1b8], R38 ;  /* 0x0001b82601007387 */ /* 0x000fe80000100a00 */
[----:B------:R-:W-:Y:S04]  /*6fcc0*/  STL [R1+0x375c], R204 ;  /* 0x00375ccc01007387 */ /* 0x000fe80000100800 */
[----:B------:R-:W-:Y:S04]  /*6fcd0*/  STL.64 [R1+0x190], R32 ;  /* 0x0001902001007387 */ /* 0x000fe80000100a00 */
[----:B------:R1:W-:Y:S02]  /*6fce0*/  STL.64 [R1+0x198], R34 ;  /* 0x0001982201007387 */ /* 0x0003e40000100a00 */
[C---:B-1----:R-:W-:Y:S02]  /*6fcf0*/  HMMA.1688.F32.TF32 R32, R28.reuse, R26, R96 ;  /* 0x0000001a1c20723c */ /* 0x042fe40000081060 */
[----:B------:R-:W-:Y:S04]  /*6fd00*/  STL [R1+0x3758], R205 ;  /* 0x003758cd01007387 */ /* 0x000fe80000100800 */
[----:B------:R-:W-:Y:S02]  /*6fd10*/  STL [R1+0x3754], R206 ;  /* 0x003754ce01007387 */ /* 0x000fe40000100800 */
[C---:B------:R-:W-:Y:S02]  /*6fd20*/  HMMA.1688.F32.TF32 R40, R28.reuse, R22, R200 ;  /* 0x000000161c28723c */ /* 0x040fe400000810c8 */
[----:B------:R-:W-:Y:S06]  /*6fd30*/  STL [R1+0x3750], R207 ;  /* 0x003750cf01007387 */ /* 0x000fec0000100800 */
[C---:B------:R-:W-:Y:S03]  /*6fd40*/  HMMA.1688.F32.TF32 R36, R28.reuse, R10, R92 ;  /* 0x0000000a1c24723c */ /* 0x040fe6000008105c */
[----:B------:R-:W-:Y:S04]  /*6fd50*/  STL.64 [R1+0x70], R32 ;  /* 0x0000702001007387 */ /* 0x000fe80000100a00 */
[----:B------:R1:W-:Y:S02]  /*6fd60*/  STL.64 [R1+0x78], R34 ;  /* 0x0000782201007387 */ /* 0x0003e40000100a00 */
[----:B-1----:R-:W-:Y:S02]  /*6fd70*/  HMMA.1688.F32.TF32 R32, R28, R6, R88 ;  /* 0x000000061c20723c */ /* 0x002fe40000081058 */
[----:B------:R-:W-:Y:S04]  /*6fd80*/  STL.64 [R1+0x80], R40 ;  /* 0x0000802801007387 */ /* 0x000fe80000100a00 */
[----:B------:R-:W-:Y:S04]  /*6fd90*/  STL.64 [R1+0x88], R42 ;  /* 0x0000882a01007387 */ /* 0x000fe80000100a00 */
[----:B------:R-:W-:Y:S04]  /*6fda0*/  STL.64 [R1+0x90], R36 ;  /* 0x0000902401007387 */ /* 0x000fe80000100a00 */
[----:B------:R1:W-:Y:S01]  /*6fdb0*/  STL.64 [R1+0x98], R38 ;  /* 0x0000982601007387 */ /* 0x0003e20000100a00 */
[----:B------:R-:W-:Y:S01]  /*6fdc0*/  IMAD.MOV.U32 R222, RZ, RZ, R2 ;  /* 0x000000ffffde7224 */ /* 0x000fe200078e0002 */
[----:B------:R-:W-:-:S02]  /*6fdd0*/  MOV R223, R252 ;  /* 0x000000fc00df7202 */ /* 0x000fc40000000f00 */
[----:B------:R-:W-:Y:S01]  /*6fde0*/  LDS R40, [R0+UR12+0x34500] ;  /* 0x0345000c00287984 */ /* 0x000fe20008000800 */
[----:B------:R-:W-:Y:S01]  /*6fdf0*/  IMAD.MOV.U32 R204, RZ, RZ, R33 ;  /* 0x000000ffffcc7224 */ /* 0x000fe200078e0021 */
[----:B------:R-:W-:Y:S02]  /*6fe00*/  MOV R205, R34 ;  /* 0x0000002200cd7202 */ /* 0x000fe40000000f00 */
[----:B------:R2:W-:Y:S01]  /*6fe10*/  STL [R1+0xa0], R32 ;  /* 0x0000a02001007387 */ /* 0x0005e20000100800 */
[----:B------:R-:W-:Y:S01]  /*6fe20*/  IMAD.MOV.U32 R206, RZ, RZ, R35 ;  /* 0x000000ffffce7224 */ /* 0x000fe200078e0023 */
[C---:B-1----:R-:W-:Y:S02]  /*6fe30*/  HMMA.1688.F32.TF32 R36, R28.reuse, R230, R84 ;  /* 0x000000e61c24723c */ /* 0x042fe40000081054 */
[----:B------:R-:W-:Y:S04]  /*6fe40*/  LDS R42, [R0+UR12+0x36500] ;  /* 0x0365000c002a7984 */ /* 0x000fe80008000800 */
[----:B------:R-:W-:Y:S02]  /*6fe50*/  LDS R41, [R3+UR12+0x34500] ;  /* 0x0345000c03297984 */ /* 0x000fe40008000800 */
[----:B--2---:R-:W-:Y:S02]  /*6fe60*/  HMMA.1688.F32.TF32 R32, R28, R234, R80 ;  /* 0x000000ea1c20723c */ /* 0x004fe40000081050 */
[----:B------:R1:W-:Y:S04]  /*6fe70*/  STL [R1+0x3768], R206 ;  /* 0x003768ce01007387 */ /* 0x0003e80000100800 */
[----:B------:R2:W-:Y:S04]  /*6fe80*/  STL [R1+0x3764], R205 ;  /* 0x003764cd01007387 */ /* 0x0005e80000100800 */
[----:B------:R3:W-:Y:S04]  /*6fe90*/  STL [R1+0x3760], R204 ;  /* 0x003760cc01007387 */ /* 0x0007e80000100800 */
[----:B------:R-:W-:Y:S04]  /*6fea0*/  STL.64 [R1+0xb0], R36 ;  /* 0x0000b02401007387 */ /* 0x000fe80000100a00 */
[----:B------:R-:W-:Y:S04]  /*6feb0*/  STL.64 [R1+0xb8], R38 ;  /* 0x0000b82601007387 */ /* 0x000fe80000100a00 */
[----:B------:R-:W-:Y:S04]  /*6fec0*/  STL [R1+0xd0], R32 ;  /* 0x0000d02001007387 */ /* 0x000fe80000100800 */
        /* <DEDUP_REMOVED lines=14> */
[----:B-1----:R-:W-:Y:S01]  /*6ffb0*/  MOV R206, R33 ;  /* 0x0000002100ce7202 */ /* 0x002fe20000000f00 */
[----:B--2---:R-:W-:Y:S01]  /*6ffc0*/  IMAD.MOV.U32 R205, RZ, RZ, R34 ;  /* 0x000000ffffcd7224 */ /* 0x004fe200078e0022 */
[----:B---3--:R-:W-:Y:S01]  /*6ffd0*/  MOV R204, R35 ;  /* 0x0000002300cc7202 */ /* 0x008fe20000000f00 */
[----:B------:R-:W-:Y:S04]  /*6ffe0*/  LDS R32, [R0+UR12+0x34400] ;  /* 0x0344000c00207984 */ /* 0x000fe80008000800 */
[----:B------:R-:W-:Y:S04]  /*6fff0*/  LDS R34, [R0+UR12+0x36400] ;  /* 0x0364000c00227984 */ /* 0x000fe80008000800 */
[----:B------:R-:W-:Y:S04]  /*70000*/  LDS R33, [R3+UR12+0x34400] ;  /* 0x0344000c03217984 */ /* 0x000fe80008000800 */
[----:B------:R-:W-:Y:S04]  /*70010*/  LDS R35, [R3+UR12+0x36400] ;  /* 0x0364000c03237984 */ /* 0x000fe80008000800 */
[----:B------:R-:W-:Y:S04]  /*70020*/  LDS R36, [R0+UR12+0x34480] ;  /* 0x0344800c00247984 */ /* 0x000fe80008000800 */
[----:B------:R-:W-:Y:S04]  /*70030*/  LDS R38, [R0+UR12+0x36480] ;  /* 0x0364800c00267984 */ /* 0x000fe80008000800 */
[----:B------:R-:W-:Y:S04]  /*70040*/  LDS R37, [R3+UR12+0x34480] ;  /* 0x0344800c03257984 */ /* 0x000fe80008000800 */
[----:B------:R-:W1:Y:S04]  /*70050*/  LDS R39, [R3+UR12+0x36480] ;  /* 0x0364800c03277984 */ /* 0x000e680008000800 */
[----:B------:R-:W2:Y:S04]  /*70060*/  LDS R43, [R3+UR12+0x36500] ;  /* 0x0365000c032b7984 */ /* 0x000ea80008000800 */
[----:B------:R-:W-:Y:S04]  /*70070*/  LDS R28, [R0+UR12+0x34580] ;  /* 0x0345800c001c7984 */ /* 0x000fe80008000800 */
[----:B------:R-:W-:Y:S04]  /*70080*/  LDS R30, [R0+UR12+0x36580] ;  /* 0x0365800c001e7984 */ /* 0x000fe80008000800 */
[----:B------:R-:W-:Y:S04]  /*70090*/  LDS R29, [R3+UR12+0x34580] ;  /* 0x0345800c031d7984 */ /* 0x000fe80008000800 */
[----:B------:R-:W3:Y:S01]  /*700a0*/  LDS R31, [R3+UR12+0x36580] ;  /* 0x0365800c031f7984 */ /* 0x000ee20008000800 */
[----:B----4-:R-:W-:Y:S01]  /*700b0*/  MOV R55, R2 ;  /* 0x0000000200377202 */ /* 0x010fe20000000f00 */
[----:B------:R-:W-:-:S02]  /*700c0*/  IMAD.MOV.U32 R54, RZ, RZ, R252 ;  /* 0x000000ffff367224 */ /* 0x000fc400078e00fc */
[----:B------:R-:W4:Y:S04]  /*700d0*/  LDL.LU R252, [R1+0x3894] ;  /* 0x0038940001fc7983 */ /* 0x000f280000300800 */
[----:B------:R-:W2:Y:S04]  /*700e0*/  LDL.LU R2, [R1+0x3890] ;  /* 0x0038900001027983 */ /* 0x000ea80000300800 */
[----:B------:R-:W3:Y:S04]  /*700f0*/  LDL.LU R224, [R1+0x220] ;  /* 0x0002200001e07983 */ /* 0x000ee80000300800 */
[----:B------:R-:W3:Y:S04]  /*70100*/  LDL.LU R225, [R1+0x224] ;  /* 0x0002240001e17983 */ /* 0x000ee80000300800 */
[----:B------:R-:W3:Y:S04]  /*70110*/  LDL.LU R226, [R1+0x228] ;  /* 0x0002280001e27983 */ /* 0x000ee80000300800 */
[----:B------:R-:W3:Y:S04]  /*70120*/  LDL.LU R227, [R1+0x22c] ;  /* 0x00022c0001e37983 */ /* 0x000ee80000300800 */
[----:B------:R-:W3:Y:S04]  /*70130*/  LDL.LU R56, [R1+0x280] ;  /* 0x0002800001387983 */ /* 0x000ee80000300800 */
[----:B------:R-:W3:Y:S01]  /*70140*/  LDL.LU R57, [R1+0x284] ;  /* 0x0002840001397983 */ /* 0x000ee20000300800 */
[----:B----4-:R-:W-:Y:S01]  /*70150*/  MOV R59, R252 ;  /* 0x000000fc003b7202 */ /* 0x010fe20000000f00 */
[----:B--2---:R-:W-:-:S02]  /*70160*/  IMAD.MOV.U32 R58, RZ, RZ, R2 ;  /* 0x000000ffff3a7224 */ /* 0x004fc400078e0002 */
[----:B------:R-:W2:Y:S04]  /*70170*/  LDL.LU R2, [R1+0x388c] ;  /* 0x00388c0001027983 */ /* 0x000ea80000300800 */
[----:B------:R-:W4:Y:S04]  /*70180*/  LDL.LU R252, [R1+0x3888] ;  /* 0x0038880001fc7983 */ /* 0x000f280000300800 */
[----:B------:R-:W3:Y:S04]  /*70190*/  LDL.LU R60, [R1+0x290] ;  /* 0x00029000013c7983 */ /* 0x000ee80000300800 */
[----:B------:R-:W3:Y:S04]  /*701a0*/  LDL.LU R61, [R1+0x294] ;  /* 0x00029400013d7983 */ /* 0x000ee80000300800 */
[----:B------:R-:W3:Y:S04]  /*701b0*/  LDL.LU R62, [R1+0x298] ;  /* 0x00029800013e7983 */ /* 0x000ee80000300800 */
[----:B------:R-:W3:Y:S04]  /*701c0*/  LDL.LU R63, [R1+0x29c] ;  /* 0x00029c00013f7983 */ /* 0x000ee80000300800 */
[----:B------:R-:W3:Y:S04]  /*701d0*/  LDL.LU R64, [R1+0x2a0] ;  /* 0x0002a00001407983 */ /* 0x000ee80000300800 */
[----:B------:R-:W3:Y:S01]  /*701e0*/  LDL.LU R65, [R1+0x2a4] ;  /* 0x0002a40001417983 */ /* 0x000ee20000300800 */
[----:B--2---:R-:W-:Y:S01]  /*701f0*/  MOV R67, R2 ;  /* 0x0000000200437202 */ /* 0x004fe20000000f00 */
[----:B----4-:R-:W-:-:S02]  /*70200*/  IMAD.MOV.U32 R66, RZ, RZ, R252 ;  /* 0x000000ffff427224 */ /* 0x010fc400078e00fc */
        /* <DEDUP_REMOVED lines=80> */
[-C--:B-1----:R-:W-:Y:S08]  /*70710*/  HMMA.1688.F32.TF32 R84, R36, R230.reuse, R84 ;  /* 0x000000e62454723c */ /* 0x082ff00000081054 */
[C---:B--2---:R-:W-:Y:S08]  /*70720*/  HMMA.1688.F32.TF32 R112, R32.reuse, R230, R112 ;  /* 0x000000e62070723c */ /* 0x044ff00000081070 */
[C---:B---3--:R-:W-:Y:S08]  /*70730*/  HMMA.1688.F32.TF32 R120, R32.reuse, R10, R120 ;  /* 0x0000000a2078723c */ /* 0x048ff00000081078 */
[C---:B----4-:R-:W-:Y:S08]  /*70740*/  HMMA.1688.F32.TF32 R124, R32.reuse, R22, R124 ;  /* 0x00000016207c723c */ /* 0x050ff0000008107c */
[C---:B------:R-:W-:Y:S08]  /*70750*/  HMMA.1688.F32.TF32 R128, R32.reuse, R26, R128 ;  /* 0x0000001a2080723c */ /* 0x040ff00000081080 */
[C---:B------:R-:W-:Y:S08]  /*70760*/  HMMA.1688.F32.TF32 R136, R32.reuse, R14, R136 ;  /* 0x0000000e2088723c */ /* 0x040ff00000081088 */
[----:B------:R-:W-:Y:S11]  /*70770*/  HMMA.1688.F32.TF32 R132, R32, R18, R132 ;  /* 0x000000122084723c */ /* 0x000ff60000081084 */
[----:B------:R-:W-:Y:S01]  /*70780*/  STL [R1+0x8f4], R137 ;  /* 0x0008f48901007387 */ /* 0x000fe20000100800 */
[----:B------:R-:W-:-:S03]  /*70790*/  IMAD.MOV.U32 R207, RZ, RZ, R136 ;  /* 0x000000ffffcf7224 */ /* 0x000fc600078e0088 */
        /* <DEDUP_REMOVED lines=34> */
[----:B------:R-:W2:Y:S01]  /*709c0*/  LDL.LU R33, [R1+0x2e4] ;  /* 0x0002e40001217983 */ /* 0x000ea20000300800 */
[C---:B------:R-:W-:Y:S08]  /*709d0*/  HMMA.1688.F32.TF32 R104, R36.reuse, R14, R104 ;  /* 0x0000000e2468723c */ /* 0x040ff00000081068 */
[C---:B------:R-:W-:Y:S08]  /*709e0*/  HMMA.1688.F32.TF32 R100, R36.reuse, R18, R100 ;  /* 0x000000122464723c */ /* 0x040ff00000081064 */
[----:B------:R-:W-:Y:S01]  /*709f0*/  HMMA.1688.F32.TF32 R96, R36, R26, R96 ;  /* 0x0000001a2460723c */ /* 0x000fe20000081060 */
[----:B------:R-:W-:-:S02]  /*70a00*/  MOV R34, R252 ;  /* 0x000000fc00227202 */ /* 0x000fc40000000f00 */
[----:B------:R-:W3:Y:S05]  /*70a10*/  LDL.LU R252, [R1+0x37f0] ;  /* 0x0037f00001fc7983 */ /* 0x000eea0000300800 */
[C---:B------:R-:W-:Y:S01]  /*70a20*/  HMMA.1688.F32.TF32 R200, R36.reuse, R22, R200 ;  /* 0x0000001624c8723c */ /* 0x040fe200000810c8 */
[----:B------:R-:W-:Y:S07]  /*70a30*/  STL.64 [R1+0x740], R104 ;  /* 0x0007406801007387 */ /* 0x000fee0000100a00 */
[C---:B------:R-:W-:Y:S01]  /*70a40*/  HMMA.1688.F32.TF32 R92, R36.reuse, R10, R92 ;  /* 0x0000000a245c723c */ /* 0x040fe2000008105c */
[----:B------:R1:W-:Y:S07]  /*70a50*/  STL.64 [R1+0x748], R106 ;  /* 0x0007486a01007387 */ /* 0x0003ee0000100a00 */
[C---:B------:R-:W-:Y:S01]  /*70a60*/  HMMA.1688.F32.TF32 R88, R36.reuse, R6, R88 ;  /* 0x000000062458723c */ /* 0x040fe20000081058 */
        /* <DEDUP_REMOVED lines=27> */
[----:B------:R-:W4:Y:S04]  /*70c20*/  LDL.LU.64 R82, [R1+0x3778] ;  /* 0x0037780001527983 */ /* 0x000f280000300a00 */
[----:B------:R-:W4:Y:S01]  /*70c30*/  LDL.LU.64 R80, [R1+0x3770] ;  /* 0x0037700001507983 */ /* 0x000f220000300a00 */
[----:B------:R-:W-:-:S03]  /*70c40*/  IMAD.MOV.U32 R35, RZ, RZ, R2 ;  /* 0x000000ffff237224 */ /* 0x000fc600078e0002 */
[----:B------:R-:W-:Y:S04]  /*70c50*/  STL.64 [R1+0x270], R36 ;  /* 0x0002702401007387 */ /* 0x000fe80000100a00 */
[----:B------:R2:W-:Y:S01]  /*70c60*/  STL.64 [R1+0x278], R38 ;  /* 0x0002782601007387 */ /* 0x0005e20000100a00 */
[C---:B------:R-:W-:Y:S08]  /*70c70*/  HMMA.1688.F32.TF32 R68, R40.reuse, R22, R68 ;  /* 0x000000162844723c */ /* 0x040ff00000081044 */
        /* <DEDUP_REMOVED lines=9> */
[----:B------:R-:W-:Y:S04]  /*70d10*/  STL.64 [R1+0x240], R36 ;  /* 0x0002402401007387 */ /* 0x000fe80000100a00 */
[----:B------:R1:W-:Y:S04]  /*70d20*/  STL.64 [R1+0x248], R38 ;  /* 0x0002482601007387 */ /* 0x0003e80000100a00 */
[----:B------:R-:W-:Y:S04]  /*70d30*/  STL.64 [R1+0x230], R68 ;  /* 0x0002304401007387 */ /* 0x000fe80000100a00 */
[----:B------:R-:W-:Y:S01]  /*70d40*/  STL.64 [R1+0x238], R70 ;  /* 0x0002384601007387 */ /* 0x000fe20000100a00 */
[C---:B-1----:R-:W-:Y:S03]  /*70d50*/  HMMA.1688.F32.TF32 R36, R40.reuse, R6, R60 ;  /* 0x000000062824723c */ /* 0x042fe6000008103c */
[----:B------:R-:W-:Y:S04]  /*70d60*/  STL.64 [R1+0x210], R32 ;  /* 0x0002102001007387 */ /* 0x000fe80000100a00 */
[----:B------:R1:W-:Y:S04]  /*70d70*/  STL.64 [R1+0x218], R34 ;  /* 0x0002182201007387 */ /* 0x0003e80000100a00 */
[----:B------:R-:W-:Y:S04]  /*70d80*/  LDS R68, [R0+UR12+0x38080] ;  /* 0x0380800c00447984 */ /* 0x000fe80008000800 */
[----:B------:R-:W-:Y:S01]  /*70d90*/  LDS R70, [R0+UR12+0x3a080] ;  /* 0x03a0800c00467984 */ /* 0x000fe20008000800 */
[----:B-1----:R-:W-:Y:S03]  /*70da0*/  HMMA.1688.F32.TF32 R32, R40, R234, R224 ;  /* 0x000000ea2820723c */ /* 0x002fe600000810e0 */
[----:B------:R-:W-:Y:S04]  /*70db0*/  LDS R69, [R3+UR12+0x38080] ;  /* 0x0380800c03457984 */ /* 0x000fe80008000800 */
[----:B------:R-:W-:Y:S04]  /*70dc0*/  STL.64 [R1+0x1e0], R36 ;  /* 0x0001e02401007387 */ /* 0x000fe80000100a00 */
[----:B------:R1:W-:Y:S01]  /*70dd0*/  STL.64 [R1+0x1e8], R38 ;  /* 0x0001e82601007387 */ /* 0x0003e20000100a00 */
[C---:B------:R-:W-:Y:S03]  /*70de0*/  HMMA.1688.F32.TF32 R40, R28.reuse, R18, R248 ;  /* 0x000000121c28723c */ /* 0x040fe600000810f8 */
[----:B------:R-:W-:Y:S04]  /*70df0*/  STL.64 [R1+0x1d0], R56 ;  /* 0x0001d03801007387 */ /* 0x000fe80000100a00 */
[----:B------:R-:W-:Y:S01]  /*70e00*/  STL.64 [R1+0x1d8], R58 ;  /* 0x0001d83a01007387 */ /* 0x000fe20000100a00 */
[C---:B-1----:R-:W-:Y:S03]  /*70e10*/  HMMA.1688.F32.TF32 R36, R28.reuse, R14, R52 ;  /* 0x0000000e1c24723c */ /* 0x042fe60000081034 */
[----:B------:R-:W-:Y:S04]  /*70e20*/  STL.64 [R1+0x180], R32 ;  /* 0x0001802001007387 */ /* 0x000fe80000100a00 */
[----:B------:R1:W-:Y:S04]  /*70e30*/  STL.64 [R1+0x188], R34 ;  /* 0x0001882201007387 */ /* 0x0003e80000100a00 */
[----:B------:R-:W-:Y:S01]  /*70e40*/  LDS R71, [R3+UR12+0x3a080] ;  /* 0x03a0800c03477984 */ /* 0x000fe20008000800 */
[C---:B-1----:R-:W-:Y:S07]  /*70e50*/  HMMA.1688.F32.TF32 R32, R28.reuse, R26, R220 ;  /* 0x0000001a1c20723c */ /* 0x042fee00000810dc */
[----:B------:R-:W-:Y:S04]  /*70e60*/  STL.64 [R1+0x170], R36 ;  /* 0x0001702401007387 */ /* 0x000fe80000100a00 */
[----:B------:R1:W-:Y:S04]  /*70e70*/  STL.64 [R1+0x178], R38 ;  /* 0x0001782601007387 */ /* 0x0003e80000100a00 */
[----:B------:R-:W-:Y:S04]  /*70e80*/  STL.64 [R1+0x140], R40 ;  /* 0x0001402801007387 */ /* 0x000fe80000100a00 */
[----:B------:R-:W-:Y:S01]  /*70e90*/  STL.64 [R1+0x148], R42 ;  /* 0x0001482a01007387 */ /* 0x000fe20000100a00 */
[----:B-1----:R-:W-:Y:S03]  /*70ea0*/  HMMA.1688.F32.TF32 R36, R28, R22, R216 ;  /* 0x000000161c24723c */ /* 0x002fe600000810d8 */
[----:B------:R-:W-:Y:S04]  /*70eb0*/  STL.64 [R1+0x130], R32 ;  /* 0x0001302001007387 */ /* 0x000fe80000100a00 */
[----:B------:R3:W-:-:S12]  /*70ec0*/  STL.64 [R1+0x138], R34 ;  /* 0x0001382201007387 */ /* 0x0007d80000100a00 */
[----:B------:R-:W-:Y:S04]  /*70ed0*/  STL.64 [R1+0x120], R36 ;  /* 0x0001202401007387 */ /* 0x000fe80000100a00 */
[----:B------:R1:W-:Y:S01]  /*70ee0*/  STL.64 [R1+0x128], R38 ;  /* 0x0001282601007387 */ /* 0x0003e20000100a00 */
[C---:B---3--:R-:W-:Y:S08]  /*70ef0*/  HMMA.1688.F32.TF32 R32, R28.reuse, R6, R84 ;  /* 0x000000061c20723c */ /* 0x048ff00000081054 */
[----:B----4-:R-:W-:-:S15]  /*70f00*/  HMMA.1688.F32.TF32 R40, R28, R10, R80 ;  /* 0x0000000a1c28723c */ /* 0x010fde0000081050 */
[----:B------:R-:W-:-:S04]  /*70f10*/  NOP ;  /* 0x0000000000007918 */ /* 0x000fc80000000000 */
        /* <DEDUP_REMOVED lines=15> */
[----:B------:R-:W-:Y:S01]  /*71010*/  STL.64 [R1+0xf8], R38 ;  /* 0x0000f82601007387 */ /* 0x000fe20000100a00 */
[C---:B--2---:R-:W-:Y:S03]  /*71020*/  HMMA.1688.F32.TF32 R56, R32.reuse, R14, R200 ;  /* 0x0000000e2038723c */ /* 0x044fe600000810c8 */
[----:B------:R-:W-:Y:S04]  /*71030*/  STL.64 [R1+0xe0], R28 ;  /* 0x0000e01c01007387 */ /* 0x000fe80000100a00 */
[----:B------:R-:W-:Y:S01]  /*71040*/  STL.64 [R1+0xe8], R30 ;  /* 0x0000e81e01007387 */ /* 0x000fe20000100a00 */
[C---:B------:R-:W-:Y:S03]  /*71050*/  HMMA.1688.F32.TF32 R60, R32.reuse, R18, R96 ;  /* 0x00000012203c723c */ /* 0x040fe60000081060 */
[----:B------:R-:W-:Y:S04]  /*71060*/  LDS R36, [R0+UR12+0x34680] ;  /* 0x0346800c00247984 */ /* 0x000fe80008000800 */
[----:B------:R-:W-:Y:S01]  /*71070*/  LDS R38, [R0+UR12+0x36680] ;  /* 0x0366800c00267984 */ /* 0x000fe20008000800 */
[C---:B------:R-:W-:Y:S03]  /*71080*/  HMMA.1688.F32.TF32 R52, R32.reuse, R26, R100 ;  /* 0x0000001a2034723c */ /* 0x040fe60000081064 */
[----:B------:R-:W-:Y:S04]  /*71090*/  LDS R37, [R3+UR12+0x34680] ;  /* 0x0346800c03257984 */ /* 0x000fe80008000800 */
[----:B------:R-:W-:Y:S04]  /*710a0*/  STL.64 [R1+0x880], R56 ;  /* 0x0008803801007387 */ /* 0x000fe80000100a00 */
[----:B------:R1:W-:Y:S04]  /*710b0*/  STL.64 [R1+0x888], R58 ;  /* 0x0008883a01007387 */ /* 0x0003e80000100a00 */
[----:B------:R-:W2:Y:S04]  /*710c0*/  LDS R39, [R3+UR12+0x36680] ;  /* 0x0366800c03277984 */ /* 0x000ea80008000800 */
        /* <DEDUP_REMOVED lines=8> */
[----:B------:R-:W-:Y:S01]  /*71150*/  STL.64 [R1+0x1c0], R56 ;  /* 0x0001c03801007387 */ /* 0x000fe20000100a00 */
[C---:B---3--:R-:W-:Y:S03]  /*71160*/  HMMA.1688.F32.TF32 R52, R32.reuse, R6, R112 ;  /* 0x000000062034723c */ /* 0x048fe60000081070 */
[----:B------:R1:W-:Y:S04]  /*71170*/  STL.64 [R1+0x1c8], R58 ;  /* 0x0001c83a01007387 */ /* 0x0003e80000100a00 */
[----:B------:R-:W-:Y:S04]  /*71180*/  LDS R29, [R3+UR12+0x34780] ;  /* 0x0347800c031d7984 */ /* 0x000fe80008000800 */
[----:B------:R-:W3:Y:S01]  /*71190*/  LDS R31, [R3+UR12+0x36780] ;  /* 0x0367800c031f7984 */ /* 0x000ee20008000800 */
[C---:B-1----:R-:W-:Y:S01]  /*711a0*/  HMMA.1688.F32.TF32 R56, R32.reuse, R230, R116 ;  /* 0x000000e62038723c */ /* 0x042fe20000081074 */
[----:B------:R-:W-:Y:S01]  /*711b0*/  MOV R203, R48 ;  /* 0x0000003000cb7202 */ /* 0x000fe20000000f00 */
[----:B------:R-:W-:Y:S01]  /*711c0*/  IMAD.MOV.U32 R202, RZ, RZ, R49 ;  /* 0x000000ffffca7224 */ /* 0x000fe200078e0031 */
[----:B------:R-:W-:Y:S01]  /*711d0*/  MOV R201, R50 ;  /* 0x0000003200c97202 */ /* 0x000fe20000000f00 */
[----:B------:R-:W-:Y:S01]  /*711e0*/  IMAD.MOV.U32 R200, RZ, RZ, R51 ;  /* 0x000000ffffc87224 */ /* 0x000fe200078e0033 */
[----:B------:R-:W-:Y:S03]  /*711f0*/  LDS R100, [R0+UR12+0x38100] ;  /* 0x0381000c00647984 */ /* 0x000fe60008000800 */
[----:B------:R-:W-:Y:S01]  /*71200*/  HMMA.1688.F32.TF32 R32, R32, R234, R120 ;  /* 0x000000ea2020723c */ /* 0x000fe20000081078 */
[----:B------:R-:W-:Y:S04]  /*71210*/  STL.64 [R1+0x850], R60 ;  /* 0x0008503c01007387 */ /* 0x000fe80000100a00 */
[----:B------:R-:W-:Y:S04]  /*71220*/  STL.64 [R1+0x858], R62 ;  /* 0x0008583e01007387 */ /* 0x000fe80000100a00 */
[----:B------:R-:W-:Y:S04]  /*71230*/  STL.64 [R1+0x1a0], R52 ;  /* 0x0001a03401007387 */ /* 0x000fe80000100a00 */
[----:B------:R2:W-:Y:S04]  /*71240*/  STL.64 [R1+0x1a8], R54 ;  /* 0x0001a83601007387 */ /* 0x0005e80000100a00 */
[----:B------:R-:W-:Y:S04]  /*71250*/  STL.64 [R1+0x840], R56 ;  /* 0x0008403801007387 */ /* 0x000fe80000100a00 */
[----:B------:R1:W-:Y:S01]  /*71260*/  STL.64 [R1+0x848], R58 ;  /* 0x0008483a01007387 */ /* 0x0003e20000100a00 */
[C---:B--2---:R-:W-:Y:S03]  /*71270*/  HMMA.1688.F32.TF32 R52, R36.reuse, R14, R124 ;  /* 0x0000000e2434723c */ /* 0x044fe6000008107c */
[----:B------:R-:W-:Y:S04]  /*71280*/  STL.64 [R1+0x6d0], R32 ;  /* 0x0006d02001007387 */ /* 0x000fe80000100a00 */
[----:B------:R2:W-:Y:S01]  /*71290*/  STL.64 [R1+0x6d8], R34 ;  /* 0x0006d82201007387 */ /* 0x0005e20000100a00 */
[C---:B-1----:R-:W-:Y:S03]  /*712a0*/  HMMA.1688.F32.TF32 R56, R36.reuse, R18, R128 ;  /* 0x000000122438723c */ /* 0x042fe60000081080 */
[----:B------:R-:W-:Y:S04]  /*712b0*/  LDS R102, [R0+UR12+0x3a100] ;  /* 0x03a1000c00667984 */ /* 0x000fe80008000800 */
[----:B------:R-:W-:Y:S01]  /*712c0*/  LDS R101, [R3+UR12+0x38100] ;  /* 0x0381000c03657984 */ /* 0x000fe20008000800 */
[C---:B--2---:R-:W-:Y:S03]  /*712d0*/  HMMA.1688.F32.TF32 R32, R36.reuse, R26, R132 ;  /* 0x0000001a2420723c */ /* 0x044fe60000081084 */
        /* <DEDUP_REMOVED lines=9> */
[C---:B---3--:R-:W-:Y:S08]  /*71370*/  HMMA.1688.F32.TF32 R224, R28.reuse, R6, R240 ;  /* 0x000000061ce0723c */ /* 0x048ff000000810f0 */
[C---:B------:R-:W-:Y:S08]  /*71380*/  HMMA.1688.F32.TF32 R248, R28.reuse, R26, R196 ;  /* 0x0000001a1cf8723c */ /* 0x040ff000000810c4 */
[C---:B------:R-:W-:Y:S08]  /*71390*/  HMMA.1688.F32.TF32 R216, R28.reuse, R22, R212 ;  /* 0x000000161cd8723c */ /* 0x040ff000000810d4 */
[----:B------:R-:W-:Y:S01]  /*713a0*/  HMMA.1688.F32.TF32 R220, R28, R10, R236 ;  /* 0x0000000a1cdc723c */ /* 0x000fe200000810ec */
[----:B------:R-:W-:Y:S01]  /*713b0*/  MOV R131, R44 ;  /* 0x0000002c00837202 */ /* 0x000fe20000000f00 */
[----:B------:R-:W-:Y:S01]  /*713c0*/  IMAD.MOV.U32 R130, RZ, RZ, R45 ;  /* 0x000000ffff827224 */ /* 0x000fe200078e002d */
[----:B------:R-:W-:Y:S01]  /*713d0*/  MOV R129, R46 ;  /* 0x0000002e00817202 */ /* 0x000fe20000000f00 */
[----:B------:R-:W-:Y:S01]  /*713e0*/  IMAD.MOV.U32 R128, RZ, RZ, R47 ;  /* 0x000000ffff807224 */ /* 0x000fe200078e002f */
[----:B------:R-:W-:Y:S03]  /*713f0*/  LDS R132, [R0+UR12+0x38180] ;  /* 0x0381800c00847984 */ /* 0x000fe60008000800 */
[C---:B-1----:R-:W-:Y:S01]  /*71400*/  HMMA.1688.F32.TF32 R32, R36.reuse, R6, R144 ;  /* 0x000000062420723c */ /* 0x042fe20000081090 */
[----:B------:R-:W-:Y:S04]  /*71410*/  STL.64 [R1+0x6b0], R52 ;  /* 0x0006b03401007387 */ /* 0x000fe80000100a00 */
[----:B------:R1:W-:Y:S04]  /*71420*/  STL.64 [R1+0x6b8], R54 ;  /* 0x0006b83601007387 */ /* 0x0003e80000100a00 */
[----:B------:R-:W-:Y:S04]  /*71430*/  STL.64 [R1+0x6a0], R56 ;  /* 0x0006a03801007387 */ /* 0x000fe80000100a00 */
[----:B------:R-:W-:Y:S01]  /*71440*/  STL.64 [R1+0x6a8], R58 ;  /* 0x0006a83a01007387 */ /* 0x000fe20000100a00 */
[C---:B-1----:R-:W-:Y:S03]  /*71450*/  HMMA.1688.F32.TF32 R52, R36.reuse, R230, R148 ;  /* 0x000000e62434723c */ /* 0x042fe60000081094 */
[----:B------:R-:W-:Y:S04]  /*71460*/  LDS R134, [R0+UR12+0x3a180] ;  /* 0x03a1800c00867984 */ /* 0x000fe80008000800 */
[----:B------:R-:W-:Y:S01]  /*71470*/  STL.64 [R1+0x690], R32 ;  /* 0x0006902001007387 */ /* 0x000fe20000100a00 */
[----:B------:R-:W-:Y:S03]  /*71480*/  HMMA.1688.F32.TF32 R36, R36, R234, R152 ;  /* 0x000000ea2424723c */ /* 0x000fe60000081098 */
        /* <DEDUP_REMOVED lines=8> */
[----:B-1----:R-:W-:Y:S01]  /*71510*/  HMMA.1688.F32.TF32 R52, R40, R18, R160 ;  /* 0x000000122834723c */ /* 0x002fe200000810a0 */
[----:B------:R-:W-:-:S02]  /*71520*/  IMAD.MOV.U32 R58, RZ, RZ, R5 ;  /* 0x000000ffff3a7224 */ /* 0x000fc400078e0005 */
[----:B------:R-:W-:Y:S04]  /*71530*/  STL.64 [R1+0x5e0], R32 ;  /* 0x0005e02001007387 */ /* 0x000fe80000100a00 */
[----:B------:R1:W-:Y:S01]  /*71540*/  STL.64 [R1+0x5e8], R34 ;  /* 0x0005e82201007387 */ /* 0x0003e20000100a00 */
[C---:B--2---:R-:W-:Y:S01]  /*71550*/  HMMA.1688.F32.TF32 R36, R40.reuse, R26, R164 ;  /* 0x0000001a2824723c */ /* 0x044fe200000810a4 */
[----:B------:R-:W-:Y:S01]  /*71560*/  MOV R59, R4 ;  /* 0x00000004003b7202 */ /* 0x000fe20000000f00 */
[----:B------:R-:W-:Y:S01]  /*71570*/  IMAD.MOV.U32 R56, RZ, RZ, R9 ;  /* 0x000000ffff387224 */ /* 0x000fe200078e0009 */
[----:B------:R-:W-:Y:S01]  /*71580*/  MOV R57, R8 ;  /* 0x0000000800397202 */ /* 0x000fe20000000f00 */
[----:B------:R-:W-:Y:S04]  /*71590*/  LDSM.16.M88.4 R24, [R252+UR13+0x85180] ;  /* 0x0851800dfc18783b */ /* 0x000fe80008000200 */
        /* <DEDUP_REMOVED lines=10> */
[----:B------:R-:W-:Y:S04]  /*71640*/  LDSM.16.M88.4 R4, [R252+UR13+0x80180] ;  /* 0x0801800dfc04783b */ /* 0x000fe80008000200 */
[----:B------:R-:W-:Y:S01]  /*71650*/  LDSM.16.M88.4 R8, [R252+UR13+0x81180] ;  /* 0x0811800dfc08783b */ /* 0x000fe20008000200 */
[C---:B-1----:R-:W-:Y:S03]  /*71660*/  HMMA.1688.F32.TF32 R32, R40.reuse, R230, R180 ;  /* 0x000000e62820723c */ /* 0x042fe600000810b4 */
[----:B------:R-:W-:Y:S04]  /*71670*/  LDSM.16.M88.4 R20, [R252+UR13+0x84180] ;  /* 0x0841800dfc14783b */ /* 0x000fe80008000200 */
[----:B------:R-:W-:Y:S04]  /*71680*/  STL.64 [R1+0x5a0], R52 ;  /* 0x0005a03401007387 */ /* 0x000fe80000100a00 */
[----:B------:R-:W-:Y:S01]  /*71690*/  STL.64 [R1+0x5a8], R54 ;  /* 0x0005a83601007387 */ /* 0x000fe20000100a00 */
[----:B------:R-:W-:Y:S03]  /*716a0*/  HMMA.1688.F32.TF32 R40, R40, R234, R184 ;  /* 0x000000ea2828723c */ /* 0x000fe600000810b8 */
[----:B------:R-:W-:Y:S04]  /*716b0*/  LDS R146, [R0+UR12+0x3a300] ;  /* 0x03a3000c00927984 */ /* 0x000fe80008000800 */
[----:B------:R-:W-:Y:S04]  /*716c0*/  LDS R145, [R3+UR12+0x38300] ;  /* 0x0383000c03917984 */ /* 0x000fe80008000800 */
[----:B------:R-:W-:Y:S04]  /*716d0*/  STL.64 [R1+0x580], R32 ;  /* 0x0005802001007387 */ /* 0x000fe80000100a00 */
[----:B------:R-:W-:Y:S04]  /*716e0*/  STL.64 [R1+0x590], R36 ;  /* 0x0005902401007387 */ /* 0x000fe80000100a00 */
[----:B------:R1:W-:Y:S04]  /*716f0*/  STL.64 [R1+0x598], R38 ;  /* 0x0005982601007387 */ /* 0x0003e80000100a00 */
[----:B------:R-:W-:Y:S04]  /*71700*/  LDS R147, [R3+UR12+0x3a300] ;  /* 0x03a3000c03937984 */ /* 0x000fe80008000800 */
[----:B------:R-:W-:Y:S01]  /*71710*/  LDS R160, [R0+UR12+0x38380] ;  /* 0x0383800c00a07984 */ /* 0x000fe20008000800 */
[----:B-1----:R-:W-:Y:S03]  /*71720*/  HMMA.1688.F32.TF32 R36, R28, R14, R188 ;  /* 0x0000000e1c24723c */ /* 0x002fe600000810bc */
[----:B------:R1:W-:Y:S04]  /*71730*/  STL [R1+0x588], R34 ;  /* 0x0005882201007387 */ /* 0x0003e80000100800 */
[----:B------:R-:W-:Y:S04]  /*71740*/  STL.64 [R1+0x500], R40 ;  /* 0x0005002801007387 */ /* 0x000fe80000100a00 */
[----:B------:R-:W-:Y:S04]  /*71750*/  STL.64 [R1+0x508], R42 ;  /* 0x0005082a01007387 */ /* 0x000fe80000100a00 */
[----:B------:R-:W-:Y:S04]  /*71760*/  LDS R162, [R0+UR12+0x3a380] ;  /* 0x03a3800c00a27984 */ /* 0x000fe80008000800 */
[----:B------:R-:W-:Y:S04]  /*71770*/  LDS R161, [R3+UR12+0x38380] ;  /* 0x0383800c03a17984 */ /* 0x000fe80008000800 */
[----:B------:R-:W-:Y:S04]  /*71780*/  STL.64 [R1+0x4f0], R36 ;  /* 0x0004f02401007387 */ /* 0x000fe80000100a00 */
[----:B------:R-:W-:Y:S04]  /*71790*/  STL.64 [R1+0x4f8], R38 ;  /* 0x0004f82601007387 */ /* 0x000fe80000100a00 */
[----:B------:R-:W-:Y:S04]  /*717a0*/  LDS R36, [R0+UR12+0x38000] ;  /* 0x0380000c00247984 */ /* 0x000fe80008000800 */
[----:B------:R-:W-:Y:S04]  /*717b0*/  LDS R38, [R0+UR12+0x3a000] ;  /* 0x03a0000c00267984 */ /* 0x000fe80008000800 */
[----:B------:R-:W-:Y:S04]  /*717c0*/  LDS R37, [R3+UR12+0x38000] ;  /* 0x0380000c03257984 */ /* 0x000fe80008000800 */
[----:B------:R-:W2:Y:S01]  /*717d0*/  LDS R39, [R3+UR12+0x3a000] ;  /* 0x03a0000c03277984 */ /* 0x000ea20008000800 */
[----:B------:R-:W-:-:S02]  /*717e0*/  MOV R2, R35 ;  /* 0x0000002300027202 */ /* 0x000fc40000000f00 */
[C---:B-1----:R-:W-:Y:S01]  /*717f0*/  HMMA.1688.F32.TF32 R32, R28.reuse, R18, R192 ;  /* 0x000000121c20723c */ /* 0x042fe200000810c0 */
[----:B------:R-:W-:Y:S04]  /*71800*/  LDS R163, [R3+UR12+0x3a380] ;  /* 0x03a3800c03a37984 */ /* 0x000fe80008000800 */
[----:B------:R-:W-:Y:S03]  /*71810*/  LDS R196, [R0+UR12+0x38500] ;  /* 0x0385000c00c47984 */ /* 0x000fe60008000800 */
[C---:B------:R-:W-:Y:S01]  /*71820*/  HMMA.1688.F32.TF32 R228, R28.reuse, R230, R244 ;  /* 0x000000e61ce4723c */ /* 0x040fe200000810f4 */
[----:B------:R-:W-:Y:S04]  /*71830*/  LDS R198, [R0+UR12+0x3a500] ;  /* 0x03a5000c00c67984 */ /* 0x000fe80008000800 */
[----:B------:R-:W-:Y:S03]  /*71840*/  LDS R197, [R3+UR12+0x38500] ;  /* 0x0385000c03c57984 */ /* 0x000fe60008000800 */
[----:B------:R-:W-:Y:S01]  /*71850*/  HMMA.1688.F32.TF32 R232, R28, R234, R208 ;  /* 0x000000ea1ce8723c */ /* 0x000fe200000810d0 */
[----:B------:R-:W-:Y:S01]  /*71860*/  IMAD.MOV.U32 R52, RZ, RZ, R17 ;  /* 0x000000ffff347224 */ /* 0x000fe200078e0011 */
[----:B------:R-:W-:Y:S01]  /*71870*/  MOV R53, R16 ;  /* 0x0000001000357202 */ /* 0x000fe20000000f00 */
[----:B------:R-:W-:Y:S04]  /*71880*/  STL.64 [R1+0x470], R32 ;  /* 0x0004702001007387 */ /* 0x000fe80000100a00 */
[----:B------:R-:W-:Y:S04]  /*71890*/  STL.64 [R1+0x478], R34 ;  /* 0x0004782201007387 */ /* 0x000fe80000100a00 */
[----:B------:R-:W-:Y:S04]  /*718a0*/  STL [R1+0x36dc], R248 ;  /* 0x0036dcf801007387 */ /* 0x000fe80000100800 */
[----:B------:R-:W-:Y:S04]  /*718b0*/  STL [R1+0x36d8], R249 ;  /* 0x0036d8f901007387 */ /* 0x000fe80000100800 */
[----:B------:R-:W-:Y:S04]  /*718c0*/  STL [R1+0x36d4], R250 ;  /* 0x0036d4fa01007387 */ /* 0x000fe80000100800 */
[----:B------:R-:W-:Y:S01]  /*718d0*/  STL [R1+0x36d0], R251 ;  /* 0x0036d0fb01007387 */ /* 0x000fe20000100800 */
[----:B--2---:R-:W-:Y:S03]  /*718e0*/  HMMA.1688.F32.TF32 R40, R36, R4, R56 ;  /* 0x000000042428723c */ /* 0x004fe60000081038 */
        /* <DEDUP_REMOVED lines=39> */
[----:B------:R-:W4:Y:S04]  /*71b60*/  LDL.LU R67, [R1+0x92c] ;  /* 0x00092c0001437983 */ /* 0x000f280000300800 */
[C---:B-1----:R-:W-:Y:S01]  /*71b70*/  HMMA.1688.F32.TF32 R40, R36.reuse, R8, R52 ;  /* 0x000000082428723c */ /* 0x042fe20000081034 */
        /* <DEDUP_REMOVED lines=12> */
[----:B------:R-:W2:Y:S04]  /*71c40*/  LDSM.16.M88.4 R12, [R252+UR13+0x82180] ;  /* 0x0821800dfc0c783b */ /* 0x000ea80008000200 */
[----:B------:R-:W3:Y:S01]  /*71c50*/  LDSM.16.M88.4 R16, [R252+UR13+0x83180] ;  /* 0x0831800dfc10783b */ /* 0x000ee20008000200 */
[----:B------:R-:W-:Y:S01]  /*71c60*/  IMAD.MOV.U32 R216, RZ, RZ, R40 ;  /* 0x000000ffffd87224 */ /* 0x000fe200078e0028 */
[----:B------:R-:W-:Y:S01]  /*71c70*/  MOV R217, R41 ;  /* 0x0000002900d97202 */ /* 0x000fe20000000f00 */
[----:B------:R-:W-:Y:S01]  /*71c80*/  IMAD.MOV.U32 R218, RZ, RZ, R42 ;  /* 0x000000ffffda7224 */ /* 0x000fe200078e002a */
[----:B------:R-:W-:Y:S01]  /*71c90*/  MOV R219, R43 ;  /* 0x0000002b00db7202 */ /* 0x000fe20000000f00 */
[----:B------:R-:W1:Y:S04]  /*71ca0*/  LDSM.16.M88.4 R28, [R252+UR13+0x86180] ;  /* 0x0861800dfc1c783b */ /* 0x000e680008000200 */
[----:B------:R-:W1:Y:S04]  /*71cb0*/  LDSM.16.M88.4 R32, [R252+UR13+0x87180] ;  /* 0x0871800dfc20783b */ /* 0x000e680008000200 */
[----:B------:R-:W-:Y:S04]  /*71cc0*/  STL.64 [R1+0x3728], R218 ;  /* 0x003728da01007387 */ /* 0x000fe80000100a00 */
[----:B------:R-:W-:Y:S04]  /*71cd0*/  STL.64 [R1+0x3720], R216 ;  /* 0x003720d801007387 */ /* 0x000fe80000100a00 */
[----:B------:R-:W-:Y:S01]  /*71ce0*/  LDS R199, [R3+UR12+0x3a500] ;  /* 0x03a5000c03c77984 */ /* 0x000fe20008000800 */
[----:B--2---:R-:W-:-:S15]  /*71cf0*/  HMMA.1688.F32.TF32 R40, R36, R12, R80 ;  /* 0x0000000c2428723c */ /* 0x004fde0000081050 */
[----:B------:R-:W-:-:S04]  /*71d00*/  NOP ;  /* 0x0000000000007918 */ /* 0x000fc80000000000 */
[----:B------:R-:W-:Y:S01]  /*71d10*/  IMAD.MOV.U32 R248, RZ, RZ, R40 ;  /* 0x000000fffff87224 */ /* 0x000fe200078e0028 */
[----:B------:R-:W-:Y:S01]  /*71d20*/  MOV R249, R41 ;  /* 0x0000002900f97202 */ /* 0x000fe20000000f00 */
[----:B------:R-:W-:Y:S01]  /*71d30*/  IMAD.MOV.U32 R250, RZ, RZ, R42 ;  /* 0x000000fffffa7224 */ /* 0x000fe200078e002a */
[----:B------:R-:W-:Y:S02]  /*71d40*/  MOV R251, R43 ;  /* 0x0000002b00fb7202 */ /* 0x000fe40000000f00 */
[----:B---3--:R-:W-:-:S15]  /*71d50*/  HMMA.1688.F32.TF32 R40, R36, R16, R76 ;  /* 0x000000102428723c */ /* 0x008fde000008104c */
[----:B------:R-:W-:-:S04]  /*71d60*/  NOP ;  /* 0x0000000000007918 */ /* 0x000fc80000000000 */
[----:B------:R-:W-:Y:S01]  /*71d70*/  IMAD.MOV.U32 R227, RZ, RZ, R40 ;  /* 0x000000ffffe37224 */ /* 0x000fe200078e0028 */
[----:B------:R-:W-:Y:S01]  /*71d80*/  MOV R220, R41 ;  /* 0x0000002900dc7202 */ /* 0x000fe20000000f00 */
[----:B------:R-:W-:Y:S01]  /*71d90*/  IMAD.MOV.U32 R221, RZ, RZ, R42 ;  /* 0x000000ffffdd7224 */ /* 0x000fe200078e002a */
[----:B------:R-:W-:Y:S02]  /*71da0*/  MOV R222, R43 ;  /* 0x0000002b00de7202 */ /* 0x000fe40000000f00 */
[----:B----4-:R-:W-:-:S15]  /*71db0*/  HMMA.1688.F32.TF32 R40, R36, R20, R72 ;  /* 0x000000142428723c */ /* 0x010fde0000081048 */
[----:B------:R-:W-:-:S04]  /*71dc0*/  NOP ;  /* 0x0000000000007918 */ /* 0x000fc80000000000 */
[----:B------:R-:W-:Y:S01]  /*71dd0*/  IMAD.MOV.U32 R230, RZ, RZ, R40 ;  /* 0x000000ffffe67224 */ /* 0x000fe200078e0028 */
[----:B------:R-:W-:Y:S01]  /*71de0*/  MOV R224, R41 ;  /* 0x0000002900e07202 */ /* 0x000fe20000000f00 */
[----:B------:R-:W-:Y:S01]  /*71df0*/  IMAD.MOV.U32 R225, RZ, RZ, R42 ;  /* 0x000000ffffe17224 */ /* 0x000fe200078e002a */
[----:B------:R-:W-:Y:S02]  /*71e00*/  MOV R226, R43 ;  /* 0x0000002b00e27202 */ /* 0x000fe40000000f00 */
[----:B------:R-:W-:Y:S01]  /*71e10*/  HMMA.1688.F32.TF32 R40, R36, R24, R64 ;  /* 0x000000182428723c */ /* 0x000fe20000081040 */
[----:B------:R-:W-:-:S15]  /*71e20*/  STL.64 [R1+0x3738], R250 ;  /* 0x003738fa01007387 */ /* 0x000fde0000100a00 */
[----:B------:R-:W-:-:S03]  /*71e30*/  NOP ;  /* 0x0000000000007918 */ /* 0x000fc60000000000 */
[----:B------:R-:W-:Y:S01]  /*71e40*/  IMAD.MOV.U32 R234, RZ, RZ, R40 ;  /* 0x000000ffffea7224 */ /* 0x000fe200078e0028 */
[----:B------:R-:W-:Y:S01]  /*71e50*/  MOV R235, R41 ;  /* 0x0000002900eb7202 */ /* 0x000fe20000000f00 */
[----:B------:R-:W-:Y:S01]  /*71e60*/  IMAD.MOV.U32 R228, RZ, RZ, R42 ;  /* 0x000000ffffe47224 */ /* 0x000fe200078e002a */
[----:B------:R-:W-:Y:S02]  /*71e70*/  MOV R229, R43 ;  /* 0x0000002b00e57202 */ /* 0x000fe40000000f00 */
[C---:B-1----:R-:W-:Y:S08]  /*71e80*/  HMMA.1688.F32.TF32 R40, R36.reuse, R28, R60 ;  /* 0x0000001c2428723c */ /* 0x042ff0000008103c */
[----:B------:R-:W-:Y:S01]  /*71e90*/  HMMA.1688.F32.TF32 R36, R36, R32, R56 ;  /* 0x000000202424723c */ /* 0x000fe20000081038 */
[----:B------:R-:W-:Y:S04]  /*71ea0*/  STL.64 [R1+0x3730], R248 ;  /* 0x003730f801007387 */ /* 0x000fe80000100a00 */
[----:B------:R-:W-:Y:S04]  /*71eb0*/  STL.64 [R1+0x3748], R226 ;  /* 0x003748e201007387 */ /* 0x000fe80000100a00 */
[----:B------:R-:W-:Y:S10]  /*71ec0*/  STL.64 [R1+0x3740], R224 ;  /* 0x003740e001007387 */ /* 0x000ff40000100a00 */
        /* <DEDUP_REMOVED lines=91> */
[----:B------:R-:W-:Y:S04]  /*72480*/  STL.64 [R1+0x3678], R42 ;  /* 0x0036782a01007387 */ /* 0x000fe80000100a00 */
[----:B------:R-:W-:Y:S01]  /*72490*/  STL.64 [R1+0x3670], R40 ;  /* 0x0036702801007387 */ /* 0x000fe20000100a00 */
[C---:B---3--:R-:W-:Y:S08]  /*724a0*/  HMMA.1688.F32.TF32 R116, R132.reuse, R16, R116 ;  /* 0x000000108474723c */ /* 0x048ff00000081074 */
[C---:B----4-:R-:W-:Y:S08]  /*724b0*/  HMMA.1688.F32.TF32 R112, R132.reuse, R12, R112 ;  /* 0x0000000c8470723c */ /* 0x050ff00000081070 */
[C---:B--2---:R-:W-:Y:S08]  /*724c0*/  HMMA.1688.F32.TF32 R120, R132.reuse, R20, R120 ;  /* 0x000000148478723c */ /* 0x044ff00000081078 */
[C---:B------:R-:W-:Y:S08]  /*724d0*/  HMMA.1688.F32.TF32 R104, R132.reuse, R4, R104 ;  /* 0x000000048468723c */ /* 0x040ff00000081068 */
[----:B------:R-:W-:Y:S08]  /*724e0*/  HMMA.1688.F32.TF32 R128, R132, R28, R128 ;  /* 0x0000001c8480723c */ /* 0x000ff00000081080 */
[C---:B------:R-:W-:Y:S08]  /*724f0*/  HMMA.1688.F32.TF32 R48, R68.reuse, R12, R48 ;  /* 0x0000000c4430723c */ /* 0x040ff00000081030 */
[C---:B------:R-:W-:Y:S08]  /*72500*/  HMMA.1688.F32.TF32 R44, R68.reuse, R8, R44 ;  /* 0x00000008442c723c */ /* 0x040ff0000008102c */
[C---:B------:R-:W-:Y:S11]  /*72510*/  HMMA.1688.F32.TF32 R52, R68.reuse, R16, R52 ;  /* 0x000000104434723c */ /* 0x040ff60000081034 */
[----:B------:R-:W-:Y:S01]  /*72520*/  STL.64 [R1+0x3688], R46 ;  /* 0x0036882e01007387 */ /* 0x000fe20000100a00 */
[----:B------:R-:W-:Y:S03]  /*72530*/  HMMA.1688.F32.TF32 R56, R68, R20, R56 ;  /* 0x000000144438723c */ /* 0x000fe60000081038 */
[----:B------:R-:W-:Y:S04]  /*72540*/  STL.64 [R1+0x3680], R44 ;  /* 0x0036802c01007387 */ /* 0x000fe80000100a00 */
[----:B------:R-:W-:Y:S04]  /*72550*/  STL.64 [R1+0x3698], R50 ;  /* 0x0036983201007387 */ /* 0x000fe80000100a00 */
[----:B------:R-:W-:Y:S04]  /*72560*/  STL.64 [R1+0x3690], R48 ;  /* 0x0036903001007387 */ /* 0x000fe80000100a00 */
[----:B------:R-:W-:Y:S04]  /*72570*/  STL.64 [R1+0x36a8], R54 ;  /* 0x0036a83601007387 */ /* 0x000fe80000100a00 */
[----:B------:R-:W-:Y:S04]  /*72580*/  STL.64 [R1+0x36a0], R52 ;  /* 0x0036a03401007387 */ /* 0x000fe80000100a00 */
[----:B------:R-:W-:Y:S04]  /*72590*/  STL.64 [R1+0x36b8], R58 ;  /* 0x0036b83a01007387 */ /* 0x000fe80000100a00 */
[----:B------:R-:W-:Y:S01]  /*725a0*/  STL.64 [R1+0x36b0], R56 ;  /* 0x0036b03801007387 */ /* 0x000fe20000100a00 */
[C---:B------:R-:W-:Y:S08]  /*725b0*/  HMMA.1688.F32.TF32 R108, R132.reuse, R8, R108 ;  /* 0x00000008846c723c */ /* 0x040ff0000008106c */
[C---:B------:R-:W-:Y:S08]  /*725c0*/  HMMA.1688.F32.TF32 R124, R132.reuse, R24, R124 ;  /* 0x00000018847c723c */ /* 0x040ff0000008107c */
        /* <DEDUP_REMOVED lines=56> */
[----:B------:R-:W2:Y:S04]  /*72950*/  LDS R139, [R3+UR12+0x3a200] ;  /* 0x03a2000c038b7984 */ /* 0x000ea80008000800 */
[----:B------:R-:W-:Y:S04]  /*72960*/  STL [R1+0x35e4], R132 ;  /* 0x0035e48401007387 */ /* 0x000fe80000100800 */
[----:B------:R-:W-:Y:S04]  /*72970*/  STL [R1+0x35e0], R133 ;  /* 0x0035e08501007387 */ /* 0x000fe80000100800 */
[----:B------:R-:W-:Y:S04]  /*72980*/  STL [R1+0x35dc], R134 ;  /* 0x0035dc8601007387 */ /* 0x000fe80000100800 */
[----:B------:R-:W-:Y:S01]  /*72990*/  STL [R1+0x35d8], R135 ;  /* 0x0035d88701007387 */ /* 0x000fe20000100800 */
[C---:B------:R-:W-:Y:S08]  /*729a0*/  HMMA.1688.F32.TF32 R60, R68.reuse, R24, R60 ;  /* 0x00000018443c723c */ /* 0x040ff0000008103c */
[C---:B------:R-:W-:Y:S08]  /*729b0*/  HMMA.1688.F32.TF32 R64, R68.reuse, R28, R64 ;  /* 0x0000001c4440723c */ /* 0x040ff00000081040 */
[----:B------:R-:W-:Y:S01]  /*729c0*/  HMMA.1688.F32.TF32 R68, R68, R32, R140 ;  /* 0x000000204444723c */ /* 0x000fe2000008108c */
[----:B------:R-:W-:Y:S04]  /*729d0*/  LDS R140, [R0+UR12+0x38280] ;  /* 0x0382800c008c7984 */ /* 0x000fe80008000800 */
[----:B------:R-:W-:Y:S04]  /*729e0*/  LDS R142, [R0+UR12+0x3a280] ;  /* 0x03a2800c008e7984 */ /* 0x000fe80008000800 */
[----:B------:R-:W-:Y:S04]  /*729f0*/  LDS R141, [R3+UR12+0x38280] ;  /* 0x0382800c038d7984 */ /* 0x000fe80008000800 */
[----:B------:R-:W1:Y:S01]  /*72a00*/  LDS R143, [R3+UR12+0x3a280] ;  /* 0x03a2800c038f7984 */ /* 0x000e620008000800 */
[C---:B--2---:R-:W-:Y:S03]  /*72a10*/  HMMA.1688.F32.TF32 R36, R136.reuse, R4, R152 ;  /* 0x000000048824723c */ /* 0x044fe60000081098 */
[----:B------:R-:W2:Y:S05]  /*72a20*/  LDL.LU R152, [R1+0x770] ;  /* 0x0007700001987983 */ /* 0x000eaa0000300800 */
[C---:B---3--:R-:W-:Y:S11]  /*72a30*/  HMMA.1688.F32.TF32 R40, R136.reuse, R8, R188 ;  /* 0x000000088828723c */ /* 0x048ff600000810bc */
[----:B------:R-:W-:Y:S04]  /*72a40*/  STL.64 [R1+0x4e0], R36 ;  /* 0x0004e02401007387 */ /* 0x000fe80000100a00 */
[----:B------:R4:W-:Y:S04]  /*72a50*/  STL.64 [R1+0x4e8], R38 ;  /* 0x0004e82601007387 */ /* 0x0009e80000100a00 */
[----:B------:R-:W2:Y:S04]  /*72a60*/  LDL.LU R153, [R1+0x774] ;  /* 0x0007740001997983 */ /* 0x000ea80000300800 */
[----:B------:R-:W2:Y:S01]  /*72a70*/  LDL.LU R154, [R1+0x778] ;  /* 0x00077800019a7983 */ /* 0x000ea20000300800 */
[C---:B----4-:R-:W-:Y:S03]  /*72a80*/  HMMA.1688.F32.TF32 R36, R136.reuse, R12, R184 ;  /* 0x0000000c8824723c */ /* 0x050fe600000810b8 */
[----:B------:R-:W2:Y:S04]  /*72a90*/  LDL.LU R155, [R1+0x77c] ;  /* 0x00077c00019b7983 */ /* 0x000ea80000300800 */
[----:B------:R-:W-:Y:S01]  /*72aa0*/  STL.64 [R1+0x4d0], R40 ;  /* 0x0004d02801007387 */ /* 0x000fe20000100a00 */
[C---:B------:R-:W-:Y:S03]  /*72ab0*/  HMMA.1688.F32.TF32 R44, R136.reuse, R16, R180 ;  /* 0x00000010882c723c */ /* 0x040fe600000810b4 */
[----:B------:R3:W-:Y:S08]  /*72ac0*/  STL.64 [R1+0x4d8], R42 ;  /* 0x0004d82a01007387 */ /* 0x0007f00000100a00 */
[----:B------:R-:W-:Y:S01]  /*72ad0*/  STL.64 [R1+0x4c0], R36 ;  /* 0x0004c02401007387 */ /* 0x000fe20000100a00 */
[C---:B---3--:R-:W-:Y:S03]  /*72ae0*/  HMMA.1688.F32.TF32 R40, R136.reuse, R20, R176 ;  /* 0x000000148828723c */ /* 0x048fe600000810b0 */
[----:B------:R3:W-:Y:S05]  /*72af0*/  STL.64 [R1+0x4c8], R38 ;  /* 0x0004c82601007387 */ /* 0x0007ea0000100a00 */
[----:B---3--:R-:W-:Y:S01]  /*72b00*/  HMMA.1688.F32.TF32 R36, R136, R24, R172 ;  /* 0x000000188824723c */ /* 0x008fe200000810ac */
[----:B------:R-:W-:Y:S04]  /*72b10*/  STL.64 [R1+0x4b0], R44 ;  /* 0x0004b02c01007387 */ /* 0x000fe80000100a00 */
[----:B------:R-:W-:-:S14]  /*72b20*/  STL.64 [R1+0x4b8], R46 ;  /* 0x0004b82e01007387 */ /* 0x000fdc0000100a00 */
[----:B------:R-:W-:Y:S01]  /*72b30*/  STL.64 [R1+0x490], R36 ;  /* 0x0004902401007387 */ /* 0x000fe20000100a00 */
[----:B------:R-:W-:-:S03]  /*72b40*/  IMAD.MOV.U32 R132, RZ, RZ, R39 ;  /* 0x000000ffff847224 */ /* 0x000fc600078e0027 */
[----:B------:R-:W-:Y:S04]  /*72b50*/  STL.64 [R1+0x4a0], R40 ;  /* 0x0004a02801007387 */ /* 0x000fe80000100a00 */
[----:B------:R3:W-:Y:S04]  /*72b60*/  STL.64 [R1+0x4a8], R42 ;  /* 0x0004a82a01007387 */ /* 0x0007e80000100a00 */
[----:B------:R4:W-:Y:S01]  /*72b70*/  STL [R1+0x498], R38 ;  /* 0x0004982601007387 */ /* 0x0009e20000100800 */
[C---:B---3--:R-:W-:Y:S08]  /*72b80*/  HMMA.1688.F32.TF32 R40, R136.reuse, R28, R168 ;  /* 0x0000001c8828723c */ /* 0x048ff000000810a8 */
[----:B----4-:R-:W-:Y:S01]  /*72b90*/  HMMA.1688.F32.TF32 R36, R136, R32, R164 ;  /* 0x000000208824723c */ /* 0x010fe200000810a4 */
[----:B------:R3:W-:-:S15]  /*72ba0*/  STL [R1+0x35e8], R132 ;  /* 0x0035e88401007387 */ /* 0x0007de0000100800 */
[----:B------:R-:W-:-:S03]  /*72bb0*/  NOP ;  /* 0x0000000000007918 */ /* 0x000fc60000000000 */
[----:B------:R-:W-:Y:S01]  /*72bc0*/  STL.64 [R1+0x460], R36 ;  /* 0x0004602401007387 */ /* 0x000fe20000100a00 */
[----:B---3--:R-:W-:-:S03]  /*72bd0*/  MOV R132, R39 ;  /* 0x0000002700847202 */ /* 0x008fc60000000f00 */
[----:B------:R-:W-:Y:S04]  /*72be0*/  STL.64 [R1+0x480], R40 ;  /* 0x0004802801007387 */ /* 0x000fe80000100a00 */
[----:B------:R-:W-:Y:S04]  /*72bf0*/  STL.64 [R1+0x488], R42 ;  /* 0x0004882a01007387 */ /* 0x000fe80000100a00 */
[----:B------:R1:W-:Y:S02]  /*72c00*/  STL [R1+0x468], R38 ;  /* 0x0004682601007387 */ /* 0x0003e40000100800 */
[----:B-1----:R-:W-:Y:S02]  /*72c10*/  HMMA.1688.F32.TF32 R36, R140, R4, R148 ;  /* 0x000000048c24723c */ /* 0x002fe40000081094 */
[----:B------:R-:W-:Y:S04]  /*72c20*/  STL [R1+0x35ec], R132 ;  /* 0x0035ec8401007387 */ /* 0x000fe80000100800 */
[----:B------:R-:W3:-:S13]  /*72c30*/  LDL.LU R148, [R1+0x760] ;  /* 0x0007600001947983 */ /* 0x000eda0000300800 */
[----:B------:R-:W-:Y:S04]  /*72c40*/  STL.64 [R1+0x450], R36 ;  /* 0x0004502401007387 */ /* 0x000fe80000100a00 */
[----:B------:R1:W-:Y:S04]  /*72c50*/  STL.64 [R1+0x458], R38 ;  /* 0x0004582601007387 */ /* 0x0003e80000100a00 */
[----:B------:R-:W3:Y:S04]  /*72c60*/  LDL.LU R149, [R1+0x764] ;  /* 0x0007640001957983 */ /* 0x000ee80000300800 */
[----:B------:R-:W3:Y:S01]  /*72c70*/  LDL.LU R150, [R1+0x768] ;  /* 0x0007680001967983 */ /* 0x000ee20000300800 */
[----:B-1----:R-:W-:Y:S03]  /*72c80*/  HMMA.1688.F32.TF32 R36, R140, R8, R156 ;  /* 0x000000088c24723c */ /* 0x002fe6000008109c */
[----:B------:R-:W3:-:S15]  /*72c90*/  LDL.LU R151, [R1+0x76c] ;  /* 0x00076c0001977983 */ /* 0x000ede0000300800 */
[----:B------:R-:W-:Y:S01]  /*72ca0*/  NOP ;  /* 0x0000000000007918 */ /* 0x000fe20000000000 */
[----:B------:R-:W-:Y:S01]  /*72cb0*/  IMAD.MOV.U32 R133, RZ, RZ, R36 ;  /* 0x000000ffff857224 */ /* 0x000fe200078e0024 */
[----:B------:R-:W-:Y:S01]  /*72cc0*/  MOV R134, R37 ;  /* 0x0000002500867202 */ /* 0x000fe20000000f00 */
[----:B------:R1:W-:Y:S01]  /*72cd0*/  STL [R1+0x44c], R39 ;  /* 0x00044c2701007387 */ /* 0x0003e20000100800 */
[----:B------:R-:W-:Y:S02]  /*72ce0*/  IMAD.MOV.U32 R135, RZ, RZ, R38 ;  /* 0x000000ffff877224 */ /* 0x000fe400078e0026 */
[----:B-1----:R-:W-:Y:S03]  /*72cf0*/  HMMA.1688.F32.TF32 R36, R140, R12, R200 ;  /* 0x0000000c8c24723c */ /* 0x002fe600000810c8 */
[----:B------:R-:W-:Y:S04]  /*72d00*/  STL [R1+0x35f8], R135 ;  /* 0x0035f88701007387 */ /* 0x000fe80000100800 */
[----:B------:R-:W-:Y:S04]  /*72d10*/  STL [R1+0x35f4], R134 ;  /* 0x0035f48601007387 */ /* 0x000fe80000100800 */
[----:B------:R-:W-:Y:S08]  /*72d20*/  STL [R1+0x35f0], R133 ;  /* 0x0035f08501007387 */ /* 0x000ff00000100800 */
[----:B------:R-:W-:Y:S04]  /*72d30*/  STL.64 [R1+0x430], R36 ;  /* 0x0004302401007387 */ /* 0x000fe80000100a00 */
[----:B------:R2:W-:Y:S04]  /*72d40*/  STL [R1+0x438], R38 ;  /* 0x0004382601007387 */ /* 0x0005e80000100800 */
[----:B------:R-:W4:Y:S04]  /*72d50*/  LDL.LU R200, [R1+0x3f0] ;  /* 0x0003f00001c87983 */ /* 0x000f280000300800 */
[----:B------:R-:W4:Y:S04]  /*72d60*/  LDL.LU R201, [R1+0x3f4] ;  /* 0x0003f40001c97983 */ /* 0x000f280000300800 */
[----:B------:R-:W4:Y:S04]  /*72d70*/  LDL.LU R202, [R1+0x3f8] ;  /* 0x0003f80001ca7983 */ /* 0x000f280000300800 */
[----:B------:R-:W4:Y:S01]  /*72d80*/  LDL.LU R203, [R1+0x3fc] ;  /* 0x0003fc0001cb7983 */ /* 0x000f220000300800 */
[----:B------:R-:W-:-:S05]  /*72d90*/  MOV R132, R39 ;  /* 0x0000002700847202 */ /* 0x000fca0000000f00 */
[----:B------:R-:W-:Y:S01]  /*72da0*/  STL [R1+0x35fc], R132 ;  /* 0x0035fc8401007387 */ /* 0x000fe20000100800 */
[----:B--2---:R-:W-:-:S15]  /*72db0*/  HMMA.1688.F32.TF32 R36, R140, R16, R152 ;  /* 0x000000108c24723c */ /* 0x004fde0000081098 */
[----:B------:R-:W-:-:S04]  /*72dc0*/  NOP ;  /* 0x0000000000007918 */ /* 0x000fc80000000000 */
[----:B------:R3:W-:Y:S04]  /*72dd0*/  STL [R1+0x420], R36 ;  /* 0x0004202401007387 */ /* 0x0007e80000100800 */
        /* <DEDUP_REMOVED lines=17> */
[----:B------:R-:W-:Y:S01]  /*72ef0*/  STL [R1+0x3600], R135 ;  /* 0x0036008701007387 */ /* 0x000fe20000100800 */
[----:B---3--:R-:W-:-:S15]  /*72f00*/  HMMA.1688.F32.TF32 R36, R140, R20, R148 ;  /* 0x000000148c24723c */ /* 0x008fde0000081094 */
[----:B------:R-:W-:-:S04]  /*72f10*/  NOP ;  /* 0x0000000000007918 */ /* 0x000fc80000000000 */
[----:B------:R-:W-:Y:S01]  /*72f20*/  STL.64 [R1+0x410], R36 ;  /* 0x0004102401007387 */ /* 0x000fe20000100a00 */
[----:B------:R-:W-:-:S03]  /*72f30*/  MOV R132, R39 ;  /* 0x0000002700847202 */ /* 0x000fc60000000f00 */
        /* <DEDUP_REMOVED lines=9> */
[----:B----4-:R-:W-:Y:S03]  /*72fd0*/  HMMA.1688.F32.TF32 R36, R140, R24, R200 ;  /* 0x000000188c24723c */ /* 0x010fe600000810c8 */
[----:B------:R-:W-:Y:S04]  /*72fe0*/  STL [R1+0x360c], R132 ;  /* 0x00360c8401007387 */ /* 0x000fe80000100800 */
[----:B------:R-:W4:-:S12]  /*72ff0*/  LDL.LU R148, [R1+0x390] ;  /* 0x0003900001947983 */ /* 0x000f180000300800 */
        /* <DEDUP_REMOVED lines=11> */
[----:B------:R-:W-:Y:S01]  /*730b0*/  MOV R135, R39 ;  /* 0x0000002700877202 */ /* 0x000fe20000000f00 */
[----:B------:R-:W-:Y:S01]  /*730c0*/  IMAD.MOV.U32 R132, RZ, RZ, R36 ;  /* 0x000000ffff847224 */ /* 0x000fe200078e0024 */
[----:B------:R-:W-:Y:S01]  /*730d0*/  MOV R133, R37 ;  /* 0x0000002500857202 */ /* 0x000fe20000000f00 */
[----:B------:R-:W-:Y:S01]  /*730e0*/  HMMA.1688.F32.TF32 R40, R140, R32, R168 ;  /* 0x000000208c28723c */ /* 0x000fe200000810a8 */
[----:B------:R-:W-:Y:S01]  /*730f0*/  IMAD.MOV.U32 R134, RZ, RZ, R38 ;  /* 0x000000ffff867224 */ /* 0x000fe200078e0026 */
[----:B------:R-:W-:Y:S06]  /*73100*/  STL [R1+0x361c], R135 ;  /* 0x00361c8701007387 */ /* 0x000fec0000100800 */
[----:B------:R-:W-:Y:S01]  /*73110*/  HMMA.1688.F32.TF32 R36, R144, R4, R164 ;  /* 0x000000049024723c */ /* 0x000fe200000810a4 */
[----:B------:R-:W-:Y:S04]  /*73120*/  STL [R1+0x3618], R134 ;  /* 0x0036188601007387 */ /* 0x000fe80000100800 */
[----:B------:R-:W-:Y:S04]  /*73130*/  STL [R1+0x3614], R132 ;  /* 0x0036148401007387 */ /* 0x000fe80000100800 */
[----:B------:R1:W-:Y:S04]  /*73140*/  STL [R1+0x3610], R133 ;  /* 0x0036108501007387 */ /* 0x0003e80000100800 */
[----:B------:R-:W-:Y:S04]  /*73150*/  STL.64 [R1+0x370], R40 ;  /* 0x0003702801007387 */ /* 0x000fe80000100a00 */
[----:B------:R3:W-:Y:S02]  /*73160*/  STL.64 [R1+0x378], R42 ;  /* 0x0003782a01007387 */ /* 0x0007e40000100a00 */
[----:B-1----:R-:W-:Y:S01]  /*73170*/  MOV R133, R39 ;  /* 0x0000002700857202 */ /* 0x002fe20000000f00 */
[----:B------:R-:W-:Y:S01]  /*73180*/  IMAD.MOV.U32 R135, RZ, RZ, R36 ;  /* 0x000000ffff877224 */ /* 0x000fe200078e0024 */
[----:B------:R-:W-:Y:S01]  /*73190*/  MOV R134, R37 ;  /* 0x0000002500867202 */ /* 0x000fe20000000f00 */
[----:B------:R-:W-:-:S02]  /*731a0*/  IMAD.MOV.U32 R132, RZ, RZ, R38 ;  /* 0x000000ffff847224 */ /* 0x000fc400078e0026 */
[----:B------:R-:W-:Y:S04]  /*731b0*/  STL [R1+0x362c], R133 ;  /* 0x00362c8501007387 */ /* 0x000fe80000100800 */
[----:B------:R-:W-:Y:S04]  /*731c0*/  STL [R1+0x3628], R132 ;  /* 0x0036288401007387 */ /* 0x000fe80000100800 */
[----:B------:R-:W-:Y:S04]  /*731d0*/  STL [R1+0x3624], R135 ;  /* 0x0036248701007387 */ /* 0x000fe80000100800 */
[----:B------:R1:W-:Y:S01]  /*731e0*/  STL [R1+0x3620], R134 ;  /* 0x0036208601007387 */ /* 0x0003e20000100800 */
[----:B------:R-:W-:Y:S01]  /*731f0*/  IMAD.MOV.U32 R165, RZ, RZ, R206 ;  /* 0x000000ffffa57224 */ /* 0x000fe200078e00ce */
[----:B------:R-:W-:Y:S01]  /*73200*/  MOV R166, R205 ;  /* 0x000000cd00a67202 */ /* 0x000fe20000000f00 */
[----:B------:R-:W-:Y:S01]  /*73210*/  IMAD.MOV.U32 R167, RZ, RZ, R204 ;  /* 0x000000ffffa77224 */ /* 0x000fe200078e00cc */
[C---:B---3--:R-:W-:Y:S08]  /*73220*/  HMMA.1688.F32.TF32 R40, R144.reuse, R8, R156 ;  /* 0x000000089028723c */ /* 0x048ff0000008109c */
[----:B------:R-:W-:Y:S11]  /*73230*/  HMMA.1688.F32.TF32 R36, R144, R12, R152 ;  /* 0x0000000c9024723c */ /* 0x000ff60000081098 */
[----:B------:R-:W-:Y:S04]  /*73240*/  STL.64 [R1+0x350], R40 ;  /* 0x0003502801007387 */ /* 0x000fe80000100a00 */
[----:B------:R4:W-:Y:S04]  /*73250*/  STL.64 [R1+0x358], R42 ;  /* 0x0003582a01007387 */ /* 0x0009e80000100a00 */
[----:B-1----:R-:W-:Y:S01]  /*73260*/  MOV R134, R39 ;  /* 0x0000002700867202 */ /* 0x002fe20000000f00 */
[----:B------:R-:W-:Y:S01]  /*73270*/  IMAD.MOV.U32 R135, RZ, RZ, R38 ;  /* 0x000000ffff877224 */ /* 0x000fe200078e0026 */
[----:B------:R-:W-:Y:S01]  /*73280*/  MOV R132, R37 ;  /* 0x0000002500847202 */ /* 0x000fe20000000f00 */
[----:B------:R-:W-:-:S02]  /*73290*/  IMAD.MOV.U32 R133, RZ, RZ, R36 ;  /* 0x000000ffff857224 */ /* 0x000fc400078e0024 */
[----:B------:R1:W-:Y:S04]  /*732a0*/  STL [R1+0x363c], R134 ;  /* 0x00363c8601007387 */ /* 0x0003e80000100800 */
[----:B------:R2:W-:Y:S04]  /*732b0*/  STL [R1+0x3638], R135 ;  /* 0x0036388701007387 */ /* 0x0005e80000100800 */
[----:B------:R3:W-:Y:S01]  /*732c0*/  STL [R1+0x3634], R133 ;  /* 0x0036348501007387 */ /* 0x0007e20000100800 */
[----:B----4-:R-:W-:Y:S03]  /*732d0*/  HMMA.1688.F32.TF32 R40, R144, R16, R148 ;  /* 0x000000109028723c */ /* 0x010fe60000081094 */
[----:B------:R4:W-:-:S15]  /*732e0*/  STL [R1+0x3630], R132 ;  /* 0x0036308401007387 */ /* 0x0009de0000100800 */
[----:B------:R-:W-:Y:S01]  /*732f0*/  NOP ;  /* 0x0000000000007918 */ /* 0x000fe20000000000 */
        /* <DEDUP_REMOVED lines=27> */
[----:B-1----:R-:W-:Y:S01]  /*734b0*/  IMAD.MOV.U32 R134, RZ, RZ, R36 ;  /* 0x000000ffff867224 */ /* 0x002fe200078e0024 */
[----:B--2---:R-:W-:Y:S01]  /*734c0*/  MOV R135, R37 ;  /* 0x0000002500877202 */ /* 0x004fe20000000f00 */
[----:B---3--:R-:W-:Y:S01]  /*734d0*/  IMAD.MOV.U32 R133, RZ, RZ, R38 ;  /* 0x000000ffff857224 */ /* 0x008fe200078e0026 */
[----:B----4-:R-:W-:Y:S01]  /*734e0*/  MOV R132, R39 ;  /* 0x0000002700847202 */ /* 0x010fe20000000f00 */
        /* <DEDUP_REMOVED lines=13> */
[----:B------:R-:W-:Y:S01]  /*735c0*/  MOV R155, R206 ;  /* 0x000000ce009b7202 */ /* 0x000fe20000000f00 */
[----:B------:R-:W-:Y:S01]  /*735d0*/  IMAD.MOV.U32 R154, RZ, RZ, R205 ;  /* 0x000000ffff9a7224 */ /* 0x000fe200078e00cd */
[----:B------:R-:W-:-:S02]  /*735e0*/  MOV R153, R204 ;  /* 0x000000cc00997202 */ /* 0x000fc40000000f00 */
[----:B------:R-:W4:Y:S04]  /*735f0*/  LDL.LU R204, [R1+0x375c] ;  /* 0x00375c0001cc7983 */ /* 0x000f280000300800 */
[----:B------:R-:W4:Y:S04]  /*73600*/  LDL.LU R205, [R1+0x3758] ;  /* 0x0037580001cd7983 */ /* 0x000f280000300800 */
[----:B------:R-:W4:Y:S01]  /*73610*/  LDL.LU R206, [R1+0x3754] ;  /* 0x0037540001ce7983 */ /* 0x000f220000300800 */
[C---:B------:R-:W-:Y:S03]  /*73620*/  HMMA.1688.F32.TF32 R36, R144.reuse, R28, R180 ;  /* 0x0000001c9024723c */ /* 0x040fe600000810b4 */
[----:B------:R1:W-:Y:S05]  /*73630*/  STL [R1+0x364c], R132 ;  /* 0x00364c8401007387 */ /* 0x0003ea0000100800 */
[----:B------:R-:W-:Y:S01]  /*73640*/  HMMA.1688.F32.TF32 R40, R144, R24, R184 ;  /* 0x000000189028723c */ /* 0x000fe200000810b8 */
[----:B------:R1:W-:Y:S04]  /*73650*/  STL [R1+0x3648], R133 ;  /* 0x0036488501007387 */ /* 0x0003e80000100800 */
[----:B------:R1:W-:Y:S06]  /*73660*/  STL [R1+0x3644], R134 ;  /* 0x0036448601007387 */ /* 0x0003ec0000100800 */
[----:B-1----:R-:W-:Y:S01]  /*73670*/  IMAD.MOV.U32 R132, RZ, RZ, R36 ;  /* 0x000000ffff847224 */ /* 0x002fe200078e0024 */
[----:B------:R1:W-:Y:S01]  /*73680*/  STL [R1+0x3640], R135 ;  /* 0x0036408701007387 */ /* 0x0003e20000100800 */
[----:B------:R-:W-:Y:S01]  /*73690*/  MOV R133, R37 ;  /* 0x0000002500857202 */ /* 0x000fe20000000f00 */
[----:B------:R-:W-:Y:S01]  /*736a0*/  IMAD.MOV.U32 R134, RZ, RZ, R38 ;  /* 0x000000ffff867224 */ /* 0x000fe200078e0026 */
[----:B-1----:R-:W-:-:S04]  /*736b0*/  MOV R135, R39 ;  /* 0x0000002700877202 */ /* 0x002fc80000000f00 */
[----:B------:R-:W-:Y:S04]  /*736c0*/  STL.64 [R1+0x310], R40 ;  /* 0x0003102801007387 */ /* 0x000fe80000100a00 */
[----:B------:R-:W-:Y:S04]  /*736d0*/  STL.64 [R1+0x318], R42 ;  /* 0x0003182a01007387 */ /* 0x000fe80000100a00 */
[----:B------:R-:W-:Y:S04]  /*736e0*/  STL [R1+0x365c], R135 ;  /* 0x00365c8701007387 */ /* 0x000fe80000100800 */
[----:B------:R-:W-:Y:S04]  /*736f0*/  STL [R1+0x3658], R134 ;  /* 0x0036588601007387 */ /* 0x000fe80000100800 */
[----:B------:R-:W-:Y:S04]  /*73700*/  STL [R1+0x3654], R132 ;  /* 0x0036548401007387 */ /* 0x000fe80000100800 */
[----:B------:R-:W-:Y:S01]  /*73710*/  STL [R1+0x3650], R133 ;  /* 0x0036508501007387 */ /* 0x000fe20000100800 */
[----:B------:R-:W-:Y:S01]  /*73720*/  HMMA.1688.F32.TF32 R36, R144, R32, R200 ;  /* 0x000000209024723c */ /* 0x000fe200000810c8 */
[----:B------:R-:W-:-:S02]  /*73730*/  IMAD.MOV.U32 R200, RZ, RZ, R207 ;  /* 0x000000ffffc87224 */ /* 0x000fc400078e00cf */
[----:B------:R-:W4:-:S15]  /*73740*/  LDL.LU R207, [R1+0x3750] ;  /* 0x0037500001cf7983 */ /* 0x000f1e0000300800 */
[----:B------:R-:W-:Y:S01]  /*73750*/  NOP ;  /* 0x0000000000007918 */ /* 0x000fe20000000000 */
[----:B------:R-:W-:Y:S04]  /*73760*/  STL.64 [R1+0x200], R36 ;  /* 0x0002002401007387 */ /* 0x000fe80000100a00 */
[----:B------:R2:W-:Y:S04]  /*73770*/  STL.64 [R1+0x208], R38 ;  /* 0x0002082601007387 */ /* 0x0005e80000100a00 */
[----:B------:R-:W4:Y:S04]  /*73780*/  LDL.LU R201, [R1+0x8f4] ;  /* 0x0008f40001c97983 */ /* 0x000f280000300800 */
[----:B------:R-:W4:Y:S04]  /*73790*/  LDL.LU R202, [R1+0x8f8] ;  /* 0x0008f80001ca7983 */ /* 0x000f280000300800 */
[----:B------:R-:W4:Y:S01]  /*737a0*/  LDL.LU R203, [R1+0x8fc] ;  /* 0x0008fc0001cb7983 */ /* 0x000f220000300800 */
[C---:B--2---:R-:W-:Y:S08]  /*737b0*/  HMMA.1688.F32.TF32 R36, R160.reuse, R4, R176 ;  /* 0x00000004a024723c */ /* 0x044ff000000810b0 */
[C---:B---3--:R-:W-:Y:S01]  /*737c0*/  HMMA.1688.F32.TF32 R144, R160.reuse, R16, R168 ;  /* 0x00000010a090723c */ /* 0x048fe200000810a8 */
[----:B------:R-:W-:Y:S04]  /*737d0*/  LDS R168, [R0+UR12+0x38480] ;  /* 0x0384800c00a87984 */ /* 0x000fe80008000800 */
[----:B------:R-:W-:Y:S03]  /*737e0*/  LDS R170, [R0+UR12+0x3a480] ;  /* 0x03a4800c00aa7984 */ /* 0x000fe60008000800 */
[C---:B----4-:R-:W-:Y:S01]  /*737f0*/  HMMA.1688.F32.TF32 R140, R160.reuse, R12, R172 ;  /* 0x0000000ca08c723c */ /* 0x050fe200000810ac */
[----:B------:R-:W-:Y:S07]  /*73800*/  LDS R169, [R3+UR12+0x38480] ;  /* 0x0384800c03a97984 */ /* 0x000fee0008000800 */
        /* <DEDUP_REMOVED lines=16> */
[----:B------:R-:W-:Y:S04]  /*73910*/  STL.64 [R1+0x35d0], R138 ;  /* 0x0035d08a01007387 */ /* 0x000fe80000100a00 */
[----:B------:R-:W-:Y:S04]  /*73920*/  STL.64 [R1+0x35c8], R136 ;  /* 0x0035c88801007387 */ /* 0x000fe80000100a00 */
[----:B------:R-:W2:Y:S04]  /*73930*/  LDL.LU R188, [R1+0x6e0] ;  /* 0x0006e00001bc7983 */ /* 0x000ea80000300800 */
[----:B------:R-:W-:Y:S04]  /*73940*/  LDS R205, [R3+UR12+0x38580] ;  /* 0x0385800c03cd7984 */ /* 0x000fe80008000800 */
[----:B------:R-:W3:Y:S01]  /*73950*/  LDS R207, [R3+UR12+0x3a580] ;  /* 0x03a5800c03cf7984 */ /* 0x000ee20008000800 */
[----:B-1----:R-:W-:-:S15]  /*73960*/  HMMA.1688.F32.TF32 R36, R164, R4, R200 ;  /* 0x00000004a424723c */ /* 0x002fde00000810c8 */
[----:B------:R-:W-:-:S04]  /*73970*/  NOP ;  /* 0x0000000000007918 */ /* 0x000fc80000000000 */
        /* <DEDUP_REMOVED lines=61> */
[----:B-1----:R-:W-:Y:S03]  /*73d50*/  HMMA.1688.F32.TF32 R36, R164, R8, R180 ;  /* 0x00000008a424723c */ /* 0x002fe600000810b4 */
[----:B------:R-:W4:-:S15]  /*73d60*/  LDL.LU R180, [R1+0x260] ;  /* 0x0002600001b47983 */ /* 0x000f1e0000300800 */
[----:B------:R-:W-:Y:S01]  /*73d70*/  NOP ;  /* 0x0000000000007918 */ /* 0x000fe20000000000 */
[----:B------:R-:W-:Y:S04]  /*73d80*/  STL.64 [R1+0x3d0], R36 ;  /* 0x0003d02401007387 */ /* 0x000fe80000100a00 */
[----:B------:R2:W-:Y:S04]  /*73d90*/  STL.64 [R1+0x3d8], R38 ;  /* 0x0003d82601007387 */ /* 0x0005e80000100a00 */
[----:B------:R-:W4:Y:S04]  /*73da0*/  LDL.LU R181, [R1+0x264] ;  /* 0x0002640001b57983 */ /* 0x000f280000300800 */
[----:B------:R-:W4:Y:S01]  /*73db0*/  LDL.LU R182, [R1+0x268] ;  /* 0x0002680001b67983 */ /* 0x000f220000300800 */
[----:B--2---:R-:W-:Y:S03]  /*73dc0*/  HMMA.1688.F32.TF32 R36, R164, R12, R172 ;  /* 0x0000000ca424723c */ /* 0x004fe600000810ac */
[----:B------:R-:W2:Y:S04]  /*73dd0*/  LDL.LU R183, [R1+0x26c] ;  /* 0x00026c0001b77983 */ /* 0x000ea80000300800 */
[----:B------:R-:W2:-:S12]  /*73de0*/  LDL.LU R172, [R1+0x250] ;  /* 0x0002500001ac7983 */ /* 0x000e980000300800 */
[----:B------:R-:W-:Y:S04]  /*73df0*/  STL.64 [R1+0x3c0], R36 ;  /* 0x0003c02401007387 */ /* 0x000fe80000100a00 */
[----:B------:R3:W-:Y:S04]  /*73e00*/  STL.64 [R1+0x3c8], R38 ;  /* 0x0003c82601007387 */ /* 0x0007e80000100a00 */
[----:B------:R-:W2:Y:S04]  /*73e10*/  LDL.LU R173, [R1+0x254] ;  /* 0x0002540001ad7983 */ /* 0x000ea80000300800 */
[----:B------:R-:W2:Y:S01]  /*73e20*/  LDL.LU R174, [R1+0x258] ;  /* 0x0002580001ae7983 */ /* 0x000ea20000300800 */
[----:B---3--:R-:W-:Y:S03]  /*73e30*/  HMMA.1688.F32.TF32 R36, R164, R16, R176 ;  /* 0x00000010a424723c */ /* 0x008fe600000810b0 */
[----:B------:R-:W3:Y:S04]  /*73e40*/  LDL.LU R175, [R1+0x25c] ;  /* 0x00025c0001af7983 */ /* 0x000ee80000300800 */
[----:B------:R-:W3:-:S12]  /*73e50*/  LDL.LU R176, [R1+0x240] ;  /* 0x0002400001b07983 */ /* 0x000ed80000300800 */
[----:B------:R-:W-:Y:S04]  /*73e60*/  STL.64 [R1+0x3b0], R36 ;  /* 0x0003b02401007387 */ /* 0x000fe80000100a00 */
[----:B------:R1:W-:Y:S04]  /*73e70*/  STL.64 [R1+0x3b8], R38 ;  /* 0x0003b82601007387 */ /* 0x0003e80000100a00 */
[----:B------:R-:W3:Y:S04]  /*73e80*/  LDL.LU R177, [R1+0x244] ;  /* 0x0002440001b17983 */ /* 0x000ee80000300800 */
[----:B------:R-:W3:Y:S04]  /*73e90*/  LDL.LU R178, [R1+0x248] ;  /* 0x0002480001b27983 */ /* 0x000ee80000300800 */
[----:B------:R-:W3:Y:S01]  /*73ea0*/  LDL.LU R179, [R1+0x24c] ;  /* 0x00024c0001b37983 */ /* 0x000ee20000300800 */
[----:B-1----:R-:W-:Y:S03]  /*73eb0*/  HMMA.1688.F32.TF32 R36, R164, R20, R200 ;  /* 0x00000014a424723c */ /* 0x002fe600000810c8 */
[----:B------:R-:W3:-:S15]  /*73ec0*/  LDL.LU R200, [R1+0x230] ;  /* 0x0002300001c87983 */ /* 0x000ede0000300800 */
[----:B------:R-:W-:Y:S01]  /*73ed0*/  NOP ;  /* 0x0000000000007918 */ /* 0x000fe20000000000 */
[----:B------:R-:W-:Y:S04]  /*73ee0*/  STL.64 [R1+0x3a0], R36 ;  /* 0x0003a02401007387 */ /* 0x000fe80000100a00 */
[----:B------:R4:W-:Y:S04]  /*73ef0*/  STL.64 [R1+0x3a8], R38 ;  /* 0x0003a82601007387 */ /* 0x0009e80000100a00 */
[----:B------:R-:W3:Y:S04]  /*73f00*/  LDL.LU R201, [R1+0x234] ;  /* 0x0002340001c97983 */ /* 0x000ee80000300800 */
[----:B------:R-:W3:Y:S04]  /*73f10*/  LDL.LU R202, [R1+0x238] ;  /* 0x0002380001ca7983 */ /* 0x000ee80000300800 */
[----:B------:R-:W3:Y:S01]  /*73f20*/  LDL.LU R203, [R1+0x23c] ;  /* 0x00023c0001cb7983 */ /* 0x000ee20000300800 */
[C---:B----4-:R-:W-:Y:S08]  /*73f30*/  HMMA.1688.F32.TF32 R36, R164.reuse, R24, R224 ;  /* 0x00000018a424723c */ /* 0x050ff000000810e0 */
[C---:B------:R-:W-:Y:S08]  /*73f40*/  HMMA.1688.F32.TF32 R44, R164.reuse, R28, R248 ;  /* 0x0000001ca42c723c */ /* 0x040ff000000810f8 */
[----:B------:R-:W-:Y:S03]  /*73f50*/  HMMA.1688.F32.TF32 R40, R164, R32, R216 ;  /* 0x00000020a428723c */ /* 0x000fe600000810d8 */
        /* <DEDUP_REMOVED lines=10> */
[C---:B----4-:R-:W-:Y:S08]  /*74000*/  HMMA.1688.F32.TF32 R40, R168.reuse, R12, R240 ;  /* 0x0000000ca828723c */ /* 0x050ff000000810f0 */
[C---:B-1----:R-:W-:Y:S02]  /*74010*/  HMMA.1688.F32.TF32 R36, R168.reuse, R16, R236 ;  /* 0x00000010a824723c */ /* 0x042fe400000810ec */
[----:B------:R-:W-:Y:S04]  /*74020*/  STL.64 [R1+0x2d0], R44 ;  /* 0x0002d02c01007387 */ /* 0x000fe80000100a00 */
[----:B------:R1:W-:Y:S05]  /*74030*/  STL.64 [R1+0x2d8], R46 ;  /* 0x0002d82e01007387 */ /* 0x0003ea0000100a00 */
[----:B------:R-:W-:Y:S01]  /*74040*/  STL.64 [R1+0x2c0], R40 ;  /* 0x0002c02801007387 */ /* 0x000fe20000100a00 */
[C---:B------:R-:W-:Y:S03]  /*74050*/  HMMA.1688.F32.TF32 R164, R168.reuse, R32, R184 ;  /* 0x00000020a8a4723c */ /* 0x040fe600000810b8 */
[----:B------:R4:W-:Y:S05]  /*74060*/  STL.64 [R1+0x2c8], R42 ;  /* 0x0002c82a01007387 */ /* 0x0009ea0000100a00 */
[C---:B-1----:R-:W-:Y:S01]  /*74070*/  HMMA.1688.F32.TF32 R44, R168.reuse, R20, R212 ;  /* 0x00000014a82c723c */ /* 0x042fe200000810d4 */
[----:B------:R-:W-:Y:S04]  /*74080*/  STL.64 [R1+0x2b0], R36 ;  /* 0x0002b02401007387 */ /* 0x000fe80000100a00 */
[----:B------:R1:W-:Y:S03]  /*74090*/  STL.64 [R1+0x2b8], R38 ;  /* 0x0002b82601007387 */ /* 0x0003e60000100a00 */
[C---:B----4-:R-:W-:Y:S08]  /*740a0*/  HMMA.1688.F32.TF32 R40, R168.reuse, R24, R192 ;  /* 0x00000018a828723c */ /* 0x050ff000000810c0 */
[----:B-1----:R-:W-:Y:S03]  /*740b0*/  HMMA.1688.F32.TF32 R36, R168, R28, R188 ;  /* 0x0000001ca824723c */ /* 0x002fe600000810bc */
        /* <DEDUP_REMOVED lines=9> */
[----:B------:R-:W-:Y:S01]  /*74150*/  STL [R1+0x3568], R167 ;  /* 0x003568a701007387 */ /* 0x000fe20000100800 */
[----:B--2---:R-:W-:-:S15]  /*74160*/  HMMA.1688.F32.TF32 R168, R196, R4, R180 ;  /* 0x00000004c4a8723c */ /* 0x004fde00000810b4 */
[----:B------:R-:W-:-:S04]  /*74170*/  NOP ;  /* 0x0000000000007918 */ /* 0x000fc80000000000 */
[----:B------:R-:W-:Y:S01]  /*74180*/  STL [R1+0x3584], R168 ;  /* 0x003584a801007387 */ /* 0x000fe20000100800 */
[C---:B---3--:R-:W-:Y:S03]  /*74190*/  HMMA.1688.F32.TF32 R172, R196.reuse, R8, R172 ;  /* 0x00000008c4ac723c */ /* 0x048fe600000810ac */
[----:B------:R-:W-:Y:S04]  /*741a0*/  STL [R1+0x3580], R169 ;  /* 0x003580a901007387 */ /* 0x000fe80000100800 */
[----:B------:R-:W-:Y:S04]  /*741b0*/  STL [R1+0x357c], R170 ;  /* 0x00357caa01007387 */ /* 0x000fe80000100800 */
[----:B------:R-:W-:Y:S08]  /*741c0*/  STL [R1+0x3578], R171 ;  /* 0x003578ab01007387 */ /* 0x000ff00000100800 */
[----:B------:R2:W-:Y:S01]  /*741d0*/  STL [R1+0x3594], R172 ;  /* 0x003594ac01007387 */ /* 0x0005e20000100800 */
[C---:B------:R-:W-:Y:S03]  /*741e0*/  HMMA.1688.F32.TF32 R176, R196.reuse, R12, R176 ;  /* 0x0000000cc4b0723c */ /* 0x040fe600000810b0 */
[----:B------:R3:W-:Y:S04]  /*741f0*/  STL [R1+0x3590], R173 ;  /* 0x003590ad01007387 */ /* 0x0007e80000100800 */
[----:B------:R1:W-:Y:S04]  /*74200*/  STL [R1+0x358c], R174 ;  /* 0x00358cae01007387 */ /* 0x0003e80000100800 */
[----:B------:R1:W-:Y:S08]  /*74210*/  STL [R1+0x3588], R175 ;  /* 0x003588af01007387 */ /* 0x0003f00000100800 */
[----:B------:R1:W-:Y:S04]  /*74220*/  STL [R1+0x35a4], R176 ;  /* 0x0035a4b001007387 */ /* 0x0003e80000100800 */
[----:B------:R1:W-:Y:S04]  /*74230*/  STL [R1+0x35a0], R177 ;  /* 0x0035a0b101007387 */ /* 0x0003e80000100800 */
[----:B------:R1:W-:Y:S04]  /*74240*/  STL [R1+0x359c], R178 ;  /* 0x00359cb201007387 */ /* 0x0003e80000100800 */
[----:B------:R1:W-:Y:S04]  /*74250*/  STL [R1+0x3598], R179 ;  /* 0x003598b301007387 */ /* 0x0003e80000100800 */
[----:B------:R-:W1:Y:S01]  /*74260*/  LDL.LU R216, [R1+0x140] ;  /* 0x0001400001d87983 */ /* 0x000e620000300800 */
[----:B------:R-:W-:Y:S03]  /*74270*/  HMMA.1688.F32.TF32 R180, R196, R16, R200 ;  /* 0x00000010c4b4723c */ /* 0x000fe600000810c8 */
        /* <DEDUP_REMOVED lines=46> */
[----:B------:R1:W-:Y:S02]  /*74560*/  STL [R1+0x35a8], R183 ;  /* 0x0035a8b701007387 */ /* 0x0003e40000100800 */
[C---:B-1----:R-:W-:Y:S08]  /*74570*/  HMMA.1688.F32.TF32 R40, R204.reuse, R8, R216 ;  /* 0x00000008cc28723c */ /* 0x042ff000000810d8 */
[----:B----4-:R-:W-:Y:S01]  /*74580*/  HMMA.1688.F32.TF32 R36, R204, R12, R208 ;  /* 0x0000000ccc24723c */ /* 0x010fe200000810d0 */
[----:B------:R-:W-:Y:S04]  /*74590*/  LDS R208, [R0+UR12+0x38680] ;  /* 0x0386800c00d07984 */ /* 0x000fe80008000800 */
[----:B------:R-:W-:Y:S03]  /*745a0*/  LDS R210, [R0+UR12+0x3a680] ;  /* 0x03a6800c00d27984 */ /* 0x000fe60008000800 */
[----:B--2---:R-:W-:Y:S01]  /*745b0*/  HMMA.1688.F32.TF32 R184, R196, R20, R184 ;  /* 0x00000014c4b8723c */ /* 0x004fe200000810b8 */
[----:B------:R-:W-:Y:S04]  /*745c0*/  LDS R209, [R3+UR12+0x38680] ;  /* 0x0386800c03d17984 */ /* 0x000fe80008000800 */
[----:B------:R-:W1:Y:S06]  /*745d0*/  LDS R211, [R3+UR12+0x3a680] ;  /* 0x03a6800c03d37984 */ /* 0x000e6c0008000800 */
[----:B------:R-:W-:Y:S01]  /*745e0*/  MOV R172, R36 ;  /* 0x0000002400ac7202 */ /* 0x000fe20000000f00 */
[----:B---3--:R-:W-:Y:S01]  /*745f0*/  IMAD.MOV.U32 R173, RZ, RZ, R37 ;  /* 0x000000ffffad7224 */ /* 0x008fe200078e0025 */
        /* <DEDUP_REMOVED lines=8> */
[----:B------:R-:W-:-:S15]  /*74680*/  HMMA.1688.F32.TF32 R36, R204, R20, R240 ;  /* 0x00000014cc24723c */ /* 0x000fde00000810f0 */
[----:B------:R-:W-:-:S04]  /*74690*/  NOP ;  /* 0x0000000000007918 */ /* 0x000fc80000000000 */
[----:B------:R-:W-:Y:S01]  /*746a0*/  MOV R176, R36 ;  /* 0x0000002400b07202 */ /* 0x000fe20000000f00 */
[----:B------:R-:W-:Y:S01]  /*746b0*/  IMAD.MOV.U32 R177, RZ, RZ, R37 ;  /* 0x000000ffffb17224 */ /* 0x000fe200078e0025 */
[----:B------:R-:W-:Y:S01]  /*746c0*/  MOV R178, R38 ;  /* 0x0000002600b27202 */ /* 0x000fe20000000f00 */
[----:B------:R-:W-:Y:S02]  /*746d0*/  IMAD.MOV.U32 R179, RZ, RZ, R39 ;  /* 0x000000ffffb37224 */ /* 0x000fe400078e0027 */
[-C--:B------:R-:W-:Y:S01]  /*746e0*/  HMMA.1688.F32.TF32 R36, R204, R24.reuse, R236 ;  /* 0x00000018cc24723c */ /* 0x080fe200000810ec */
[----:B------:R2:W-:Y:S04]  /*746f0*/  STL [R1+0x35c4], R184 ;  /* 0x0035c4b801007387 */ /* 0x0005e80000100800 */
[----:B------:R3:W-:Y:S04]  /*74700*/  STL [R1+0x35c0], R185 ;  /* 0x0035c0b901007387 */ /* 0x0007e80000100800 */
[----:B------:R4:W-:Y:S01]  /*74710*/  STL [R1+0x35bc], R186 ;  /* 0x0035bcba01007387 */ /* 0x0009e20000100800 */
[C---:B------:R-:W-:Y:S03]  /*74720*/  HMMA.1688.F32.TF32 R188, R196.reuse, R24, R188 ;  /* 0x00000018c4bc723c */ /* 0x040fe600000810bc */
[----:B------:R-:W-:Y:S04]  /*74730*/  LDS R236, [R0+UR12+0x38780] ;  /* 0x0387800c00ec7984 */ /* 0x000fe80008000800 */
[----:B------:R-:W-:Y:S02]  /*74740*/  LDS R238, [R0+UR12+0x3a780] ;  /* 0x03a7800c00ee7984 */ /* 0x000fe40008000800 */
[----:B------:R-:W-:Y:S01]  /*74750*/  MOV R180, R36 ;  /* 0x0000002400b47202 */ /* 0x000fe20000000f00 */
[----:B------:R-:W-:Y:S01]  /*74760*/  IMAD.MOV.U32 R181, RZ, RZ, R37 ;  /* 0x000000ffffb57224 */ /* 0x000fe200078e0025 */
[----:B------:R-:W-:Y:S01]  /*74770*/  MOV R182, R38 ;  /* 0x0000002600b67202 */ /* 0x000fe20000000f00 */
[----:B------:R-:W-:Y:S01]  /*74780*/  IMAD.MOV.U32 R183, RZ, RZ, R39 ;  /* 0x000000ffffb77224 */ /* 0x000fe200078e0027 */
[-C--:B------:R-:W-:Y:S01]  /*74790*/  HMMA.1688.F32.TF32 R192, R196, R28.reuse, R192 ;  /* 0x0000001cc4c0723c */ /* 0x080fe200000810c0 */
[----:B------:R-:W-:Y:S04]  /*747a0*/  LDS R237, [R3+UR12+0x38780] ;  /* 0x0387800c03ed7984 */ /* 0x000fe80008000800 */
[----:B------:R-:W-:Y:S03]  /*747b0*/  LDS R239, [R3+UR12+0x3a780] ;  /* 0x03a7800c03ef7984 */ /* 0x000fe60008000800 */
[----:B------:R-:W-:Y:S01]  /*747c0*/  HMMA.1688.F32.TF32 R36, R204, R28, R212 ;  /* 0x0000001ccc24723c */ /* 0x000fe200000810d4 */
[----:B------:R1:W-:Y:S04]  /*747d0*/  STL [R1+0x35b8], R187 ;  /* 0x0035b8bb01007387 */ /* 0x0003e80000100800 */
[----:B------:R1:W-:Y:S04]  /*747e0*/  STL.64 [R1+0x260], R40 ;  /* 0x0002602801007387 */ /* 0x0003e80000100a00 */
[----:B------:R1:W-:Y:S04]  /*747f0*/  STL.64 [R1+0x268], R42 ;  /* 0x0002682a01007387 */ /* 0x0003e80000100a00 */
[----:B------:R-:W4:Y:S04]  /*74800*/  LDL.LU R240, [R1+0x6b0] ;  /* 0x0006b00001f07983 */ /* 0x000f280000300800 */
[----:B------:R-:W4:Y:S04]  /*74810*/  LDL.LU R241, [R1+0x6b4] ;  /* 0x0006b40001f17983 */ /* 0x000f280000300800 */
[----:B------:R-:W4:Y:S04]  /*74820*/  LDL.LU R242, [R1+0x6b8] ;  /* 0x0006b80001f27983 */ /* 0x000f280000300800 */
[----:B------:R-:W4:Y:S01]  /*74830*/  LDL.LU R243, [R1+0x6bc] ;  /* 0x0006bc0001f37983 */ /* 0x000f220000300800 */
[----:B--2---:R-:W-:-:S03]  /*74840*/  MOV R184, R36 ;  /* 0x0000002400b87202 */ /* 0x004fc60000000f00 */
[----:B------:R-:W2:Y:S01]  /*74850*/  LDL.LU R244, [R1+0x6c0] ;  /* 0x0006c00001f47983 */ /* 0x000ea20000300800 */
[----:B---3--:R-:W-:-:S03]  /*74860*/  IMAD.MOV.U32 R185, RZ, RZ, R37 ;  /* 0x000000ffffb97224 */ /* 0x008fc600078e0025 */
[----:B------:R-:W2:Y:S01]  /*74870*/  LDL.LU R245, [R1+0x6c4] ;  /* 0x0006c40001f57983 */ /* 0x000ea20000300800 */
[----:B----4-:R-:W-:-:S03]  /*74880*/  MOV R186, R38 ;  /* 0x0000002600ba7202 */ /* 0x010fc60000000f00 */
[----:B------:R-:W2:Y:S01]  /*74890*/  LDL.LU R246, [R1+0x6c8] ;  /* 0x0006c80001f67983 */ /* 0x000ea20000300800 */
[----:B-1----:R-:W-:-:S03]  /*748a0*/  IMAD.MOV.U32 R187, RZ, RZ, R39 ;  /* 0x000000ffffbb7224 */ /* 0x002fc600078e0027 */
        /* <DEDUP_REMOVED lines=47> */
[----:B--2---:R-:W-:Y:S01]  /*74ba0*/  HMMA.1688.F32.TF32 R204, R204, R32, R212 ;  /* 0x00000020cccc723c */ /* 0x004fe200000810d4 */
[----:B------:R-:W-:Y:S04]  /*74bb0*/  LDS R212, [R0+UR12+0x38700] ;  /* 0x0387000c00d47984 */ /* 0x000fe80008000800 */
[----:B------:R-:W-:Y:S03]  /*74bc0*/  LDS R214, [R0+UR12+0x3a700] ;  /* 0x03a7000c00d67984 */ /* 0x000fe60008000800 */
[-C--:B---3--:R-:W-:Y:S01]  /*74bd0*/  HMMA.1688.F32.TF32 R36, R208, R4.reuse, R36 ;  /* 0x00000004d024723c */ /* 0x088fe20000081024 */
[----:B------:R-:W-:Y:S04]  /*74be0*/  LDS R213, [R3+UR12+0x38700] ;  /* 0x0387000c03d57984 */ /* 0x000fe80008000800 */
[----:B------:R-:W-:Y:S06]  /*74bf0*/  LDS R215, [R3+UR12+0x3a700] ;  /* 0x03a7000c03d77984 */ /* 0x000fec0008000800 */
[----:B------:R-:W-:Y:S01]  /*74c00*/  MOV R164, R204 ;  /* 0x000000cc00a47202 */ /* 0x000fe20000000f00 */
[----:B------:R-:W-:Y:S01]  /*74c10*/  IMAD.MOV.U32 R165, RZ, RZ, R205 ;  /* 0x000000ffffa57224 */ /* 0x000fe200078e00cd */
[----:B------:R-:W-:Y:S01]  /*74c20*/  MOV R166, R206 ;  /* 0x000000ce00a67202 */ /* 0x000fe20000000f00 */
[----:B------:R-:W-:Y:S01]  /*74c30*/  IMAD.MOV.U32 R167, RZ, RZ, R207 ;  /* 0x000000ffffa77224 */ /* 0x000fe200078e00cf */
[----:B------:R-:W-:Y:S04]  /*74c40*/  LDS R204, [R0+UR12+0x38600] ;  /* 0x0386000c00cc7984 */ /* 0x000fe80008000800 */
[----:B------:R-:W-:Y:S04]  /*74c50*/  LDS R206, [R0+UR12+0x3a600] ;  /* 0x03a6000c00ce7984 */ /* 0x000fe80008000800 */
[----:B------:R-:W-:Y:S04]  /*74c60*/  LDS R205, [R3+UR12+0x38600] ;  /* 0x0386000c03cd7984 */ /* 0x000fe80008000800 */
[----:B------:R-:W4:Y:S02]  /*74c70*/  LDS R207, [R3+UR12+0x3a600] ;  /* 0x03a6000c03cf7984 */ /* 0x000f240008000800 */
[C---:B----4-:R-:W-:Y:S08]  /*74c80*/  HMMA.1688.F32.TF32 R224, R204.reuse, R4, R224 ;  /* 0x00000004cce0723c */ /* 0x050ff000000810e0 */
[C---:B------:R-:W-:Y:S08]  /*74c90*/  HMMA.1688.F32.TF32 R136, R204.reuse, R12, R136 ;  /* 0x0000000ccc88723c */ /* 0x040ff00000081088 */
[C---:B------:R-:W-:Y:S03]  /*74ca0*/  HMMA.1688.F32.TF32 R248, R204.reuse, R8, R248 ;  /* 0x00000008ccf8723c */ /* 0x040fe600000810f8 */
[----:B------:R-:W-:Y:S04]  /*74cb0*/  STL.64 [R1+0x270], R224 ;  /* 0x000270e001007387 */ /* 0x000fe80000100a00 */
[----:B------:R1:W-:Y:S04]  /*74cc0*/  STL.64 [R1+0x278], R226 ;  /* 0x000278e201007387 */ /* 0x0003e80000100a00 */
[----:B-1----:R-:W2:Y:S04]  /*74cd0*/  LDL.LU.64 R226, [R1+0x3748] ;  /* 0x0037480001e27983 */ /* 0x002ea80000300a00 */
[----:B------:R-:W3:Y:S04]  /*74ce0*/  LDL.LU.64 R224, [R1+0x3740] ;  /* 0x0037400001e07983 */ /* 0x000ee80000300a00 */
[----:B------:R-:W-:Y:S04]  /*74cf0*/  STL.64 [R1+0x1e0], R248 ;  /* 0x0001e0f801007387 */ /* 0x000fe80000100a00 */
[----:B------:R1:W-:Y:S04]  /*74d00*/  STL.64 [R1+0x1e8], R250 ;  /* 0x0001e8fa01007387 */ /* 0x0003e80000100a00 */
[----:B-1----:R-:W4:Y:S04]  /*74d10*/  LDL.LU.64 R250, [R1+0x3738] ;  /* 0x0037380001fa7983 */ /* 0x002f280000300a00 */
[----:B------:R-:W2:Y:S04]  /*74d20*/  LDL.LU.64 R248, [R1+0x3730] ;  /* 0x0037300001f87983 */ /* 0x000ea80000300a00 */
[----:B------:R-:W-:Y:S04]  /*74d30*/  STL.64 [R1+0x1d0], R136 ;  /* 0x0001d08801007387 */ /* 0x000fe80000100a00 */
[----:B------:R1:W-:Y:S02]  /*74d40*/  STL.64 [R1+0x1d8], R138 ;  /* 0x0001d88a01007387 */ /* 0x0003e40000100a00 */
[C---:B-1----:R-:W-:Y:S08]  /*74d50*/  HMMA.1688.F32.TF32 R136, R204.reuse, R16, R56 ;  /* 0x00000010cc88723c */ /* 0x042ff00000081038 */
[C---:B------:R-:W-:Y:S08]  /*74d60*/  HMMA.1688.F32.TF32 R56, R204.reuse, R20, R52 ;  /* 0x00000014cc38723c */ /* 0x040ff00000081034 */
[C---:B------:R-:W-:Y:S08]  /*74d70*/  HMMA.1688.F32.TF32 R52, R204.reuse, R24, R48 ;  /* 0x00000018cc34723c */ /* 0x040ff00000081030 */
[C---:B------:R-:W-:Y:S08]  /*74d80*/  HMMA.1688.F32.TF32 R48, R204.reuse, R28, R44 ;  /* 0x0000001ccc30723c */ /* 0x040ff0000008102c */
[----:B------:R-:W-:Y:S01]  /*74d90*/  HMMA.1688.F32.TF32 R44, R204, R32, R40 ;  /* 0x00000020cc2c723c */ /* 0x000fe20000081028 */
[----:B------:R-:W-:Y:S04]  /*74da0*/  STL.64 [R1+0x1c0], R136 ;  /* 0x0001c08801007387 */ /* 0x000fe80000100a00 */
[----:B------:R-:W-:Y:S04]  /*74db0*/  STL.64 [R1+0x1c8], R138 ;  /* 0x0001c88a01007387 */ /* 0x000fe80000100a00 */
[----:B------:R-:W-:Y:S04]  /*74dc0*/  STL.64 [R1+0x1b0], R56 ;  /* 0x0001b03801007387 */ /* 0x000fe80000100a00 */
[----:B------:R-:W-:Y:S01]  /*74dd0*/  STL.64 [R1+0x1b8], R58 ;  /* 0x0001b83a01007387 */ /* 0x000fe20000100a00 */
        /* <DEDUP_REMOVED lines=9> */
[C---:B-1----:R-:W-:Y:S08]  /*74e70*/  HMMA.1688.F32.TF32 R44, R208.reuse, R12, R244 ;  /* 0x0000000cd02c723c */ /* 0x042ff000000810f4 */
[C---:B------:R-:W-:Y:S01]  /*74e80*/  HMMA.1688.F32.TF32 R36, R208.reuse, R16, R240 ;  /* 0x00000010d024723c */ /* 0x040fe200000810f0 */
[----:B------:R1:W-:Y:S04]  /*74e90*/  STL.64 [R1+0x150], R40 ;  /* 0x0001502801007387 */ /* 0x0003e80000100a00 */
[----:B------:R1:W-:Y:S04]  /*74ea0*/  STL.64 [R1+0x158], R42 ;  /* 0x0001582a01007387 */ /* 0x0003e80000100a00 */
[----:B-1----:R-:W2:Y:S04]  /*74eb0*/  LDL.LU R40, [R1+0x5a0] ;  /* 0x0005a00001287983 */ /* 0x002ea80000300800 */
[----:B------:R-:W-:Y:S04]  /*74ec0*/  STL.64 [R1+0x140], R44 ;  /* 0x0001402c01007387 */ /* 0x000fe80000100a00 */
[----:B------:R-:W-:Y:S04]  /*74ed0*/  STL.64 [R1+0x148], R46 ;  /* 0x0001482e01007387 */ /* 0x000fe80000100a00 */
        /* <DEDUP_REMOVED lines=13> */
[----:B-1----:R-:W4:Y:S04]  /*74fb0*/  LDL.LU R36, [R1+0x680] ;  /* 0x0006800001247983 */ /* 0x002f280000300800 */
        /* <DEDUP_REMOVED lines=31> */
[C---:B--2---:R-:W-:Y:S08]  /*751b0*/  HMMA.1688.F32.TF32 R204, R208.reuse, R24, R204 ;  /* 0x00000018d0cc723c */ /* 0x044ff000000810cc */
[C---:B---3--:R-:W-:Y:S08]  /*751c0*/  HMMA.1688.F32.TF32 R216, R208.reuse, R20, R216 ;  /* 0x00000014d0d8723c */ /* 0x048ff000000810d8 */
[----:B----4-:R-:W-:Y:S11]  /*751d0*/  HMMA.1688.F32.TF32 R36, R208, R28, R36 ;  /* 0x0000001cd024723c */ /* 0x010ff60000081024 */
[----:B------:R-:W-:Y:S04]  /*751e0*/  STL.64 [R1+0x120], R216 ;  /* 0x000120d801007387 */ /* 0x000fe80000100a00 */
[----:B------:R1:W-:Y:S04]  /*751f0*/  STL.64 [R1+0x128], R218 ;  /* 0x000128da01007387 */ /* 0x0003e80000100a00 */
[----:B-1----:R-:W2:Y:S04]  /*75200*/  LDL.LU.64 R218, [R1+0x3728] ;  /* 0x0037280001da7983 */ /* 0x002ea80000300a00 */
[----:B------:R-:W3:Y:S04]  /*75210*/  LDL.LU.64 R216, [R1+0x3720] ;  /* 0x0037200001d87983 */ /* 0x000ee80000300a00 */
[----:B------:R-:W-:Y:S01]  /*75220*/  STL.64 [R1+0x110], R204 ;  /* 0x000110cc01007387 */ /* 0x000fe20000100a00 */
[----:B------:R-:W-:-:S03]  /*75230*/  IMAD.MOV.U32 R252, RZ, RZ, R38 ;  /* 0x000000fffffc7224 */ /* 0x000fc600078e0026 */
[----:B------:R-:W-:Y:S01]  /*75240*/  STL.64 [R1+0x118], R206 ;  /* 0x000118ce01007387 */ /* 0x000fe20000100a00 */
[----:B------:R-:W-:-:S03]  /*75250*/  MOV R2, R39 ;  /* 0x0000002700027202 */ /* 0x000fc60000000f00 */
[----:B------:R1:W-:Y:S04]  /*75260*/  STL.64 [R1+0x100], R36 ;  /* 0x0001002401007387 */ /* 0x0003e80000100a00 */
[----:B-1----:R-:W4:Y:S04]  /*75270*/  LDL.LU R36, [R1+0x500] ;  /* 0x0005000001247983 */ /* 0x002f280000300800 */
[----:B------:R-:W4:Y:S04]  /*75280*/  LDL.LU R37, [R1+0x504] ;  /* 0x0005040001257983 */ /* 0x000f280000300800 */
[----:B------:R-:W4:Y:S04]  /*75290*/  LDL.LU R38, [R1+0x508] ;  /* 0x0005080001267983 */ /* 0x000f280000300800 */
[----:B------:R-:W4:Y:S01]  /*752a0*/  LDL.LU R39, [R1+0x50c] ;  /* 0x00050c0001277983 */ /* 0x000f220000300800 */
[----:B------:R-:W-:Y:S08]  /*752b0*/  HMMA.1688.F32.TF32 R56, R212, R4, R56 ;  /* 0x00000004d438723c */ /* 0x000ff00000081038 */
[----:B------:R-:W-:Y:S08]  /*752c0*/  HMMA.1688.F32.TF32 R136, R208, R32, R136 ;  /* 0x00000020d088723c */ /* 0x000ff00000081088 */
[C---:B------:R-:W-:Y:S08]  /*752d0*/  HMMA.1688.F32.TF32 R48, R212.reuse, R12, R48 ;  /* 0x0000000cd430723c */ /* 0x040ff00000081030 */
[C---:B------:R-:W-:Y:S01]  /*752e0*/  HMMA.1688.F32.TF32 R52, R212.reuse, R8, R52 ;  /* 0x00000008d434723c */ /* 0x040fe20000081034 */
[----:B------:R1:W-:Y:S07]  /*752f0*/  STL [R1+0x354c], R2 ;  /* 0x00354c0201007387 */ /* 0x0003ee0000100800 */
[----:B------:R-:W-:Y:S01]  /*75300*/  HMMA.1688.F32.TF32 R44, R212, R16, R44 ;  /* 0x00000010d42c723c */ /* 0x000fe2000008102c */
[----:B------:R1:W-:Y:S02]  /*75310*/  STL [R1+0x3548], R252 ;  /* 0x003548fc01007387 */ /* 0x0003e40000100800 */
[----:B-1----:R-:W-:-:S05]  /*75320*/  IMAD.MOV.U32 R2, RZ, RZ, R58 ;  /* 0x000000ffff027224 */ /* 0x002fca00078e003a */
[----:B------:R-:W-:Y:S01]  /*75330*/  HMMA.1688.F32.TF32 R40, R212, R20, R40 ;  /* 0x00000014d428723c */ /* 0x000fe20000081028 */
[----:B------:R-:W-:Y:S01]  /*75340*/  STL.64 [R1+0xf0], R136 ;  /* 0x0000f08801007387 */ /* 0x000fe20000100a00 */
[----:B------:R-:W-:-:S03]  /*75350*/  MOV R252, R59 ;  /* 0x0000003b00fc7202 */ /* 0x000fc60000000f00 */
[----:B------:R-:W-:Y:S04]  /*75360*/  STL.64 [R1+0xf8], R138 ;  /* 0x0000f88a01007387 */ /* 0x000fe80000100a00 */
[----:B------:R-:W-:Y:S04]  /*75370*/  STL.64 [R1+0xe0], R56 ;  /* 0x0000e03801007387 */ /* 0x000fe80000100a00 */
[----:B------:R1:W-:Y:S04]  /*75380*/  STL [R1+0x3554], R252 ;  /* 0x003554fc01007387 */ /* 0x0003e80000100800 */
[----:B------:R1:W-:Y:S04]  /*75390*/  STL [R1+0x3550], R2 ;  /* 0x0035500201007387 */ /* 0x0003e80000100800 */
[----:B------:R-:W-:Y:S01]  /*753a0*/  STL.64 [R1+0xd0], R52 ;  /* 0x0000d03401007387 */ /* 0x000fe20000100a00 */
[----:B-1----:R-:W-:Y:S01]  /*753b0*/  IMAD.MOV.U32 R252, RZ, RZ, R50 ;  /* 0x000000fffffc7224 */ /* 0x002fe200078e0032 */
[----:B------:R-:W-:-:S02]  /*753c0*/  MOV R2, R51 ;  /* 0x0000003300027202 */ /* 0x000fc40000000f00 */
[----:B------:R-:W-:Y:S04]  /*753d0*/  STL.64 [R1+0xd8], R54 ;  /* 0x0000d83601007387 */ /* 0x000fe80000100a00 */
[----:B------:R-:W-:Y:S04]  /*753e0*/  STL.64 [R1+0xc0], R48 ;  /* 0x0000c03001007387 */ /* 0x000fe80000100a00 */
[----:B------:R1:W-:Y:S04]  /*753f0*/  STL [R1+0x355c], R2 ;  /* 0x00355c0201007387 */ /* 0x0003e80000100800 */
[----:B------:R1:W-:Y:S04]  /*75400*/  STL [R1+0x3558], R252 ;  /* 0x003558fc01007387 */ /* 0x0003e80000100800 */
[----:B------:R-:W-:Y:S01]  /*75410*/  STL.64 [R1+0xb0], R44 ;  /* 0x0000b02c01007387 */ /* 0x000fe20000100a00 */
[----:B-1----:R-:W-:-:S03]  /*75420*/  IMAD.MOV.U32 R2, RZ, RZ, R42 ;  /* 0x000000ffff027224 */ /* 0x002fc600078e002a */
[----:B------:R1:W-:Y:S01]  /*75430*/  STL.64 [R1+0xb8], R46 ;  /* 0x0000b82e01007387 */ /* 0x0003e20000100a00 */
[----:B------:R-:W-:-:S03]  /*75440*/  MOV R252, R43 ;  /* 0x0000002b00fc7202 */ /* 0x000fc60000000f00 */
[----:B------:R1:W-:Y:S02]  /*75450*/  STL.64 [R1+0xa0], R40 ;  /* 0x0000a02801007387 */ /* 0x0003e40000100a00 */
[C---:B-1----:R-:W-:Y:S08]  /*75460*/  HMMA.1688.F32.TF32 R44, R212.reuse, R24, R244 ;  /* 0x00000018d42c723c */ /* 0x042ff000000810f4 */
[----:B------:R-:W-:Y:S01]  /*75470*/  HMMA.1688.F32.TF32 R40, R212, R28, R240 ;  /* 0x0000001cd428723c */ /* 0x000fe200000810f0 */
[----:B------:R1:W-:Y:S04]  /*75480*/  STL [R1+0x3564], R252 ;  /* 0x003564fc01007387 */ /* 0x0003e80000100800 */
[----:B------:R1:W-:Y:S06]  /*75490*/  STL [R1+0x3560], R2 ;  /* 0x0035600201007387 */ /* 0x0003ec0000100800 */
[----:B------:R1:W-:Y:S04]  /*754a0*/  STL.64 [R1+0x90], R44 ;  /* 0x0000902c01007387 */ /* 0x0003e80000100a00 */
[----:B------:R1:W-:Y:S04]  /*754b0*/  STL.64 [R1+0x98], R46 ;  /* 0x0000982e01007387 */ /* 0x0003e80000100a00 */
[----:B-1----:R-:W-:Y:S01]  /*754c0*/  IMAD.MOV.U32 R252, RZ, RZ, R42 ;  /* 0x000000fffffc7224 */ /* 0x002fe200078e002a */
[----:B------:R4:W-:Y:S01]  /*754d0*/  STL.64 [R1+0x80], R40 ;  /* 0x0000802801007387 */ /* 0x0009e20000100a00 */
        /* <DEDUP_REMOVED lines=21> */
[----:B--2---:R-:W-:Y:S01]  /*75630*/  IMAD.MOV.U32 R54, RZ, RZ, R218 ;  /* 0x000000ffff367224 */ /* 0x004fe200078e00da */
[----:B------:R-:W-:Y:S01]  /*75640*/  MOV R55, R219 ;  /* 0x000000db00377202 */ /* 0x000fe20000000f00 */
[----:B---3--:R-:W-:Y:S01]  /*75650*/  IMAD.MOV.U32 R52, RZ, RZ, R216 ;  /* 0x000000ffff347224 */ /* 0x008fe200078e00d8 */
[----:B------:R-:W-:Y:S01]  /*75660*/  MOV R53, R217 ;  /* 0x000000d900357202 */ /* 0x000fe20000000f00 */
[----:B----4-:R-:W-:Y:S01]  /*75670*/  HMMA.1688.F32.TF32 R40, R212, R32, R36 ;  /* 0x00000020d428723c */ /* 0x010fe20000081024 */
[----:B------:R-:W-:-:S02]  /*75680*/  IMAD.MOV.U32 R36, RZ, RZ, R234 ;  /* 0x000000ffff247224 */ /* 0x000fc400078e00ea */
[----:B------:R-:W2:Y:S01]  /*75690*/  LDL.LU R234, [R1+0x371c] ;  /* 0x00371c0001ea7983 */ /* 0x000ea20000300800 */
[----:B------:R-:W-:Y:S01]  /*756a0*/  MOV R37, R235 ;  /* 0x000000eb00257202 */ /* 0x000fe20000000f00 */
[----:B------:R-:W-:Y:S01]  /*756b0*/  IMAD.MOV.U32 R38, RZ, RZ, R228 ;  /* 0x000000ffff267224 */ /* 0x000fe200078e00e4 */
[----:B------:R-:W-:-:S13]  /*756c0*/  MOV R39, R229 ;  /* 0x000000e500277202 */ /* 0x000fda0000000f00 */
[----:B------:R1:W-:Y:S04]  /*756d0*/  STL.64 [R1+0x70], R40 ;  /* 0x0000702801007387 */ /* 0x0003e80000100a00 */
[----:B------:R3:W-:Y:S04]  /*756e0*/  STL.64 [R1+0x78], R42 ;  /* 0x0000782a01007387 */ /* 0x0007e80000100a00 */
[----:B------:R-:W2:Y:S04]  /*756f0*/  LDL.LU R235, [R1+0x3718] ;  /* 0x0037180001eb7983 */ /* 0x000ea80000300800 */
[----:B------:R-:W4:Y:S01]  /*75700*/  LDL.LU R228, [R1+0x3714] ;  /* 0x0037140001e47983 */ /* 0x000f220000300800 */
[----:B-1----:R-:W-:Y:S01]  /*75710*/  IMAD.MOV.U32 R40, RZ, RZ, R230 ;  /* 0x000000ffff287224 */ /* 0x002fe200078e00e6 */
[----:B------:R-:W-:-:S02]  /*75720*/  MOV R41, R224 ;  /* 0x000000e000297202 */ /* 0x000fc40000000f00 */
[----:B------:R-:W4:Y:S01]  /*75730*/  LDL.LU R229, [R1+0x3710] ;  /* 0x0037100001e57983 */ /* 0x000f220000300800 */
[----:B---3--:R-:W-:Y:S01]  /*75740*/  IMAD.MOV.U32 R42, RZ, RZ, R225 ;  /* 0x000000ffff2a7224 */ /* 0x008fe200078e00e1 */
[----:B------:R-:W-:Y:S02]  /*75750*/  MOV R43, R226 ;  /* 0x000000e2002b7202 */ /* 0x000fe40000000f00 */
[----:B------:R-:W4:Y:S04]  /*75760*/  LDL.LU R230, [R1+0x370c] ;  /* 0x00370c0001e67983 */ /* 0x000f280000300800 */
        /* <DEDUP_REMOVED lines=25> */
[----:B------:R-:W-:Y:S04]  /*75900*/  LDS R246, [R0+UR12+0x3e100] ;  /* 0x03e1000c00f67984 */ /* 0x000fe80008000800 */
[----:B------:R-:W-:Y:S04]  /*75910*/  LDS R245, [R3+UR12+0x3c100] ;  /* 0x03c1000c03f57984 */ /* 0x000fe80008000800 */
[----:B------:R-:W-:Y:S01]  /*75920*/  LDS R247, [R3+UR12+0x3e100] ;  /* 0x03e1000c03f77984 */ /* 0x000fe20008000800 */
[C---:B------:R-:W-:Y:S03]  /*75930*/  HMMA.1688.F32.TF32 R208, R236.reuse, R8, R240 ;  /* 0x00000008ecd0723c */ /* 0x040fe600000810f0 */
[----:B------:R-:W-:Y:S04]  /*75940*/  LDS R240, [R0+UR12+0x3c080] ;  /* 0x03c0800c00f07984 */ /* 0x000fe80008000800 */
[----:B------:R-:W-:Y:S04]  /*75950*/  LDS R242, [R0+UR12+0x3e080] ;  /* 0x03e0800c00f27984 */ /* 0x000fe80008000800 */
[----:B------:R-:W-:Y:S04]  /*75960*/  LDS R241, [R3+UR12+0x3c080] ;  /* 0x03c0800c03f17984 */ /* 0x000fe80008000800 */
[----:B------:R-:W-:Y:S01]  /*75970*/  LDS R243, [R3+UR12+0x3e080] ;  /* 0x03e0800c03f37984 */ /* 0x000fe20008000800 */
[C---:B--2---:R-:W-:Y:S08]  /*75980*/  HMMA.1688.F32.TF32 R232, R236.reuse, R32, R232 ;  /* 0x00000020ece8723c */ /* 0x044ff000000810e8 */
[C---:B---3--:R-:W-:Y:S08]  /*75990*/  HMMA.1688.F32.TF32 R224, R236.reuse, R24, R224 ;  /* 0x00000018ece0723c */ /* 0x048ff000000810e0 */
[C---:B----4-:R-:W-:Y:S08]  /*759a0*/  HMMA.1688.F32.TF32 R216, R236.reuse, R16, R216 ;  /* 0x00000010ecd8723c */ /* 0x050ff000000810d8 */
[C---:B------:R-:W-:Y:S01]  /*759b0*/  HMMA.1688.F32.TF32 R212, R236.reuse, R12, R248 ;  /* 0x0000000cecd4723c */ /* 0x040fe200000810f8 */
[----:B------:R-:W-:Y:S04]  /*759c0*/  LDS R248, [R0+UR12+0x3c180] ;  /* 0x03c1800c00f87984 */ /* 0x000fe80008000800 */
        /* <DEDUP_REMOVED lines=8> */
[----:B------:R-:W1:Y:S02]  /*75a50*/  LDS R239, [R3+UR12+0x3e000] ;  /* 0x03e0000c03ef7984 */ /* 0x000e640008000800 */
[C---:B-1----:R-:W-:Y:S08]  /*75a60*/  HMMA.1688.F32.TF32 R56, R236.reuse, R6, R56 ;  /* 0x00000006ec38723c */ /* 0x042ff00000081038 */
[C---:B------:R-:W-:Y:S08]  /*75a70*/  HMMA.1688.F32.TF32 R52, R236.reuse, R10, R52 ;  /* 0x0000000aec34723c */ /* 0x040ff00000081034 */
[C---:B------:R-:W-:Y:S08]  /*75a80*/  HMMA.1688.F32.TF32 R48, R236.reuse, R14, R48 ;  /* 0x0000000eec30723c */ /* 0x040ff00000081030 */
[C---:B------:R-:W-:Y:S01]  /*75a90*/  HMMA.1688.F32.TF32 R44, R236.reuse, R18, R44 ;  /* 0x00000012ec2c723c */ /* 0x040fe2000008102c */
[----:B------:R-:W-:Y:S07]  /*75aa0*/  STL.64 [R1+0x6e0], R56 ;  /* 0x0006e03801007387 */ /* 0x000fee0000100a00 */
[C---:B------:R-:W-:Y:S01]  /*75ab0*/  HMMA.1688.F32.TF32 R40, R236.reuse, R22, R40 ;  /* 0x00000016ec28723c */ /* 0x040fe20000081028 */
[----:B------:R1:W-:Y:S07]  /*75ac0*/  STL.64 [R1+0x6e8], R58 ;  /* 0x0006e83a01007387 */ /* 0x0003ee0000100a00 */
[C---:B------:R-:W-:Y:S01]  /*75ad0*/  HMMA.1688.F32.TF32 R36, R236.reuse, R26, R36 ;  /* 0x0000001aec24723c */ /* 0x040fe20000081024 */
        /* <DEDUP_REMOVED lines=22> */
[----:B------:R-:W-:-:S15]  /*75c40*/  HMMA.1688.F32.TF32 R136, R236, R30, R136 ;  /* 0x0000001eec88723c */ /* 0x000fde0000081088 */
[----:B------:R-:W-:-:S04]  /*75c50*/  NOP ;  /* 0x0000000000007918 */ /* 0x000fc80000000000 */
[----:B------:R-:W-:Y:S04]  /*75c60*/  STL.64 [R1+0x970], R136 ;  /* 0x0009708801007387 */ /* 0x000fe80000100a00 */
[----:B------:R3:W-:Y:S01]  /*75c70*/  STL.64 [R1+0x978], R138 ;  /* 0x0009788a01007387 */ /* 0x0007e20000100a00 */
[----:B--2---:R-:W-:Y:S08]  /*75c80*/  HMMA.1688.F32.TF32 R40, R240, R6, R40 ;  /* 0x00000006f028723c */ /* 0x004ff00000081028 */
[----:B---3--:R-:W-:Y:S08]  /*75c90*/  HMMA.1688.F32.TF32 R136, R236, R34, R36 ;  /* 0x00000022ec88723c */ /* 0x008ff00000081024 */
[C---:B------:R-:W-:Y:S08]  /*75ca0*/  HMMA.1688.F32.TF32 R36, R240.reuse, R10, R44 ;  /* 0x0000000af024723c */ /* 0x040ff0000008102c */
[C---:B----4-:R-:W-:Y:S03]  /*75cb0*/  HMMA.1688.F32.TF32 R44, R240.reuse, R14, R48 ;  /* 0x0000000ef02c723c */ /* 0x050fe60000081030 */
        /* <DEDUP_REMOVED lines=15> */
[C---:B--2---:R-:W-:Y:S01]  /*75db0*/  HMMA.1688.F32.TF32 R40, R240.reuse, R30, R64 ;  /* 0x0000001ef028723c */ /* 0x044fe20000081040 */
[----:B------:R-:W-:Y:S01]  /*75dc0*/  IMAD.MOV.U32 R52, RZ, RZ, R135 ;  /* 0x000000ffff347224 */ /* 0x000fe200078e0087 */
[----:B------:R-:W-:Y:S01]  /*75dd0*/  MOV R53, R134 ;  /* 0x0000008600357202 */ /* 0x000fe20000000f00 */
[----:B------:R-:W-:Y:S01]  /*75de0*/  IMAD.MOV.U32 R54, RZ, RZ, R132 ;  /* 0x000000ffff367224 */ /* 0x000fe200078e0084 */
[----:B------:R-:W-:Y:S01]  /*75df0*/  MOV R55, R133 ;  /* 0x0000008500377202 */ /* 0x000fe20000000f00 */
[----:B------:R-:W-:Y:S03]  /*75e00*/  LDS R64, [R0+UR12+0x3c380] ;  /* 0x03c3800c00407984 */ /* 0x000fe60008000800 */
[----:B-1----:R-:W-:Y:S03]  /*75e10*/  HMMA.1688.F32.TF32 R36, R240, R34, R68 ;  /* 0x00000022f024723c */ /* 0x002fe60000081044 */
[----:B------:R-:W-:Y:S04]  /*75e20*/  STL.64 [R1+0x860], R44 ;  /* 0x0008602c01007387 */ /* 0x000fe80000100a00 */
[----:B------:R1:W-:Y:S04]  /*75e30*/  STL.64 [R1+0x868], R46 ;  /* 0x0008682e01007387 */ /* 0x0003e80000100a00 */
[----:B------:R-:W-:Y:S04]  /*75e40*/  LDS R66, [R0+UR12+0x3e380] ;  /* 0x03e3800c00427984 */ /* 0x000fe80008000800 */
[----:B------:R-:W-:Y:S01]  /*75e50*/  STL.64 [R1+0x850], R40 ;  /* 0x0008502801007387 */ /* 0x000fe20000100a00 */
[C---:B-1----:R-:W-:Y:S03]  /*75e60*/  HMMA.1688.F32.TF32 R44, R244.reuse, R6, R72 ;  /* 0x00000006f42c723c */ /* 0x042fe60000081048 */
[----:B------:R1:W-:Y:S04]  /*75e70*/  STL.64 [R1+0x858], R42 ;  /* 0x0008582a01007387 */ /* 0x0003e80000100a00 */
[----:B------:R-:W-:Y:S04]  /*75e80*/  STL.64 [R1+0x640], R36 ;  /* 0x0006402401007387 */ /* 0x000fe80000100a00 */
[----:B------:R2:W-:Y:S01]  /*75e90*/  STL.64 [R1+0x648], R38 ;  /* 0x0006482601007387 */ /* 0x0005e20000100a00 */
[C---:B-1----:R-:W-:Y:S03]  /*75ea0*/  HMMA.1688.F32.TF32 R40, R244.reuse, R10, R76 ;  /* 0x0000000af428723c */ /* 0x042fe6000008104c */
        /* <DEDUP_REMOVED lines=32> */
[----:B------:R-:W-:Y:S04]  /*760b0*/  STL.64 [R1], R40 ;  /* 0x0000002801007387 */ /* 0x000fe80000100a00 */
        /* <DEDUP_REMOVED lines=8> */
[----:B------:R-:W-:Y:S04]  /*76140*/  LDS R44, [R0+UR12+0x3c300] ;  /* 0x03c3000c002c7984 */ /* 0x000fe80008000800 */
[----:B------:R-:W-:Y:S04]  /*76150*/  STL.64 [R1+0x520], R40 ;  /* 0x0005202801007387 */ /* 0x000fe80000100a00 */
[----:B------:R-:W-:Y:S04]  /*76160*/  STL.64 [R1+0x528], R42 ;  /* 0x0005282a01007387 */ /* 0x000fe80000100a00 */
[----:B------:R-:W2:Y:S04]  /*76170*/  LDL.LU R135, [R1+0x365c] ;  /* 0x00365c0001877983 */ /* 0x000ea80000300800 */
[----:B------:R-:W-:Y:S04]  /*76180*/  STL.64 [R1+0x510], R36 ;  /* 0x0005102401007387 */ /* 0x000fe80000100a00 */
[----:B------:R-:W-:Y:S04]  /*76190*/  STL.64 [R1+0x518], R38 ;  /* 0x0005182601007387 */ /* 0x000fe80000100a00 */
[----:B------:R-:W3:Y:S04]  /*761a0*/  LDL.LU R134, [R1+0x3658] ;  /* 0x0036580001867983 */ /* 0x000ee80000300800 */
        /* <DEDUP_REMOVED lines=16> */
[----:B------:R-:W1:Y:S01]  /*762b0*/  LDS R47, [R3+UR12+0x3e300] ;  /* 0x03e3000c032f7984 */ /* 0x000e620008000800 */
[----:B--2---:R-:W-:Y:S01]  /*762c0*/  MOV R63, R135 ;  /* 0x00000087003f7202 */ /* 0x004fe20000000f00 */
[----:B---3--:R-:W-:-:S02]  /*762d0*/  IMAD.MOV.U32 R62, RZ, RZ, R134 ;  /* 0x000000ffff3e7224 */ /* 0x008fc400078e0086 */
        /* <DEDUP_REMOVED lines=29> */
[----:B------:R-:W2:Y:S04]  /*764b0*/  LDL.LU R134, [R1+0x3620] ;  /* 0x0036200001867983 */ /* 0x000ea80000300800 */
[----:B------:R-:W2:Y:S04]  /*764c0*/  LDL.LU R236, [R1+0x350] ;  /* 0x0003500001ec7983 */ /* 0x000ea80000300800 */
[----:B------:R-:W2:Y:S04]  /*764d0*/  LDL.LU R237, [R1+0x354] ;  /* 0x0003540001ed7983 */ /* 0x000ea80000300800 */
[----:B------:R-:W2:Y:S04]  /*764e0*/  LDL.LU R238, [R1+0x358] ;  /* 0x0003580001ee7983 */ /* 0x000ea80000300800 */
[----:B------:R-:W2:Y:S01]  /*764f0*/  LDL.LU R239, [R1+0x35c] ;  /* 0x00035c0001ef7983 */ /* 0x000ea20000300800 */
[----:B---3--:R-:W-:-:S02]  /*76500*/  IMAD.MOV.U32 R82, RZ, RZ, R132 ;  /* 0x000000ffff527224 */ /* 0x008fc400078e0084 */
[----:B----4-:R-:W-:Y:S02]  /*76510*/  IMAD.MOV.U32 R80, RZ, RZ, R135 ;  /* 0x000000ffff507224 */ /* 0x010fe400078e0087 */
[----:B------:R-:W3:Y:S01]  /*76520*/  LDL.LU R135, [R1+0x361c] ;  /* 0x00361c0001877983 */ /* 0x000ee20000300800 */
[----:B--2---:R-:W-:-:S03]  /*76530*/  MOV R81, R134 ;  /* 0x0000008600517202 */ /* 0x004fc60000000f00 */
[----:B------:R-:W2:Y:S04]  /*76540*/  LDL.LU R134, [R1+0x3618] ;  /* 0x0036180001867983 */ /* 0x000ea80000300800 */
[----:B------:R-:W4:Y:S01]  /*76550*/  LDL.LU R132, [R1+0x3614] ;  /* 0x0036140001847983 */ /* 0x000f220000300800 */
[----:B------:R-:W-:-:S03]  /*76560*/  MOV R83, R133 ;  /* 0x0000008500537202 */ /* 0x000fc60000000f00 */
[----:B------:R-:W2:Y:S04]  /*76570*/  LDL.LU R133, [R1+0x3610] ;  /* 0x0036100001857983 */ /* 0x000ea80000300800 */
[----:B------:R-:W3:Y:S04]  /*76580*/  LDL.LU R84, [R1+0x370] ;  /* 0x0003700001547983 */ /* 0x000ee80000300800 */
[----:B------:R-:W3:Y:S04]  /*76590*/  LDL.LU R85, [R1+0x374] ;  /* 0x0003740001557983 */ /* 0x000ee80000300800 */
[----:B------:R-:W3:Y:S04]  /*765a0*/  LDL.LU R86, [R1+0x378] ;  /* 0x0003780001567983 */ /* 0x000ee80000300800 */
[----:B------:R-:W3:Y:S01]  /*765b0*/  LDL.LU R87, [R1+0x37c] ;  /* 0x00037c0001577983 */ /* 0x000ee20000300800 */
[----:B----4-:R-:W-:-:S03]  /*765c0*/  IMAD.MOV.U32 R88, RZ, RZ, R132 ;  /* 0x000000ffff587224 */ /* 0x010fc600078e0084 */
[----:B------:R-:W4:Y:S01]  /*765d0*/  LDL.LU R132, [R1+0x360c] ;  /* 0x00360c0001847983 */ /* 0x000f220000300800 */
[----:B--2---:R-:W-:Y:S01]  /*765e0*/  IMAD.MOV.U32 R90, RZ, RZ, R134 ;  /* 0x000000ffff5a7224 */ /* 0x004fe200078e0086 */
[----:B------:R-:W-:Y:S02]  /*765f0*/  MOV R89, R133 ;  /* 0x0000008500597202 */ /* 0x000fe40000000f00 */
[----:B------:R-:W2:Y:S01]  /*76600*/  LDL.LU R133, [R1+0x3608] ;  /* 0x0036080001857983 */ /* 0x000ea20000300800 */
[----:B---3--:R-:W-:-:S03]  /*76610*/  MOV R91, R135 ;  /* 0x00000087005b7202 */ /* 0x008fc60000000f00 */
[----:B------:R-:W3:Y:S04]  /*76620*/  LDL.LU R134, [R1+0x3604] ;  /* 0x0036040001867983 */ /* 0x000ee80000300800 */
[----:B------:R-:W3:Y:S04]  /*76630*/  LDL.LU R135, [R1+0x3600] ;  /* 0x0036000001877983 */ /* 0x000ee80000300800 */
[----:B------:R-:W3:Y:S04]  /*76640*/  LDL.LU R96, [R1+0x410] ;  /* 0x0004100001607983 */ /* 0x000ee80000300800 */
[----:B------:R-:W3:Y:S04]  /*76650*/  LDL.LU R97, [R1+0x414] ;  /* 0x0004140001617983 */ /* 0x000ee80000300800 */
[----:B------:R-:W3:Y:S01]  /*76660*/  LDL.LU R98, [R1+0x418] ;  /* 0x0004180001627983 */ /* 0x000ee20000300800 */
[----:B----4-:R-:W-:-:S03]  /*76670*/  IMAD.MOV.U32 R99, RZ, RZ, R132 ;  /* 0x000000ffff637224 */ /* 0x010fc600078e0084 */
[----:B------:R-:W4:Y:S01]  /*76680*/  LDL.LU R132, [R1+0x35fc] ;  /* 0x0035fc0001847983 */ /* 0x000f220000300800 */
[----:B--2---:R-:W-:-:S03]  /*76690*/  MOV R103, R133 ;  /* 0x0000008500677202 */ /* 0x004fc60000000f00 */
[----:B------:R-:W2:Y:S01]  /*766a0*/  LDL.LU R100, [R1+0x420] ;  /* 0x0004200001647983 */ /* 0x000ea20000300800 */
[----:B---3--:R-:W-:Y:S01]  /*766b0*/  IMAD.MOV.U32 R102, RZ, RZ, R134 ;  /* 0x000000ffff667224 */ /* 0x008fe200078e0086 */
[----:B------:R-:W-:Y:S02]  /*766c0*/  MOV R101, R135 ;  /* 0x0000008700657202 */ /* 0x000fe40000000f00 */
[----:B------:R-:W3:Y:S04]  /*766d0*/  LDL.LU R135, [R1+0x35f8] ;  /* 0x0035f80001877983 */ /* 0x000ee80000300800 */
[----:B------:R-:W2:Y:S04]  /*766e0*/  LDL.LU R134, [R1+0x35f4] ;  /* 0x0035f40001867983 */ /* 0x000ea80000300800 */
[----:B------:R-:W2:Y:S04]  /*766f0*/  LDL.LU R133, [R1+0x35f0] ;  /* 0x0035f00001857983 */ /* 0x000ea80000300800 */
[----:B------:R-:W2:Y:S04]  /*76700*/  LDL.LU R244, [R1+0x430] ;  /* 0x0004300001f47983 */ /* 0x000ea80000300800 */
[----:B------:R-:W2:Y:S04]  /*76710*/  LDL.LU R245, [R1+0x434] ;  /* 0x0004340001f57983 */ /* 0x000ea80000300800 */
[----:B------:R-:W2:Y:S01]  /*76720*/  LDL.LU R246, [R1+0x438] ;  /* 0x0004380001f67983 */ /* 0x000ea20000300800 */
[----:B----4-:R-:W-:-:S03]  /*76730*/  IMAD.MOV.U32 R247, RZ, RZ, R132 ;  /* 0x000000fffff77224 */ /* 0x010fc600078e0084 */
[----:B------:R-:W4:Y:S04]  /*76740*/  LDL.LU R132, [R1+0x35ec] ;  /* 0x0035ec0001847983 */ /* 0x000f280000300800 */
[----:B------:R-:W2:Y:S04]  /*76750*/  LDL.LU R108, [R1+0x450] ;  /* 0x00045000016c7983 */ /* 0x000ea80000300800 */
[----:B------:R-:W2:Y:S04]  /*76760*/  LDL.LU R109, [R1+0x454] ;  /* 0x00045400016d7983 */ /* 0x000ea80000300800 */
[----:B------:R-:W2:Y:S04]  /*76770*/  LDL.LU R110, [R1+0x458] ;  /* 0x00045800016e7983 */ /* 0x000ea80000300800 */
[----:B------:R-:W2:Y:S04]  /*76780*/  LDL.LU R111, [R1+0x45c] ;  /* 0x00045c00016f7983 */ /* 0x000ea80000300800 */
[----:B------:R-:W2:Y:S04]  /*76790*/  LDL.LU R112, [R1+0x460] ;  /* 0x0004600001707983 */ /* 0x000ea80000300800 */
[----:B------:R-:W2:Y:S04]  /*767a0*/  LDL.LU R113, [R1+0x464] ;  /* 0x0004640001717983 */ /* 0x000ea80000300800 */
[----:B------:R-:W2:Y:S01]  /*767b0*/  LDL.LU R114, [R1+0x468] ;  /* 0x0004680001727983 */ /* 0x000ea20000300800 */
[----:B----4-:R-:W-:-:S03]  /*767c0*/  MOV R115, R132 ;  /* 0x0000008400737202 */ /* 0x010fc60000000f00 */
        /* <DEDUP_REMOVED lines=16> */
[----:B--2---:R-:W-:Y:S01]  /*768d0*/  MOV R104, R133 ;  /* 0x0000008500687202 */ /* 0x004fe20000000f00 */
[----:B------:R-:W-:Y:S01]  /*768e0*/  IMAD.MOV.U32 R105, RZ, RZ, R134 ;  /* 0x000000ffff697224 */ /* 0x000fe200078e0086 */
[----:B---3--:R-:W-:Y:S01]  /*768f0*/  MOV R106, R135 ;  /* 0x00000087006a7202 */ /* 0x008fe20000000f00 */
[----:B----4-:R-:W-:-:S02]  /*76900*/  IMAD.MOV.U32 R123, RZ, RZ, R132 ;  /* 0x000000ffff7b7224 */ /* 0x010fc400078e0084 */
        /* <DEDUP_REMOVED lines=23> */
[C---:B------:R-:W-:Y:S08]  /*76a80*/  HMMA.1688.F32.TF32 R128, R36.reuse, R18, R128 ;  /* 0x000000122480723c */ /* 0x040ff00000081080 */
[C---:B------:R-:W-:Y:S08]  /*76a90*/  HMMA.1688.F32.TF32 R124, R36.reuse, R22, R124 ;  /* 0x00000016247c723c */ /* 0x040ff0000008107c */
[C---:B------:R-:W-:Y:S08]  /*76aa0*/  HMMA.1688.F32.TF32 R120, R36.reuse, R26, R120 ;  /* 0x0000001a2478723c */ /* 0x040ff00000081078 */
[C---:B------:R-:W-:Y:S08]  /*76ab0*/  HMMA.1688.F32.TF32 R116, R36.reuse, R30, R116 ;  /* 0x0000001e2474723c */ /* 0x040ff00000081074 */
[----:B------:R-:W-:Y:S01]  /*76ac0*/  HMMA.1688.F32.TF32 R112, R36, R34, R112 ;  /* 0x000000222470723c */ /* 0x000fe20000081070 */
[----:B------:R-:W-:Y:S04]  /*76ad0*/  STL.64 [R1+0x6c0], R136 ;  /* 0x0006c08801007387 */ /* 0x000fe80000100a00 */
[----:B------:R1:W-:Y:S04]  /*76ae0*/  STL.64 [R1+0x6c8], R138 ;  /* 0x0006c88a01007387 */ /* 0x0003e80000100a00 */
[----:B-1----:R-:W3:Y:S04]  /*76af0*/  LDL.LU.64 R138, [R1+0x35d0] ;  /* 0x0035d000018a7983 */ /* 0x002ee80000300a00 */
[----:B------:R-:W3:Y:S01]  /*76b00*/  LDL.LU.64 R136, [R1+0x35c8] ;  /* 0x0035c80001887983 */ /* 0x000ee20000300a00 */
[C---:B------:R-:W-:Y:S08]  /*76b10*/  HMMA.1688.F32.TF32 R96, R40.reuse, R22, R96 ;  /* 0x000000162860723c */ /* 0x040ff00000081060 */
[C---:B----4-:R-:W-:Y:S08]  /*76b20*/  HMMA.1688.F32.TF32 R92, R40.reuse, R26, R92 ;  /* 0x0000001a285c723c */ /* 0x050ff0000008105c */
[----:B------:R-:W-:Y:S08]  /*76b30*/  HMMA.1688.F32.TF32 R84, R40, R34, R84 ;  /* 0x000000222854723c */ /* 0x000ff00000081054 */
[C---:B--2---:R-:W-:Y:S08]  /*76b40*/  HMMA.1688.F32.TF32 R248, R36.reuse, R10, R248 ;  /* 0x0000000a24f8723c */ /* 0x044ff000000810f8 */
[----:B---3--:R-:W-:Y:S08]  /*76b50*/  HMMA.1688.F32.TF32 R132, R36, R14, R132 ;  /* 0x0000000e2484723c */ /* 0x008ff00000081084 */
        /* <DEDUP_REMOVED lines=18> */
[----:B------:R1:W-:Y:S02]  /*76c80*/  STL.64 [R1+0x678], R38 ;  /* 0x0006782601007387 */ /* 0x0003e40000100a00 */
[C---:B-1----:R-:W-:Y:S02]  /*76c90*/  HMMA.1688.F32.TF32 R36, R40.reuse, R18, R100 ;  /* 0x000000122824723c */ /* 0x042fe40000081064 */
[----:B------:R-:W-:Y:S04]  /*76ca0*/  STL.64 [R1+0x700], R108 ;  /* 0x0007006c01007387 */ /* 0x000fe80000100a00 */
[----:B------:R-:W-:Y:S04]  /*76cb0*/  STL.64 [R1+0x708], R110 ;  /* 0x0007086e01007387 */ /* 0x000fe80000100a00 */
[----:B------:R-:W-:Y:S04]  /*76cc0*/  STL.64 [R1+0x7b0], R104 ;  /* 0x0007b06801007387 */ /* 0x000fe80000100a00 */
[----:B------:R-:W-:Y:S04]  /*76cd0*/  STL.64 [R1+0x7b8], R106 ;  /* 0x0007b86a01007387 */ /* 0x000fe80000100a00 */
[----:B------:R-:W-:Y:S04]  /*76ce0*/  LDS R100, [R0+UR12+0x3c580] ;  /* 0x03c5800c00647984 */ /* 0x000fe80008000800 */
[----:B------:R-:W-:Y:S04]  /*76cf0*/  LDS R102, [R0+UR12+0x3e580] ;  /* 0x03e5800c00667984 */ /* 0x000fe80008000800 */
[----:B------:R-:W-:Y:S04]  /*76d00*/  LDS R101, [R3+UR12+0x3c580] ;  /* 0x03c5800c03657984 */ /* 0x000fe80008000800 */
[----:B------:R-:W-:Y:S04]  /*76d10*/  LDS R103, [R3+UR12+0x3e580] ;  /* 0x03e5800c03677984 */ /* 0x000fe80008000800 */
[----:B------:R-:W-:Y:S04]  /*76d20*/  STL.64 [R1+0x830], R36 ;  /* 0x0008302401007387 */ /* 0x000fe80000100a00 */
[----:B------:R1:W-:Y:S02]  /*76d30*/  STL.64 [R1+0x838], R38 ;  /* 0x0008382601007387 */ /* 0x0003e40000100a00 */
[----:B-1----:R-:W-:Y:S02]  /*76d40*/  HMMA.1688.F32.TF32 R36, R40, R30, R88 ;  /* 0x0000001e2824723c */ /* 0x002fe40000081058 */
[----:B------:R-:W-:Y:S04]  /*76d50*/  STL.64 [R1+0x810], R96 ;  /* 0x0008106001007387 */ /* 0x000fe80000100a00 */
[----:B------:R-:W-:Y:S04]  /*76d60*/  STL.64 [R1+0x818], R98 ;  /* 0x0008186201007387 */ /* 0x000fe80000100a00 */
[----:B------:R-:W-:Y:S04]  /*76d70*/  STL.64 [R1+0x800], R92 ;  /* 0x0008005c01007387 */ /* 0x000fe80000100a00 */
[----:B------:R-:W-:Y:S01]  /*76d80*/  STL.64 [R1+0x808], R94 ;  /* 0x0008085e01007387 */ /* 0x000fe20000100a00 */
[C---:B------:R-:W-:Y:S04]  /*76d90*/  HMMA.1688.F32.TF32 R40, R44.reuse, R6, R80 ;  /* 0x000000062c28723c */ /* 0x040fe80000081050 */
[----:B------:R-:W-:Y:S04]  /*76da0*/  STL.64 [R1+0x7f0], R36 ;  /* 0x0007f02401007387 */ /* 0x000fe80000100a00 */
[----:B------:R1:W-:Y:S02]  /*76db0*/  STL.64 [R1+0x7f8], R38 ;  /* 0x0007f82601007387 */ /* 0x0003e40000100a00 */
[C---:B-1----:R-:W-:Y:S02]  /*76dc0*/  HMMA.1688.F32.TF32 R36, R44.reuse, R10, R236 ;  /* 0x0000000a2c24723c */ /* 0x042fe400000810ec */
[----:B------:R-:W-:Y:S04]  /*76dd0*/  STL.64 [R1+0x5f0], R84 ;  /* 0x0005f05401007387 */ /* 0x000fe80000100a00 */
[----:B------:R-:W-:Y:S04]  /*76de0*/  STL.64 [R1+0x5f8], R86 ;  /* 0x0005f85601007387 */ /* 0x000fe80000100a00 */
[----:B------:R-:W2:Y:S04]  /*76df0*/  LDL.LU R236, [R1+0x3e0] ;  /* 0x0003e00001ec7983 */ /* 0x000ea80000300800 */
[----:B------:R-:W-:Y:S04]  /*76e00*/  STL.64 [R1+0x5e0], R40 ;  /* 0x0005e02801007387 */ /* 0x000fe80000100a00 */
[----:B------:R1:W-:Y:S04]  /*76e10*/  STL.64 [R1+0x5e8], R42 ;  /* 0x0005e82a01007387 */ /* 0x0003e80000100a00 */
[----:B------:R-:W-:Y:S04]  /*76e20*/  STL.64 [R1+0x5d0], R36 ;  /* 0x0005d02401007387 */ /* 0x000fe80000100a00 */
[----:B------:R3:W-:Y:S04]  /*76e30*/  STL.64 [R1+0x5d8], R38 ;  /* 0x0005d82601007387 */ /* 0x0007e80000100a00 */
[----:B------:R-:W2:Y:S04]  /*76e40*/  LDL.LU R237, [R1+0x3e4] ;  /* 0x0003e40001ed7983 */ /* 0x000ea80000300800 */
[----:B------:R-:W2:Y:S04]  /*76e50*/  LDL.LU R238, [R1+0x3e8] ;  /* 0x0003e80001ee7983 */ /* 0x000ea80000300800 */
[----:B------:R-:W2:Y:S01]  /*76e60*/  LDL.LU R239, [R1+0x3ec] ;  /* 0x0003ec0001ef7983 */ /* 0x000ea20000300800 */
[C---:B-1----:R-:W-:Y:S08]  /*76e70*/  HMMA.1688.F32.TF32 R40, R44.reuse, R14, R76 ;  /* 0x0000000e2c28723c */ /* 0x042ff0000008104c */
[C---:B---3--:R-:W-:Y:S08]  /*76e80*/  HMMA.1688.F32.TF32 R36, R44.reuse, R18, R72 ;  /* 0x000000122c24723c */ /* 0x048ff00000081048 */
[C---:B------:R-:W-:Y:S03]  /*76e90*/  HMMA.1688.F32.TF32 R72, R44.reuse, R22, R240 ;  /* 0x000000162c48723c */ /* 0x040fe600000810f0 */
[----:B------:R-:W-:Y:S04]  /*76ea0*/  STL.64 [R1+0x4d0], R40 ;  /* 0x0004d02801007387 */ /* 0x000fe80000100a00 */
[----:B------:R1:W-:Y:S04]  /*76eb0*/  STL.64 [R1+0x4d8], R42 ;  /* 0x0004d82a01007387 */ /* 0x0003e80000100a00 */
[----:B------:R-:W-:Y:S04]  /*76ec0*/  STL.64 [R1+0x4c0], R36 ;  /* 0x0004c02401007387 */ /* 0x000fe80000100a00 */
[----:B------:R3:W-:Y:S01]  /*76ed0*/  STL.64 [R1+0x4c8], R38 ;  /* 0x0004c82601007387 */ /* 0x0007e20000100a00 */
[C---:B-1----:R-:W-:Y:S08]  /*76ee0*/  HMMA.1688.F32.TF32 R40, R44.reuse, R26, R68 ;  /* 0x0000001a2c28723c */ /* 0x042ff00000081044 */
[C---:B---3--:R-:W-:Y:S01]  /*76ef0*/  HMMA.1688.F32.TF32 R36, R44.reuse, R30, R60 ;  /* 0x0000001e2c24723c */ /* 0x048fe2000008103c */
[----:B------:R-:W-:Y:S04]  /*76f00*/  STL.64 [R1+0x4b0], R72 ;  /* 0x0004b04801007387 */ /* 0x000fe80000100a00 */
[----:B------:R-:W-:Y:S03]  /*76f10*/  STL.64 [R1+0x4b8], R74 ;  /* 0x0004b84a01007387 */ /* 0x000fe60000100a00 */
        /* <DEDUP_REMOVED lines=8> */
[----:B------:R-:W-:Y:S04]  /*76fa0*/  STL.64 [R1+0x4a0], R40 ;  /* 0x0004a02801007387 */ /* 0x000fe80000100a00 */
[----:B------:R1:W-:Y:S01]  /*76fb0*/  STL.64 [R1+0x4a8], R42 ;  /* 0x0004a82a01007387 */ /* 0x0003e20000100a00 */
        /* <DEDUP_REMOVED lines=11> */
[C---:B-1----:R-:W-:Y:S01]  /*77070*/  HMMA.1688.F32.TF32 R40, R64.reuse, R6, R52 ;  /* 0x000000064028723c */ /* 0x042fe20000081034 */
[----:B------:R-:W-:Y:S01]  /*77080*/  IMAD.MOV.U32 R84, RZ, RZ, R168 ;  /* 0x000000ffff547224 */ /* 0x000fe200078e00a8 */
[----:B------:R-:W-:Y:S01]  /*77090*/  MOV R85, R169 ;  /* 0x000000a900557202 */ /* 0x000fe20000000f00 */
[----:B------:R-:W-:Y:S01]  /*770a0*/  IMAD.MOV.U32 R86, RZ, RZ, R170 ;  /* 0x000000ffff567224 */ /* 0x000fe200078e00aa */
[----:B------:R-:W-:Y:S01]  /*770b0*/  MOV R87, R171 ;  /* 0x000000ab00577202 */ /* 0x000fe20000000f00 */
[----:B------:R-:W-:Y:S04]  /*770c0*/  LDS R68, [R0+UR12+0x3c500] ;  /* 0x03c5000c00447984 */ /* 0x000fe80008000800 */
[----:B------:R-:W-:Y:S04]  /*770d0*/  LDS R70, [R0+UR12+0x3e500] ;  /* 0x03e5000c00467984 */ /* 0x000fe80008000800 */
[----:B------:R-:W-:Y:S01]  /*770e0*/  LDS R69, [R3+UR12+0x3c500] ;  /* 0x03c5000c03457984 */ /* 0x000fe20008000800 */
[C---:B---3--:R-:W-:Y:S03]  /*770f0*/  HMMA.1688.F32.TF32 R36, R64.reuse, R10, R136 ;  /* 0x0000000a4024723c */ /* 0x048fe60000081088 */
[----:B------:R-:W-:Y:S04]  /*77100*/  STL.64 [R1+0x480], R44 ;  /* 0x0004802c01007387 */ /* 0x000fe80000100a00 */
[----:B------:R-:W-:Y:S04]  /*77110*/  STL.64 [R1+0x488], R46 ;  /* 0x0004882e01007387 */ /* 0x000fe80000100a00 */
[----:B------:R-:W-:Y:S04]  /*77120*/  LDS R71, [R3+UR12+0x3e500] ;  /* 0x03e5000c03477984 */ /* 0x000fe80008000800 */
[----:B------:R-:W-:Y:S04]  /*77130*/  STL.64 [R1+0x470], R40 ;  /* 0x0004702801007387 */ /* 0x000fe80000100a00 */
[----:B------:R-:W-:Y:S01]  /*77140*/  STL.64 [R1+0x478], R42 ;  /* 0x0004782a01007387 */ /* 0x000fe20000100a00 */
[----:B------:R-:W-:Y:S03]  /*77150*/  HMMA.1688.F32.TF32 R52, R64, R22, R148 ;  /* 0x000000164034723c */ /* 0x000fe60000081094 */
[----:B------:R-:W-:Y:S04]  /*77160*/  LDS R40, [R0+UR12+0x3c480] ;  /* 0x03c4800c00287984 */ /* 0x000fe80008000800 */
[----:B------:R-:W-:Y:S04]  /*77170*/  LDS R42, [R0+UR12+0x3e480] ;  /* 0x03e4800c002a7984 */ /* 0x000fe80008000800 */
[----:B------:R-:W-:Y:S04]  /*77180*/  LDS R41, [R3+UR12+0x3c480] ;  /* 0x03c4800c03297984 */ /* 0x000fe80008000800 */
[----:B------:R-:W-:Y:S04]  /*77190*/  STL.64 [R1+0x3f0], R36 ;  /* 0x0003f02401007387 */ /* 0x000fe80000100a00 */
[----:B------:R-:W-:Y:S04]  /*771a0*/  STL.64 [R1+0x3f8], R38 ;  /* 0x0003f82601007387 */ /* 0x000fe80000100a00 */
[----:B------:R-:W-:Y:S04]  /*771b0*/  LDS R36, [R0+UR12+0x3c400] ;  /* 0x03c4000c00247984 */ /* 0x000fe80008000800 */
[----:B------:R-:W-:Y:S04]  /*771c0*/  LDS R38, [R0+UR12+0x3e400] ;  /* 0x03e4000c00267984 */ /* 0x000fe80008000800 */
[----:B------:R-:W-:Y:S04]  /*771d0*/  LDS R37, [R3+UR12+0x3c400] ;  /* 0x03c4000c03257984 */ /* 0x000fe80008000800 */
[----:B------:R-:W2:Y:S04]  /*771e0*/  LDS R39, [R3+UR12+0x3e400] ;  /* 0x03e4000c03277984 */ /* 0x000ea80008000800 */
[----:B------:R-:W3:Y:S04]  /*771f0*/  LDL.LU R184, [R1+0x35c4] ;  /* 0x0035c40001b87983 */ /* 0x000ee80000300800 */
        /* <DEDUP_REMOVED lines=50> */
[----:B----4-:R-:W2:Y:S04]  /*77520*/  LDL.LU R46, [R1+0x3c8] ;  /* 0x0003c800012e7983 */ /* 0x010ea80000300800 */
[----:B------:R-:W2:Y:S04]  /*77530*/  LDL.LU R47, [R1+0x3cc] ;  /* 0x0003cc00012f7983 */ /* 0x000ea80000300800 */
        /* <DEDUP_REMOVED lines=34> */
[----:B------:R-:W-:Y:S01]  /*77760*/  MOV R237, R165 ;  /* 0x000000a500ed7202 */ /* 0x000fe20000000f00 */
[----:B------:R-:W-:Y:S02]  /*77770*/  IMAD.MOV.U32 R238, RZ, RZ, R166 ;  /* 0x000000ffffee7224 */ /* 0x000fe400078e00a6 */
[----:B------:R-:W3:Y:S04]  /*77780*/  LDL.LU R165, [R1+0x3570] ;  /* 0x0035700001a57983 */ /* 0x000ee80000300800 */
[----:B------:R-:W3:Y:S01]  /*77790*/  LDL.LU R166, [R1+0x356c] ;  /* 0x00356c0001a67983 */ /* 0x000ee20000300800 */
[----:B------:R-:W-:-:S03]  /*777a0*/  MOV R239, R167 ;  /* 0x000000a700ef7202 */ /* 0x000fc60000000f00 */
[----:B------:R-:W3:Y:S01]  /*777b0*/  LDL.LU R167, [R1+0x3568] ;  /* 0x0035680001a77983 */ /* 0x000ee20000300800 */
[C---:B------:R-:W-:Y:S08]  /*777c0*/  HMMA.1688.F32.TF32 R80, R100.reuse, R14, R80 ;  /* 0x0000000e6450723c */ /* 0x040ff00000081050 */
[C---:B------:R-:W-:Y:S08]  /*777d0*/  HMMA.1688.F32.TF32 R84, R100.reuse, R18, R84 ;  /* 0x000000126454723c */ /* 0x040ff00000081054 */
[C---:B------:R-:W-:Y:S08]  /*777e0*/  HMMA.1688.F32.TF32 R88, R100.reuse, R22, R88 ;  /* 0x000000166458723c */ /* 0x040ff00000081058 */
[----:B------:R-:W-:Y:S08]  /*777f0*/  HMMA.1688.F32.TF32 R92, R100, R26, R92 ;  /* 0x0000001a645c723c */ /* 0x000ff0000008105c */
[C---:B--2---:R-:W-:Y:S08]  /*77800*/  HMMA.1688.F32.TF32 R44, R36.reuse, R14, R44 ;  /* 0x0000000e242c723c */ /* 0x044ff0000008102c */
[C---:B----4-:R-:W-:Y:S08]  /*77810*/  HMMA.1688.F32.TF32 R148, R36.reuse, R10, R136 ;  /* 0x0000000a2494723c */ /* 0x050ff00000081088 */
[C---:B---3--:R-:W-:Y:S08]  /*77820*/  HMMA.1688.F32.TF32 R136, R36.reuse, R18, R248 ;  /* 0x000000122488723c */ /* 0x048ff000000810f8 */
[C---:B------:R-:W-:Y:S08]  /*77830*/  HMMA.1688.F32.TF32 R132, R36.reuse, R22, R132 ;  /* 0x000000162484723c */ /* 0x040ff00000081084 */
[C---:B------:R-:W-:Y:S01]  /*77840*/  HMMA.1688.F32.TF32 R124, R36.reuse, R30, R124 ;  /* 0x0000001e247c723c */ /* 0x040fe2000008107c */
[----:B------:R-:W-:Y:S04]  /*77850*/  STL.64 [R1+0x3d0], R148 ;  /* 0x0003d09401007387 */ /* 0x000fe80000100a00 */
[----:B------:R-:W-:Y:S04]  /*77860*/  STL.64 [R1+0x3d8], R150 ;  /* 0x0003d89601007387 */ /* 0x000fe80000100a00 */
[----:B------:R-:W-:Y:S04]  /*77870*/  STL.64 [R1+0x7e0], R44 ;  /* 0x0007e02c01007387 */ /* 0x000fe80000100a00 */
[----:B------:R2:W-:Y:S02]  /*77880*/  STL.64 [R1+0x7e8], R46 ;  /* 0x0007e82e01007387 */ /* 0x0005e40000100a00 */
[C---:B--2---:R-:W-:Y:S08]  /*77890*/  HMMA.1688.F32.TF32 R44, R36.reuse, R26, R128 ;  /* 0x0000001a242c723c */ /* 0x044ff00000081080 */
[----:B------:R-:W-:Y:S01]  /*778a0*/  HMMA.1688.F32.TF32 R36, R36, R34, R120 ;  /* 0x000000222424723c */ /* 0x000fe20000081078 */
[----:B------:R-:W-:Y:S04]  /*778b0*/  STL.64 [R1+0x8e0], R136 ;  /* 0x0008e08801007387 */ /* 0x000fe80000100a00 */
[----:B------:R-:W-:Y:S04]  /*778c0*/  STL.64 [R1+0x8e8], R138 ;  /* 0x0008e88a01007387 */ /* 0x000fe80000100a00 */
[----:B------:R-:W-:Y:S04]  /*778d0*/  STL.64 [R1+0x920], R132 ;  /* 0x0009208401007387 */ /* 0x000fe80000100a00 */
[----:B------:R-:W-:Y:S01]  /*778e0*/  STL.64 [R1+0x928], R134 ;  /* 0x0009288601007387 */ /* 0x000fe20000100a00 */
[C---:B-1----:R-:W-:Y:S03]  /*778f0*/  HMMA.1688.F32.TF32 R112, R40.reuse, R10, R112 ;  /* 0x0000000a2870723c */ /* 0x042fe60000081070 */
[----:B------:R-:W-:Y:S04]  /*77900*/  STL.64 [R1+0x910], R44 ;  /* 0x0009102c01007387 */ /* 0x000fe80000100a00 */
[----:B------:R1:W-:Y:S04]  /*77910*/  STL.64 [R1+0x918], R46 ;  /* 0x0009182e01007387 */ /* 0x0003e80000100a00 */
[----:B------:R-:W-:Y:S04]  /*77920*/  STL.64 [R1+0x900], R124 ;  /* 0x0009007c01007387 */ /* 0x000fe80000100a00 */
[----:B------:R-:W-:Y:S04]  /*77930*/  STL.64 [R1+0x908], R126 ;  /* 0x0009087e01007387 */ /* 0x000fe80000100a00 */
[----:B------:R-:W-:Y:S04]  /*77940*/  STL.64 [R1+0x7d0], R36 ;  /* 0x0007d02401007387 */ /* 0x000fe80000100a00 */
[----:B------:R2:W-:Y:S01]  /*77950*/  STL.64 [R1+0x7d8], R38 ;  /* 0x0007d82601007387 */ /* 0x0005e20000100a00 */
[C---:B-1----:R-:W-:Y:S08]  /*77960*/  HMMA.1688.F32.TF32 R44, R40.reuse, R6, R116 ;  /* 0x00000006282c723c */ /* 0x042ff00000081074 */
[C---:B--2---:R-:W-:Y:S11]  /*77970*/  HMMA.1688.F32.TF32 R36, R40.reuse, R14, R108 ;  /* 0x0000000e2824723c */ /* 0x044ff6000008106c */
[----:B------:R-:W-:Y:S04]  /*77980*/  STL.64 [R1+0x380], R44 ;  /* 0x0003802c01007387 */ /* 0x000fe80000100a00 */
[----:B------:R1:W-:Y:S04]  /*77990*/  STL.64 [R1+0x388], R46 ;  /* 0x0003882e01007387 */ /* 0x0003e80000100a00 */
[----:B------:R-:W-:Y:S04]  /*779a0*/  STL.64 [R1+0x390], R112 ;  /* 0x0003907001007387 */ /* 0x000fe80000100a00 */
[----:B------:R-:W-:Y:S04]  /*779b0*/  STL.64 [R1+0x398], R114 ;  /* 0x0003987201007387 */ /* 0x000fe80000100a00 */
[----:B------:R-:W-:Y:S04]  /*779c0*/  STL.64 [R1+0x3c0], R36 ;  /* 0x0003c02401007387 */ /* 0x000fe80000100a00 */
[----:B------:R2:W-:Y:S01]  /*779d0*/  STL.64 [R1+0x3c8], R38 ;  /* 0x0003c82601007387 */ /* 0x0005e20000100a00 */
[C---:B-1----:R-:W-:Y:S08]  /*779e0*/  HMMA.1688.F32.TF32 R44, R40.reuse, R18, R104 ;  /* 0x00000012282c723c */ /* 0x042ff00000081068 */
[C---:B------:R-:W-:Y:S08]  /*779f0*/  HMMA.1688.F32.TF32 R104, R40.reuse, R22, R244 ;  /* 0x000000162868723c */ /* 0x040ff000000810f4 */
[----:B--2---:R-:W-:Y:S03]  /*77a00*/  HMMA.1688.F32.TF32 R36, R40, R26, R96 ;  /* 0x0000001a2824723c */ /* 0x004fe60000081060 */
[----:B------:R-:W-:Y:S04]  /*77a10*/  STL.64 [R1+0x3b0], R44 ;  /* 0x0003b02c01007387 */ /* 0x000fe80000100a00 */
[----:B------:R1:W-:Y:S04]  /*77a20*/  STL.64 [R1+0x3b8], R46 ;  /* 0x0003b82e01007387 */ /* 0x0003e80000100a00 */
[----:B------:R-:W-:Y:S04]  /*77a30*/  STL.64 [R1+0x3a0], R104 ;  /* 0x0003a06801007387 */ /* 0x000fe80000100a00 */
[----:B------:R-:W-:Y:S04]  /*77a40*/  STL.64 [R1+0x3a8], R106 ;  /* 0x0003a86a01007387 */ /* 0x000fe80000100a00 */
[----:B------:R-:W-:Y:S04]  /*77a50*/  STL.64 [R1+0x780], R36 ;  /* 0x0007802401007387 */ /* 0x000fe80000100a00 */
[----:B------:R2:W-:Y:S01]  /*77a60*/  STL.64 [R1+0x788], R38 ;  /* 0x0007882601007387 */ /* 0x0005e20000100a00 */
[----:B------:R-:W-:Y:S08]  /*77a70*/  HMMA.1688.F32.TF32 R76, R100, R10, R76 ;  /* 0x0000000a644c723c */ /* 0x000ff0000008104c */
[C---:B-1----:R-:W-:Y:S08]  /*77a80*/  HMMA.1688.F32.TF32 R44, R40.reuse, R30, R72 ;  /* 0x0000001e282c723c */ /* 0x042ff00000081048 */
[----:B------:R-:W-:Y:S08]  /*77a90*/  HMMA.1688.F32.TF32 R40, R40, R34, R164 ;  /* 0x000000222828723c */ /* 0x000ff000000810a4 */
[-C--:B------:R-:W-:Y:S08]  /*77aa0*/  HMMA.1688.F32.TF32 R96, R100, R30.reuse, R240 ;  /* 0x0000001e6460723c */ /* 0x080ff000000810f0 */
[----:B------:R-:W-:Y:S08]  /*77ab0*/  HMMA.1688.F32.TF32 R60, R64, R30, R156 ;  /* 0x0000001e403c723c */ /* 0x000ff0000008109c */
[----:B--2---:R-:W-:Y:S08]  /*77ac0*/  HMMA.1688.F32.TF32 R36, R68, R6, R168 ;  /* 0x000000064424723c */ /* 0x004ff000000810a8 */
[C---:B------:R-:W-:Y:S08]  /*77ad0*/  HMMA.1688.F32.TF32 R140, R64.reuse, R14, R140 ;  /* 0x0000000e408c723c */ /* 0x040ff0000008108c */
[C---:B------:R-:W-:Y:S08]  /*77ae0*/  HMMA.1688.F32.TF32 R144, R64.reuse, R18, R144 ;  /* 0x000000124090723c */ /* 0x040ff00000081090 */
[----:B------:R-:W-:Y:S01]  /*77af0*/  HMMA.1688.F32.TF32 R56, R64, R26, R152 ;  /* 0x0000001a4038723c */ /* 0x000fe20000081098 */
[----:B------:R-:W-:Y:S04]  /*77b00*/  LDS R104, [R0+UR12+0x3c700] ;  /* 0x03c7000c00687984 */ /* 0x000fe80008000800 */
[----:B------:R-:W-:Y:S04]  /*77b10*/  LDS R106, [R0+UR12+0x3e700] ;  /* 0x03e7000c006a7984 */ /* 0x000fe80008000800 */
[----:B------:R-:W-:Y:S04]  /*77b20*/  LDS R105, [R3+UR12+0x3c700] ;  /* 0x03c7000c03697984 */ /* 0x000fe80008000800 */
[----:B------:R-:W1:Y:S04]  /*77b30*/  LDS R107, [R3+UR12+0x3e700] ;  /* 0x03e7000c036b7984 */ /* 0x000e680008000800 */
[----:B------:R-:W-:Y:S04]  /*77b40*/  STL.64 [R1+0x770], R44 ;  /* 0x0007702c01007387 */ /* 0x000fe80000100a00 */
[----:B------:R2:W-:Y:S04]  /*77b50*/  STL.64 [R1+0x778], R46 ;  /* 0x0007782e01007387 */ /* 0x0005e80000100a00 */
[----:B------:R-:W-:Y:S04]  /*77b60*/  STL.64 [R1+0x2f0], R40 ;  /* 0x0002f02801007387 */ /* 0x000fe80000100a00 */
[----:B------:R3:W-:Y:S04]  /*77b70*/  STL.64 [R1+0x2f8], R42 ;  /* 0x0002f82a01007387 */ /* 0x0007e80000100a00 */
[----:B------:R-:W-:Y:S04]  /*77b80*/  STL.64 [R1+0x2e0], R36 ;  /* 0x0002e02401007387 */ /* 0x000fe80000100a00 */
[----:B------:R4:W-:Y:S01]  /*77b90*/  STL.64 [R1+0x2e8], R38 ;  /* 0x0002e82601007387 */ /* 0x0009e20000100a00 */
[C---:B--2---:R-:W-:Y:S08]  /*77ba0*/  HMMA.1688.F32.TF32 R44, R68.reuse, R10, R172 ;  /* 0x0000000a442c723c */ /* 0x044ff000000810ac */
[C---:B---3--:R-:W-:Y:S08]  /*77bb0*/  HMMA.1688.F32.TF32 R40, R68.reuse, R14, R176 ;  /* 0x0000000e4428723c */ /* 0x048ff000000810b0 */
[C---:B----4-:R-:W-:Y:S03]  /*77bc0*/  HMMA.1688.F32.TF32 R36, R68.reuse, R18, R180 ;  /* 0x000000124424723c */ /* 0x050fe600000810b4 */
        /* <DEDUP_REMOVED lines=8> */
[----:B----4-:R-:W-:Y:S08]  /*77c50*/  HMMA.1688.F32.TF32 R36, R68, R30, R192 ;  /* 0x0000001e4424723c */ /* 0x010ff000000810c0 */
[C---:B------:R-:W-:Y:S08]  /*77c60*/  HMMA.1688.F32.TF32 R72, R100.reuse, R6, R200 ;  /* 0x000000066448723c */ /* 0x040ff000000810c8 */
[-C--:B------:R-:W-:Y:S01]  /*77c70*/  HMMA.1688.F32.TF32 R100, R100, R34.reuse, R236 ;  /* 0x000000226464723c */ /* 0x080fe200000810ec */
[----:B------:R-:W-:Y:S01]  /*77c80*/  IMAD.MOV.U32 R242, RZ, RZ, R252 ;  /* 0x000000fffff27224 */ /* 0x000fe200078e00fc */
[----:B------:R-:W-:Y:S01]  /*77c90*/  MOV R243, R2 ;  /* 0x0000000200f37202 */ /* 0x000fe20000000f00 */
        /* <DEDUP_REMOVED lines=20> */
[----:B------:R-:W-:Y:S03]  /*77de0*/  HMMA.1688.F32.TF32 R64, R64, R34, R160 ;  /* 0x000000224040723c */ /* 0x000fe600000810a0 */
        /* <DEDUP_REMOVED lines=30> */
[----:B------:R-:W1:Y:S04]  /*77fd0*/  LDL.LU R124, [R1+0xe0] ;  /* 0x0000e000017c7983 */ /* 0x000e680000300800 */
[----:B------:R-:W1:Y:S01]  /*77fe0*/  LDL.LU R125, [R1+0xe4] ;  /* 0x0000e400017d7983 */ /* 0x000e620000300800 */
        /* <DEDUP_REMOVED lines=67> */
[----:B--2---:R-:W-:Y:S08]  /*78420*/  HMMA.1688.F32.TF32 R160, R44, R6, R160 ;  /* 0x000000062ca0723c */ /* 0x004ff000000810a0 */
[C---:B---3--:R-:W-:Y:S08]  /*78430*/  HMMA.1688.F32.TF32 R164, R40.reuse, R34, R164 ;  /* 0x0000002228a4723c */ /* 0x048ff000000810a4 */
[C---:B----4-:R-:W-:Y:S08]  /*78440*/  HMMA.1688.F32.TF32 R172, R40.reuse, R26, R172 ;  /* 0x0000001a28ac723c */ /* 0x050ff000000810ac */
[C---:B------:R-:W-:Y:S08]  /*78450*/  HMMA.1688.F32.TF32 R176, R40.reuse, R22, R176 ;  /* 0x0000001628b0723c */ /* 0x040ff000000810b0 */
[C---:B------:R-:W-:Y:S08]  /*78460*/  HMMA.1688.F32.TF32 R180, R40.reuse, R18, R180 ;  /* 0x0000001228b4723c */ /* 0x040ff000000810b4 */
[C---:B------:R-:W-:Y:S08]  /*78470*/  HMMA.1688.F32.TF32 R188, R40.reuse, R10, R188 ;  /* 0x0000000a28bc723c */ /* 0x040ff000000810bc */
[C---:B------:R-:W-:Y:S08]  /*78480*/  HMMA.1688.F32.TF32 R192, R40.reuse, R6, R192 ;  /* 0x0000000628c0723c */ /* 0x040ff000000810c0 */
        /* <DEDUP_REMOVED lines=25> */
[C---:B-1----:R-:W-:Y:S01]  /*78620*/  HMMA.1688.F32.TF32 R40, R44.reuse, R22, R136 ;  /* 0x000000162c28723c */ /* 0x042fe20000081088 */
[----:B------:R-:W-:Y:S01]  /*78630*/  IMAD.MOV.U32 R134, RZ, RZ, R252 ;  /* 0x000000ffff867224 */ /* 0x000fe200078e00fc */
[----:B------:R-:W-:Y:S01]  /*78640*/  MOV R135, R2 ;  /* 0x0000000200877202 */ /* 0x000fe20000000f00 */
        /* <DEDUP_REMOVED lines=22> */
[----:B------:R-:W3:Y:S04]  /*787b0*/  LDL.LU R2, [R1+0x2d84] ;  /* 0x002d840001027983 */ /* 0x000ee80000300800 */
[----:B------:R-:W-:Y:S04]  /*787c0*/  STL.64 [R1+0x590], R40 ;  /* 0x0005902801007387 */ /* 0x000fe80000100a00 */
[----:B------:R4:W-:Y:S04]  /*787d0*/  STL.64 [R1+0x598], R42 ;  /* 0x0005982a01007387 */ /* 0x0009e80000100a00 */
[----:B------:R-:W2:Y:S04]  /*787e0*/  LDL.LU R17, [R1+0x2d88] ;  /* 0x002d880001117983 */ /* 0x000ea80000300800 */
[----:B------:R-:W2:Y:S01]  /*787f0*/  LDL.LU R16, [R1+0x2d8c] ;  /* 0x002d8c0001107983 */ /* 0x000ea20000300800 */
[C---:B------:R-:W-:Y:S08]  /*78800*/  HMMA.1688.F32.TF32 R112, R104.reuse, R18, R112 ;  /* 0x000000126870723c */ /* 0x040ff00000081070 */
[C---:B-1----:R-:W-:Y:S08]  /*78810*/  HMMA.1688.F32.TF32 R44, R104.reuse, R22, R108 ;  /* 0x00000016682c723c */ /* 0x042ff0000008106c */
[C---:B----4-:R-:W-:Y:S08]  /*78820*/  HMMA.1688.F32.TF32 R40, R104.reuse, R26, R244 ;  /* 0x0000001a6828723c */ /* 0x050ff000000810f4 */
[----:B------:R-:W-:Y:S08]  /*78830*/  HMMA.1688.F32.TF32 R108, R104, R30, R240 ;  /* 0x0000001e686c723c */ /* 0x000ff000000810f0 */
[----:B------:R-:W-:Y:S01]  /*78840*/  HMMA.1688.F32.TF32 R8, R36, R10, R208 ;  /* 0x0000000a2408723c */ /* 0x000fe200000810d0 */
[----:B------:R-:W-:Y:S04]  /*78850*/  STL.64 [R1+0x580], R112 ;  /* 0x0005807001007387 */ /* 0x000fe80000100a00 */
[----:B------:R-:W-:Y:S04]  /*78860*/  STL.64 [R1+0x588], R114 ;  /* 0x0005887201007387 */ /* 0x000fe80000100a00 */
[----:B------:R-:W-:Y:S04]  /*78870*/  STL.64 [R1+0x570], R44 ;  /* 0x0005702c01007387 */ /* 0x000fe80000100a00 */
[----:B------:R1:W-:Y:S04]  /*78880*/  STL.64 [R1+0x578], R46 ;  /* 0x0005782e01007387 */ /* 0x0003e80000100a00 */
[----:B------:R-:W-:Y:S04]  /*78890*/  STL.64 [R1+0x560], R40 ;  /* 0x0005602801007387 */ /* 0x000fe80000100a00 */
[----:B------:R4:W-:Y:S01]  /*788a0*/  STL.64 [R1+0x568], R42 ;  /* 0x0005682a01007387 */ /* 0x0009e20000100a00 */
[----:B-1----:R-:W-:Y:S08]  /*788b0*/  HMMA.1688.F32.TF32 R44, R104, R34, R236 ;  /* 0x00000022682c723c */ /* 0x002ff000000810ec */
[----:B----4-:R-:W-:Y:S01]  /*788c0*/  HMMA.1688.F32.TF32 R40, R36, R6, R204 ;  /* 0x000000062428723c */ /* 0x010fe200000810cc */
[----:B------:R-:W1:Y:S01]  /*788d0*/  S2R R252, SR_TID.X ;  /* 0x0000000000fc7919 */ /* 0x000e620000002100 */
[----:B------:R-:W-:Y:S04]  /*788e0*/  STL.64 [R1+0x550], R108 ;  /* 0x0005506c01007387 */ /* 0x000fe80000100a00 */
[----:B------:R-:W-:Y:S01]  /*788f0*/  STL.64 [R1+0x558], R110 ;  /* 0x0005586e01007387 */ /* 0x000fe20000100a00 */
[----:B------:R-:W-:-:S02]  /*78900*/  UIMAD UR23, UR4, -0x80, UR6 ;  /* 0xffffff80041778a4 */ /* 0x000fc4000f8e0206 */
[----:B------:R-:W-:Y:S01]  /*78910*/  UIADD3 UR13, UPT, UPT, UR9, -0x2, URZ ;  /* 0xfffffffe090d7890 */ /* 0x000fe2000fffe0ff */
[----:B------:R-:W-:Y:S08]  /*78920*/  HMMA.1688.F32.TF32 R68, R68, R34, R196 ;  /* 0x000000224444723c */ /* 0x000ff000000810c4 */
[C---:B------:R-:W-:Y:S01]  /*78930*/  HMMA.1688.F32.TF32 R212, R36.reuse, R14, R212 ;  /* 0x0000000e24d4723c */ /* 0x040fe200000810d4 */
[----:B------:R-:W-:Y:S01]  /*78940*/  UISETP.GT.AND UP1, UPT, UR23, URZ, UPT ;  /* 0x000000ff1700728c */ /* 0x000fe2000bf24270 */
[----:B------:R-:W-:Y:S04]  /*78950*/  STL.64 [R1+0x500], R44 ;  /* 0x0005002c01007387 */ /* 0x000fe80000100a00 */
[----:B------:R-:W-:Y:S04]  /*78960*/  STL.64 [R1+0x508], R46 ;  /* 0x0005082e01007387 */ /* 0x000fe80000100a00 */
[----:B------:R-:W-:Y:S04]  /*78970*/  STL.64 [R1+0x4f0], R40 ;  /* 0x0004f02801007387 */ /* 0x000fe80000100a00 */
[----:B------:R-:W-:Y:S04]  /*78980*/  STL.64 [R1+0x4f8], R42 ;  /* 0x0004f82a01007387 */ /* 0x000fe80000100a00 */
[----:B------:R-:W-:Y:S04]  /*78990*/  STL.64 [R1+0x4e0], R8 ;  /* 0x0004e00801007387 */ /* 0x000fe80000100a00 */
[----:B------:R4:W-:Y:S01]  /*789a0*/  STL.64 [R1+0x4e8], R10 ;  /* 0x0004e80a01007387 */ /* 0x0009e20000100a00 */
[C---:B------:R-:W-:Y:S08]  /*789b0*/  HMMA.1688.F32.TF32 R216, R36.reuse, R18, R216 ;  /* 0x0000001224d8723c */ /* 0x040ff000000810d8 */
[C---:B------:R-:W-:Y:S08]  /*789c0*/  HMMA.1688.F32.TF32 R220, R36.reuse, R22, R220 ;  /* 0x0000001624dc723c */ /* 0x040ff000000810dc */
[C---:B------:R-:W-:Y:S08]  /*789d0*/  HMMA.1688.F32.TF32 R224, R36.reuse, R26, R224 ;  /* 0x0000001a24e0723c */ /* 0x040ff000000810e0 */
[C---:B------:R-:W-:Y:S08]  /*789e0*/  HMMA.1688.F32.TF32 R28, R36.reuse, R30, R228 ;  /* 0x0000001e241c723c */ /* 0x040ff000000810e4 */
[----:B------:R-:W-:Y:S01]  /*789f0*/  HMMA.1688.F32.TF32 R232, R36, R34, R232 ;  /* 0x0000002224e8723c */ /* 0x000fe200000810e8 */
[----:B------:R-:W-:-:S02]  /*78a00*/  UIADD3 UR12, UPT, UPT, UR11, 0x1, URZ ;  /* 0x000000010b0c7890 */ /* 0x000fc4000fffe0ff */
[----:B------:R-:W-:Y:S02]  /*78a10*/  UISETP.GE.AND UP0, UPT, UR4, UR13, UPT ;  /* 0x0000000d0400728c */ /* 0x000fe4000bf06270 */
[----:B------:R-:W-:Y:S02]  /*78a20*/  USEL UR11, URZ, 0x4, !UP1 ;  /* 0x00000004ff0b7887 */ /* 0x000fe4000c800000 */
[----:B------:R-:W-:Y:S01]  /*78a30*/  UISETP.GT.AND UP1, UPT, UR12, 0x1, UPT ;  /* 0x000000010c00788c */ /* 0x000fe2000bf24270 */
[----:B-1----:R-:W-:Y:S01]  /*78a40*/  LOP3.LUT R3, R252, 0x3f, RZ, 0xc0, !PT ;  /* 0x0000003ffc037812 */ /* 0x002fe200078ec0ff */
[----:B------:R-:W-:Y:S02]  /*78a50*/  USEL UR13, UR11, URZ, !UP0 ;  /* 0x000000ff0b0d7287 */ /* 0x000fe4000c000000 */
[----:B------:R-:W-:Y:S02]  /*78a60*/  USEL UR11, UR12, URZ, !UP1 ;  /* 0x000000ff0c0b7287 */ /* 0x000fe4000c800000 */
[----:B------:R-:W-:-:S02]  /*78a70*/  IMAD.SHL.U32 R251, R3, 0x4, RZ ;  /* 0x0000000403fb7824 */ /* 0x000fc400078e00ff */
[----:B------:R-:W-:Y:S01]  /*78a80*/  ULEA UR25, UR11, UR5, 0x12 ;  /* 0x000000050b197291 */ /* 0x000fe2000f8e90ff */
[----:B------:R-:W-:-:S05]  /*78a90*/  ISETP.NE.U32.AND P0, PT, RZ, UR13, PT ;  /* 0x0000000dff007c0c */ /* 0x000fca000bf05070 */
[----:B------:R-:W-:Y:S02]  /*78aa0*/  IADD3 R3, PT, PT, R251, UR25, RZ ;  /* 0x00000019fb037c10 */ /* 0x000fe4000fffe0ff */
[----:B---3--:R-:W-:-:S04]  /*78ab0*/  IADD3 R2, P1, PT, R2, UR18, RZ ;  /* 0x0000001202027c10 */ /* 0x008fc8000ff3e0ff */
[----:B--2---:R-:W-:Y:S01]  /*78ac0*/  IADD3.X R4, PT, PT, R4, UR7, RZ, P1, !PT ;  /* 0x0000000704047c10 */ /* 0x004fe20008ffe4ff */
[----:B------:R-:W-:Y:S01]  /*78ad0*/  STL [R1+0x2d84], R2 ;  /* 0x002d840201007387 */ /* 0x000fe20000100800 */
[----:B------:R-:W-:-:S04]  /*78ae0*/  IADD3 R16, P2, PT, R16, UR18, RZ ;  /* 0x0000001210107c10 */ /* 0x000fc8000ff5e0ff */
[----:B------:R-:W-:Y:S01]  /*78af0*/  IADD3.X R17, PT, PT, R17, UR7, RZ, P2, !PT ;  /* 0x0000000711117c10 */ /* 0x000fe200097fe4ff */
[----:B------:R-:W-:Y:S04]  /*78b00*/  STL [R1+0x2d8c], R16 ;  /* 0x002d8c1001007387 */ /* 0x000fe80000100800 */
[----:B------:R1:W-:Y:S04]  /*78b10*/  STL [R1+0x2d80], R4 ;  /* 0x002d800401007387 */ /* 0x0003e80000100800 */
[----:B------:R-:W-:Y:S04]  /*78b20*/  STL [R1+0x2d88], R17 ;  /* 0x002d881101007387 */ /* 0x000fe80000100800 */
[----:B------:R-:W2:Y:S04]  /*78b30*/  LDL.LU R14, [R1+0x2d90] ;  /* 0x002d9000010e7983 */ /* 0x000ea80000300800 */
[----:B------:R-:W3:Y:S04]  /*78b40*/  LDL.LU R12, [R1+0x2d94] ;  /* 0x002d9400010c7983 */ /* 0x000ee80000300800 */
[----:B----4-:R-:W4:Y:S04]  /*78b50*/  LDL.LU R11, [R1+0x2d98] ;  /* 0x002d9800010b7983 */ /* 0x010f280000300800 */
[----:B------:R-:W4:Y:S04]  /*78b60*/  LDL.LU R7, [R1+0x2d9c] ;  /* 0x002d9c0001077983 */ /* 0x000f280000300800 */
[----:B------:R-:W4:Y:S04]  /*78b70*/  LDL.LU R13, [R1+0x2da0] ;  /* 0x002da000010d7983 */ /* 0x000f280000300800 */
[----:B------:R-:W4:Y:S04]  /*78b80*/  LDL.LU R9, [R1+0x2da4] ;  /* 0x002da40001097983 */ /* 0x000f280000300800 */
[----:B------:R-:W4:Y:S04]  /*78b90*/  LDL.LU R8, [R1+0x2da8] ;  /* 0x002da80001087983 */ /* 0x000f280000300800 */
[----:B------:R-:W4:Y:S01]  /*78ba0*/  LDL.LU R6, [R1+0x2dac] ;  /* 0x002dac0001067983 */ /* 0x000f220000300800 */
[----:B------:R-:W-:Y:S01]  /*78bb0*/  IMAD.MOV.U32 R5, RZ, RZ, R4 ;  /* 0x000000ffff057224 */ /* 0x000fe200078e0004 */
[----:B-1----:R-:W-:-:S02]  /*78bc0*/  MOV R4, R2 ;  /* 0x0000000200047202 */ /* 0x002fc40000000f00 */
[----:B------:R-:W-:Y:S04]  /*78bd0*/  STL [R1+0x36b8], R251 ;  /* 0x0036b8fb01007387 */ /* 0x000fe80000100800 */
        /* <DEDUP_REMOVED lines=44> */
[----:B------:R-:W4:Y:S04]  /*78ea0*/  LDL.LU R2, [R1+0x2db4] ;  /* 0x002db40001027983 */ /* 0x000f280000300800 */
[----:B------:R-:W4:Y:S01]  /*78eb0*/  LDL.LU R10, [R1+0x2db0] ;  /* 0x002db000010a7983 */ /* 0x000f220000300800 */
[----:B------:R-:W-:Y:S06]  /*78ec0*/  BAR.SYNC.DEFER_BLOCKING 0x0 ;  /* 0x0000000000007b1d */ /* 0x000fec0000010000 */
[----:B------:R-:W-:Y:S01]  /*78ed0*/  @!PT LDS RZ, [RZ] ;  /* 0x00000000fffff984 */ /* 0x000fe20000000800 */
[----:B------:R-:W-:Y:S01]  /*78ee0*/  @!PT LDS RZ, [RZ] ;  /* 0x00000000fffff984 */ /* 0x000fe20000000800 */
[----:B------:R-:W-:Y:S01]  /*78ef0*/  @!PT LDS RZ, [RZ] ;  /* 0x00000000fffff984 */ /* 0x000fe20000000800 */
[----:B------:R1:W-:Y:S02]  /*78f00*/  LDGSTS.E [R3], desc[UR14][R4.64], P0 ;  /* 0x0000000004037fae */ /* 0x0003e400081a100e */
[----:B-1----:R-:W-:Y:S01]  /*78f10*/  IMAD.MOV.U32 R4, RZ, RZ, R16 ;  /* 0x000000ffff047224 */ /* 0x002fe200078e0010 */
[----:B------:R-:W-:-:S05]  /*78f20*/  MOV R5, R17 ;  /* 0x0000001100057202 */ /* 0x000fca0000000f00 */
[----:B------:R1:W-:Y:S01]  /*78f30*/  LDGSTS.E [R3+0x100], desc[UR14][R4.64], P0 ;  /* 0x0010000004037fae */ /* 0x0003e200081a100e */
[----:B---3--:R-:W-:-:S04]  /*78f40*/  IADD3 R12, P1, PT, R12, UR18, RZ ;  /* 0x000000120c0c7c10 */ /* 0x008fc8000ff3e0ff */
[----:B--2---:R-:W-:Y:S02]  /*78f50*/  IADD3.X R14, PT, PT, R14, UR7, RZ, P1, !PT ;  /* 0x000000070e0e7c10 */ /* 0x004fe40008ffe4ff */
[----:B----4-:R-:W-:Y:S01]  /*78f60*/  IADD3 R7, P2, PT, R7, UR18, RZ ;  /* 0x0000001207077c10 */ /* 0x010fe2000ff5e0ff */
[----:B------:R2:W-:Y:S01]  /*78f70*/  STL [R1+0x2d94], R12 ;  /* 0x002d940c01007387 */ /* 0x0005e20000100800 */
[----:B-1----:R-:W-:Y:S02]  /*78f80*/  IMAD.MOV.U32 R4, RZ, RZ, R12 ;  /* 0x000000ffff047224 */ /* 0x002fe400078e000c */
[----:B------:R-:W-:Y:S01]  /*78f90*/  IADD3.X R11, PT, PT, R11, UR7, RZ, P2, !PT ;  /* 0x000000070b0b7c10 */ /* 0x000fe200097fe4ff */
[----:B------:R-:W-:Y:S04]  /*78fa0*/  STL [R1+0x2d90], R14 ;  /* 0x002d900e01007387 */ /* 0x000fe80000100800 */
[----:B------:R-:W-:Y:S04]  /*78fb0*/  STL [R1+0x2d9c], R7 ;  /* 0x002d9c0701007387 */ /* 0x000fe80000100800 */
[----:B--2---:R-:W2:Y:S01]  /*78fc0*/  LDL.LU R12, [R1+0x2dbc] ;  /* 0x002dbc00010c7983 */ /* 0x004ea20000300800 */
[----:B------:R-:W-:-:S03]  /*78fd0*/  MOV R5, R14 ;  /* 0x0000000e00057202 */ /* 0x000fc60000000f00 */
[----:B------:R1:W-:Y:S04]  /*78fe0*/  STL [R1+0x2d98], R11 ;  /* 0x002d980b01007387 */ /* 0x0003e80000100800 */
[----:B------:R-:W3:Y:S01]  /*78ff0*/  LDL.LU R17, [R1+0x2cb8] ;  /* 0x002cb80001117983 */ /* 0x000ee20000300800 */
[----:B------:R-:W-:-:S03]  /*79000*/  IADD3 R9, P1, PT, R9, UR18, RZ ;  /* 0x0000001209097c10 */ /* 0x000fc6000ff3e0ff */
[----:B------:R-:W4:Y:S01]  /*79010*/  LDL.LU R16, [R1+0x2db8] ;  /* 0x002db80001107983 */ /* 0x000f220000300800 */
[----:B------:R-:W-:-:S03]  /*79020*/  IADD3.X R13, PT, PT, R13, UR7, RZ, P1, !PT ;  /* 0x000000070d0d7c10 */ /* 0x000fc60008ffe4ff */
[----:B------:R1:W-:Y:S01]  /*79030*/  LDGSTS.E [R3+0x200], desc[UR14][R4.64], P0 ;  /* 0x0020000004037fae */ /* 0x0003e200081a100e */
[----:B------:R-:W-:-:S03]  /*79040*/  IADD3 R6, P2, PT, R6, UR18, RZ ;  /* 0x0000001206067c10 */ /* 0x000fc6000ff5e0ff */
[----:B------:R-:W4:Y:S01]  /*79050*/  LDL.LU R18, [R1+0x2cb4] ;  /* 0x002cb40001127983 */ /* 0x000f220000300800 */
[----:B------:R-:W-:Y:S01]  /*79060*/  IADD3.X R8, PT, PT, R8, UR7, RZ, P2, !PT ;  /* 0x0000000708087c10 */ /* 0x000fe200097fe4ff */
[----:B-1----:R-:W-:Y:S01]  /*79070*/  IMAD.MOV.U32 R4, RZ, RZ, R7 ;  /* 0x000000ffff047224 */ /* 0x002fe200078e0007 */
[----:B------:R-:W-:Y:S02]  /*79080*/  MOV R5, R11 ;  /* 0x0000000b00057202 */ /* 0x000fe40000000f00 */
[----:B------:R-:W4:Y:S04]  /*79090*/  LDL.LU R11, [R1+0x2cc0] ;  /* 0x002cc000010b7983 */ /* 0x000f280000300800 */
[----:B------:R-:W4:Y:S04]  /*790a0*/  LDL.LU R7, [R1+0x2cc4] ;  /* 0x002cc40001077983 */ /* 0x000f280000300800 */
[----:B------:R-:W-:Y:S04]  /*790b0*/  STL [R1+0x2da4], R9 ;  /* 0x002da40901007387 */ /* 0x000fe80000100800 */
[----:B------:R1:W-:Y:S04]  /*790c0*/  LDGSTS.E [R3+0x300], desc[UR14][R4.64], P0 ;  /* 0x0030000004037fae */ /* 0x0003e800081a100e */
[----:B------:R1:W-:Y:S04]  /*790d0*/  STL [R1+0x2da0], R13 ;  /* 0x002da00d01007387 */ /* 0x0003e80000100800 */
[----:B------:R-:W-:Y:S01]  /*790e0*/  STL [R1+0x2dac], R6 ;  /* 0x002dac0601007387 */ /* 0x000fe20000100800 */
[----:B-1----:R-:W-:-:S03]  /*790f0*/  MOV R5, R13 ;  /* 0x0000000d00057202 */ /* 0x002fc60000000f00 */
[----:B------:R-:W4:Y:S01]  /*79100*/  LDL.LU R13, [R1+0x2cbc] ;  /* 0x002cbc00010d7983 */ /* 0x000f220000300800 */
[----:B------:R-:W-:-:S03]  /*79110*/  IMAD.MOV.U32 R4, RZ, RZ, R9 ;  /* 0x000000ffff047224 */ /* 0x000fc600078e0009 */
[----:B------:R1:W-:Y:S04]  /*79120*/  STL [R1+0x2da8], R8 ;  /* 0x002da80801007387 */ /* 0x0003e80000100800 */
[----:B------:R-:W4:Y:S04]  /*79130*/  LDL.LU R9, [R1+0x2ca8] ;  /* 0x002ca80001097983 */ /* 0x000f280000300800 */
[----:B------:R1:W-:Y:S02]  /*79140*/  LDGSTS.E [R3+0x400], desc[UR14][R4.64], P0 ;  /* 0x0040000004037fae */ /* 0x0003e400081a100e */
[----:B-1----:R-:W-:Y:S01]  /*79150*/  MOV R5, R8 ;  /* 0x0000000800057202 */ /* 0x002fe20000000f00 */
[----:B------:R-:W-:Y:S01]  /*79160*/  IMAD.MOV.U32 R4, RZ, RZ, R6 ;  /* 0x000000ffff047224 */ /* 0x000fe200078e0006 */
[----:B------:R-:W4:Y:S04]  /*79170*/  LDL.LU R8, [R1+0x2cac] ;  /* 0x002cac0001087983 */ /* 0x000f280000300800 */
[----:B------:R-:W4:Y:S01]  /*79180*/  LDL.LU R6, [R1+0x2ca4] ;  /* 0x002ca40001067983 */ /* 0x000f220000300800 */
[----:B------:R-:W-:-:S03]  /*79190*/  UISETP.GT.AND UP1, UPT, UR23, 0x4, UPT ;  /* 0x000000041700788c */ /* 0x000fc6000bf24270 */
[----:B------:R1:W-:Y:S01]  /*791a0*/  LDGSTS.E [R3+0x500], desc[UR14][R4.64], P0 ;  /* 0x0050000004037fae */ /* 0x0003e200081a100e */
[----:B------:R-:W-:-:S04]  /*791b0*/  IADD3 R2, P1, PT, R2, UR18, RZ ;  /* 0x0000001202027c10 */ /* 0x000fc8000ff3e0ff */
[----:B------:R-:W-:Y:S01]  /*791c0*/  IADD3.X R10, PT, PT, R10, UR7, RZ, P1, !PT ;  /* 0x000000070a0a7c10 */ /* 0x000fe20008ffe4ff */
[----:B------:R-:W-:Y:S04]  /*791d0*/  STL [R1+0x2db4], R2 ;  /* 0x002db40201007387 */ /* 0x000fe80000100800 */
[----:B------:R1:W-:Y:S04]  /*791e0*/  STL [R1+0x2db0], R10 ;  /* 0x002db00a01007387 */ /* 0x0003e80000100800 */
[----:B------:R-:W4:Y:S04]  /*791f0*/  LDL.LU R14, [R1+0x2ca0] ;  /* 0x002ca000010e7983 */ /* 0x000f280000300800 */
[----:B------:R-:W4:Y:S01]  /*79200*/  LDL.LU R15, [R1+0x2c98] ;  /* 0x002c9800010f7983 */ /* 0x000f220000300800 */
[----:B------:R-:W-:Y:S01]  /*79210*/  USEL UR12, URZ, 0x4, !UP1 ;  /* 0x00000004ff0c7887 */ /* 0x000fe2000c800000 */
[----:B-1----:R-:W-:Y:S01]  /*79220*/  IMAD.MOV.U32 R4, RZ, RZ, R2 ;  /* 0x000000ffff047224 */ /* 0x002fe200078e0002 */
[----:B------:R-:W-:-:S02]  /*79230*/  MOV R5, R10 ;  /* 0x0000000a00057202 */ /* 0x000fc40000000f00 */
[----:B------:R-:W-:Y:S01]  /*79240*/  USEL UR12, UR12, URZ, !UP0 ;  /* 0x000000ff0c0c7287 */ /* 0x000fe2000c000000 */
[----:B------:R-:W4:Y:S04]  /*79250*/  LDL.LU R10, [R1+0x2c9c] ;  /* 0x002c9c00010a7983 */ /* 0x000f280000300800 */
[----:B------:R1:W-:Y:S01]  /*79260*/  LDGSTS.E [R3+0x600], desc[UR14][R4.64], P0 ;  /* 0x0060000004037fae */ /* 0x0003e200081a100e */
[----:B------:R-:W-:-:S03]  /*79270*/  ISETP.NE.U32.AND P1, PT, RZ, UR12, PT ;  /* 0x0000000cff007c0c */ /* 0x000fc6000bf25070 */
[----:B------:R-:W4:Y:S01]  /*79280*/  LDL.LU R2, [R1+0x2c94] ;  /* 0x002c940001027983 */ /* 0x000f220000300800 */
[----:B--2---:R-:W-:-:S05]  /*79290*/  IADD3 R12, P2, PT, R12, UR18, RZ ;  /* 0x000000120c0c7c10 */ /* 0x004fca000ff5e0ff */
[----:B-1----:R-:W-:Y:S01]  /*792a0*/  IMAD.MOV.U32 R4, RZ, RZ, R12 ;  /* 0x000000ffff047224 */ /* 0x002fe200078e000c */
[----:B---3--:R-:W-:Y:S02]  /*792b0*/  IADD3 R17, P3, PT, R17, UR18, RZ ;  /* 0x0000001211117c10 */ /* 0x008fe4000ff7e0ff */
[----:B----4-:R-:W-:Y:S01]  /*792c0*/  IADD3.X R16, PT, PT, R16, UR7, RZ, P2, !PT ;  /* 0x0000000710107c10 */ /* 0x010fe200097fe4ff */
[----:B------:R-:W-:Y:S03]  /*792d0*/  STL [R1+0x2dbc], R12 ;  /* 0x002dbc0c01007387 */ /* 0x000fe60000100800 */
[----:B------:R-:W-:Y:S01]  /*792e0*/  MOV R5, R16 ;  /* 0x0000001000057202 */ /* 0x000fe20000000f00 */
[----:B------:R1:W-:Y:S01]  /*792f0*/  STL [R1+0x2db8], R16 ;  /* 0x002db81001007387 */ /* 0x0003e20000100800 */
[----:B------:R-:W-:-:S03]  /*79300*/  IADD3.X R18, PT, PT, R18, UR7, RZ, P3, !PT ;  /* 0x0000000712127c10 */ /* 0x000fc60009ffe4ff */
[----:B------:R-:W-:Y:S04]  /*79310*/  STL [R1+0x2cb8], R17 ;  /* 0x002cb81101007387 */ /* 0x000fe80000100800 */
[----:B------:R2:W-:Y:S04]  /*79320*/  LDGSTS.E [R3+0x700], desc[UR14][R4.64], P0 ;  /* 0x0070000004037fae */ /* 0x0005e800081a100e */
[----:B-1----:R-:W3:Y:S01]  /*79330*/  LDL.LU R16, [R1+0x2c90] ;  /* 0x002c900001107983 */ /* 0x002ee20000300800 */
[----:B------:R-:W-:-:S03]  /*79340*/  IADD3 R11, P0, PT, R11, UR18, RZ ;  /* 0x000000120b0b7c10 */ /* 0x000fc6000ff1e0ff */
[----:B------:R-:W-:Y:S01]  /*79350*/  STL [R1+0x2cb4], R18 ;  /* 0x002cb41201007387 */ /* 0x000fe20000100800 */
[----:B------:R-:W-:Y:S01]  /*79360*/  IADD3 R7, P2, PT, R7, UR18, RZ ;  /* 0x0000001207077c10 */ /* 0x000fe2000ff5e0ff */
[----:B--2---:R-:W-:Y:S01]  /*79370*/  IMAD.MOV.U32 R4, RZ, RZ, R17 ;  /* 0x000000ffff047224 */ /* 0x004fe200078e0011 */
[----:B------:R-:W-:Y:S01]  /*79380*/  MOV R5, R18 ;  /* 0x0000001200057202 */ /* 0x000fe20000000f00 */
[----:B------:R-:W2:Y:S04]  /*79390*/  LDL.LU R12, [R1+0x2c88] ;  /* 0x002c8800010c7983 */ /* 0x000ea80000300800 */
[----:B------:R1:W-:Y:S04]  /*793a0*/  STL [R1+0x2cc0], R11 ;  /* 0x002cc00b01007387 */ /* 0x0003e80000100800 */
[----:B------:R4:W-:Y:S01]  /*793b0*/  LDGSTS.E [R3+0x2000], desc[UR14][R4.64], P1 ;  /* 0x0200000004037fae */ /* 0x0009e200089a100e */
[----:B------:R-:W-:Y:S01]  /*793c0*/  IADD3.X R13, PT, PT, R13, UR7, RZ, P0, !PT ;  /* 0x000000070d0d7c10 */ /* 0x000fe200087fe4ff */
[----:B----4-:R-:W-:-:S04]  /*793d0*/  IMAD.MOV.U32 R4, RZ, RZ, R11 ;  /* 0x000000ffff047224 */ /* 0x010fc800078e000b */
[----:B------:R4:W-:Y:S01]  /*793e0*/  STL [R1+0x2cbc], R13 ;  /* 0x002cbc0d01007387 */ /* 0x0009e20000100800 */
[----:B------:R-:W-:-:S03]  /*793f0*/  IADD3.X R9, PT, PT, R9, UR7, RZ, P2, !PT ;  /* 0x0000000709097c10 */ /* 0x000fc600097fe4ff */
[----:B------:R-:W-:Y:S01]  /*79400*/  STL [R1+0x2cc4], R7 ;  /* 0x002cc40701007387 */ /* 0x000fe20000100800 */
[----:B------:R-:W-:-:S03]  /*79410*/  MOV R5, R13 ;  /* 0x0000000d00057202 */ /* 0x000fc60000000f00 */
[----:B-1----:R-:W2:Y:S04]  /*79420*/  LDL.LU R11, [R1+0x2c8c] ;  /* 0x002c8c00010b7983 */ /* 0x002ea80000300800 */
[----:B------:R1:W-:Y:S04]  /*79430*/  STL [R1+0x2ca8], R9 ;  /* 0x002ca80901007387 */ /* 0x0003e80000100800 */
[----:B----4-:R-:W4:Y:S04]  /*79440*/  LDL.LU R13, [R1+0x2c70] ;  /* 0x002c7000010d7983 */ /* 0x010f280000300800 */
[----:B------:R1:W-:Y:S01]  /*79450*/  LDGSTS.E [R3+0x2100], desc[UR14][R4.64], P1 ;  /* 0x0210000004037fae */ /* 0x0003e200089a100e */
[----:B------:R-:W-:-:S02]  /*79460*/  IADD3 R8, P0, PT, R8, UR18, RZ ;  /* 0x0000001208087c10 */ /* 0x000fc4000ff1e0ff */
[----:B------:R-:W-:Y:S01]  /*79470*/  IADD3 R6, P2, PT, R6, UR18, RZ ;  /* 0x0000001206067c10 */ /* 0x000fe2000ff5e0ff */
[----:B-1----:R-:W-:Y:S01]  /*79480*/  IMAD.MOV.U32 R4, RZ, RZ, R7 ;  /* 0x000000ffff047224 */ /* 0x002fe200078e0007 */
[----:B------:R-:W-:Y:S02]  /*79490*/  MOV R5, R9 ;  /* 0x0000000900057202 */ /* 0x000fe40000000f00 */
[----:B------:R-:W4:Y:S04]  /*794a0*/  LDL.LU R9, [R1+0x2bb8] ;  /* 0x002bb80001097983 */ /* 0x000f280000300800 */
[----:B------:R-:W4:Y:S04]  /*794b0*/  LDL.LU R7, [R1+0x2bc0] ;  /* 0x002bc00001077983 */ /* 0x000f280000300800 */
[----:B------:R-:W-:Y:S04]  /*794c0*/  STL [R1+0x2cac], R8 ;  /* 0x002cac0801007387 */ /* 0x000fe80000100800 */
[----:B------:R1:W-:Y:S02]  /*794d0*/  LDGSTS.E [R3+0x2200], desc[UR14][R4.64], P1 ;  /* 0x0220000004037fae */ /* 0x0003e400089a100e */
[----:B-1----:R-:W-:Y:S01]  /*794e0*/  IMAD.MOV.U32 R4, RZ, RZ, R8 ;  /* 0x000000ffff047224 */ /* 0x002fe200078e0008 */
[----:B------:R-:W-:-:S02]  /*794f0*/  IADD3.X R14, PT, PT, R14, UR7, RZ, P0, !PT ;  /* 0x000000070e0e7c10 */ /* 0x000fc400087fe4ff */
[----:B------:R-:W-:-:S03]  /*79500*/  IADD3.X R15, PT, PT, R15, UR7, RZ, P2, !PT ;  /* 0x000000070f0f7c10 */ /* 0x000fc600097fe4ff */
[----:B------:R1:W-:Y:S01]  /*79510*/  STL [R1+0x2ca0], R14 ;  /* 0x002ca00e01007387 */ /* 0x0003e20000100800 */
[----:B------:R-:W-:-:S03]  /*79520*/  MOV R5, R14 ;  /* 0x0000000e00057202 */ /* 0x000fc60000000f00 */
[----:B------:R-:W-:Y:S01]  /*79530*/  STL [R1+0x2ca4], R6 ;  /* 0x002ca40601007387 */ /* 0x000fe20000100800 */
[----:B------:R-:W-:-:S03]  /*79540*/  IADD3 R10, P0, PT, R10, UR18, RZ ;  /* 0x000000120a0a7c10 */ /* 0x000fc6000ff1e0ff */
[----:B------:R1:W-:Y:S04]  /*79550*/  LDGSTS.E [R3+0x2300], desc[UR14][R4.64], P1 ;  /* 0x0230000004037fae */ /* 0x0003e800089a100e */
[----:B-1----:R-:W4:Y:S04]  /*79560*/  LDL.LU R14, [R1+0x2bb4] ;  /* 0x002bb400010e7983 */ /* 0x002f280000300800 */
[----:B------:R1:W-:Y:S04]  /*79570*/  STL [R1+0x2c98], R15 ;  /* 0x002c980f01007387 */ /* 0x0003e80000100800 */
[----:B------:R-:W4:Y:S01]  /*79580*/  LDL.LU R8, [R1+0x2bbc] ;  /* 0x002bbc0001087983 */ /* 0x000f220000300800 */
[----:B------:R-:W-:Y:S01]  /*79590*/  IMAD.MOV.U32 R4, RZ, RZ, R6 ;  /* 0x000000ffff047224 */ /* 0x000fe200078e0006 */
[----:B------:R-:W-:-:S02]  /*795a0*/  MOV R5, R15 ;  /* 0x0000000f00057202 */ /* 0x000fc40000000f00 */
[----:B------:R-:W-:Y:S01]  /*795b0*/  IADD3 R2, P2, PT, R2, UR18, RZ ;  /* 0x0000001202027c10 */ /* 0x000fe2000ff5e0ff */
[----:B-1----:R-:W4:Y:S04]  /*795c0*/  LDL.LU R15, [R1+0x2bc4] ;  /* 0x002bc400010f7983 */ /* 0x002f280000300800 */
[----:B------:R-:W4:Y:S04]  /*795d0*/  LDL.LU R6, [R1+0x2bac] ;  /* 0x002bac0001067983 */ /* 0x000f280000300800 */
[----:B------:R-:W-:Y:S04]  /*795e0*/  STL [R1+0x2c9c], R10 ;  /* 0x002c9c0a01007387 */ /* 0x000fe80000100800 */
[----:B------:R1:W-:Y:S02]  /*795f0*/  LDGSTS.E [R3+0x2400], desc[UR14][R4.64], P1 ;  /* 0x0240000004037fae */ /* 0x0003e400089a100e */
[----:B-1----:R-:W-:Y:S01]  /*79600*/  IMAD.MOV.U32 R4, RZ, RZ, R10 ;  /* 0x000000ffff047224 */ /* 0x002fe200078e000a */
[----:B---3--:R-:W-:-:S04]  /*79610*/  IADD3.X R16, PT, PT, R16, UR7, RZ, P0, !PT ;  /* 0x0000000710107c10 */ /* 0x008fc800087fe4ff */
[----:B------:R-:W-:Y:S01]  /*79620*/  MOV R5, R16 ;  /* 0x0000001000057202 */ /* 0x000fe20000000f00 */
[----:B------:R1:W-:Y:S04]  /*79630*/  STL [R1+0x2c90], R16 ;  /* 0x002c901001007387 */ /* 0x0003e80000100800 */
[----:B------:R-:W-:Y:S01]  /*79640*/  STL [R1+0x2c94], R2 ;  /* 0x002c940201007387 */ /* 0x000fe20000100800 */
[----:B--2---:R-:W-:-:S03]  /*79650*/  IADD3.X R12, PT, PT, R12, UR7, RZ, P2, !PT ;  /* 0x000000070c0c7c10 */ /* 0x004fc600097fe4ff */
[----:B------:R2:W-:Y:S04]  /*79660*/  LDGSTS.E [R3+0x2500], desc[UR14][R4.64], P1 ;  /* 0x0250000004037fae */ /* 0x0005e800089a100e */
[----:B-1----:R-:W3:Y:S04]  /*79670*/  LDL.LU R16, [R1+0x2ba8] ;  /* 0x002ba80001107983 */ /* 0x002ee80000300800 */
[----:B------:R1:W-:Y:S01]  /*79680*/  STL [R1+0x2c88], R12 ;  /* 0x002c880c01007387 */ /* 0x0003e20000100800 */
[----:B--2---:R-:W-:Y:S01]  /*79690*/  IMAD.MOV.U32 R4, RZ, RZ, R2 ;  /* 0x000000ffff047224 */ /* 0x004fe200078e0002 */
[----:B------:R-:W-:-:S02]  /*796a0*/  MOV R5, R12 ;  /* 0x0000000c00057202 */ /* 0x000fc40000000f00 */
[----:B------:R-:W2:Y:S04]  /*796b0*/  LDL.LU R10, [R1+0x2ba0] ;  /* 0x002ba000010a7983 */ /* 0x000ea80000300800 */
[----:B-1----:R-:W2:Y:S04]  /*796c0*/  LDL.LU R12, [R1+0x2ba4] ;  /* 0x002ba400010c7983 */ /* 0x002ea80000300800 */
[----:B------:R-:W2:Y:S04]  /*796d0*/  LDL.LU R2, [R1+0x2b9c] ;  /* 0x002b9c0001027983 */ /* 0x000ea80000300800 */
[----:B------:R1:W-:Y:S01]  /*796e0*/  LDGSTS.E [R3+0x2600], desc[UR14][R4.64], P1 ;  /* 0x0260000004037fae */ /* 0x0003e200089a100e */
[----:B------:R-:W-:-:S04]  /*796f0*/  IADD3 R11, P0, PT, R11, UR18, RZ ;  /* 0x000000120b0b7c10 */ /* 0x000fc8000ff1e0ff */
[----:B----4-:R-:W-:Y:S01]  /*79700*/  IADD3.X R13, PT, PT, R13, UR7, RZ, P0, !PT ;  /* 0x000000070d0d7c10 */ /* 0x010fe200087fe4ff */
[----:B------:R-:W-:Y:S01]  /*79710*/  STL [R1+0x2c8c], R11 ;  /* 0x002c8c0b01007387 */ /* 0x000fe20000100800 */
[----:B-1----:R-:W-:Y:S02]  /*79720*/  IMAD.MOV.U32 R4, RZ, RZ, R11 ;  /* 0x000000ffff047224 */ /* 0x002fe400078e000b */
[----:B------:R-:W-:Y:S01]  /*79730*/  MOV R5, R13 ;  /* 0x0000000d00057202 */ /* 0x000fe20000000f00 */
[----:B------:R1:W-:Y:S04]  /*79740*/  STL [R1+0x2c70], R13 ;  /* 0x002c700d01007387 */ /* 0x0003e80000100800 */
[----:B------:R4:W-:Y:S04]  /*79750*/  LDGSTS.E [R3+0x2700], desc[UR14][R4.64], P1 ;  /* 0x0270000004037fae */ /* 0x0009e800089a100e */
[----:B-1----:R-:W2:Y:S04]  /*79760*/  LDL.LU R13, [R1+0x2b98] ;  /* 0x002b9800010d7983 */ /* 0x002ea80000300800 */
[----:B------:R-:W2:Y:S01]  /*79770*/  LDL.LU R11, [R1+0x2b90] ;  /* 0x002b9000010b7983 */ /* 0x000ea20000300800 */
[----:B------:R-:W-:-:S02]  /*79780*/  IADD3 R9, P1, PT, R9, UR18, RZ ;  /* 0x0000001209097c10 */ /* 0x000fc4000ff3e0ff */
[----:B------:R-:W-:-:S03]  /*79790*/  IADD3 R7, P2, PT, R7, UR18, RZ ;  /* 0x0000001207077c10 */ /* 0x000fc6000ff5e0ff */
[----:B------:R1:W-:Y:S01]  /*797a0*/  STL [R1+0x2bb8], R9 ;  /* 0x002bb80901007387 */ /* 0x0003e20000100800 */
[----:B----4-:R-:W-:Y:S01]  /*797b0*/  IMAD.MOV.U32 R4, RZ, RZ, R9 ;  /* 0x000000ffff047224 */ /* 0x010fe200078e0009 */
[----:B------:R-:W-:-:S05]  /*797c0*/  IADD3.X R14, PT, PT, R14, UR7, RZ, P1, !PT ;  /* 0x000000070e0e7c10 */ /* 0x000fca0008ffe4ff */
[----:B------:R4:W-:Y:S01]  /*797d0*/  STL [R1+0x2bb4], R14 ;  /* 0x002bb40e01007387 */ /* 0x0009e20000100800 */
[----:B------:R-:W-:-:S03]  /*797e0*/  IADD3.X R8, PT, PT, R8, UR7, RZ, P2, !PT ;  /* 0x0000000708087c10 */ /* 0x000fc600097fe4ff */
[----:B------:R4:W-:Y:S01]  /*797f0*/  STL [R1+0x2bc0], R7 ;  /* 0x002bc00701007387 */ /* 0x0009e20000100800 */
[----:B------:R-:W-:-:S03]  /*79800*/  MOV R5, R14 ;  /* 0x0000000e00057202 */ /* 0x000fc60000000f00 */
[----:B-1----:R-:W2:Y:S04]  /*79810*/  LDL.LU R9, [R1+0x2b94] ;  /* 0x002b940001097983 */ /* 0x002ea80000300800 */
[----:B------:R1:W-:Y:S04]  /*79820*/  STL [R1+0x2bbc], R8 ;  /* 0x002bbc0801007387 */ /* 0x0003e80000100800 */
[----:B----4-:R-:W4:Y:S01]  /*79830*/  LDL.LU R14, [R1+0x2b88] ;  /* 0x002b8800010e7983 */ /* 0x010f220000300800 */
[----:B------:R-:W-:-:S04]  /*79840*/  UISETP.GT.AND UP1, UPT, UR23, 0x8, UPT ;  /* 0x000000081700788c */ /* 0x000fc8000bf24270 */
[----:B------:R-:W-:-:S04]  /*79850*/  USEL UR12, URZ, 0x4, !UP1 ;  /* 0x00000004ff0c7887 */ /* 0x000fc8000c800000 */
[----:B------:R-:W-:-:S06]  /*79860*/  USEL UR12, UR12, URZ, !UP0 ;  /* 0x000000ff0c0c7287 */ /* 0x000fcc000c000000 */
[----:B------:R-:W-:Y:S02]  /*79870*/  ISETP.NE.U32.AND P0, PT, RZ, UR12, PT ;  /* 0x0000000cff007c0c */ /* 0x000fe4000bf05070 */
[----:B------:R-:W-:Y:S02]  /*79880*/  IADD3 R15, P1, PT, R15, UR18, RZ ;  /* 0x000000120f0f7c10 */ /* 0x000fe4000ff3e0ff */
[----:B------:R-:W-:-:S09]  /*79890*/  IADD3 R6, P2, PT, R6, UR18, RZ ;  /* 0x0000001206067c10 */ /* 0x000fd2000ff5e0ff */
[----:B------:R1:W-:Y:S02]  /*798a0*/  LDGSTS.E [R3+0x4000], desc[UR14][R4.64], P0 ;  /* 0x0400000004037fae */ /* 0x0003e400081a100e */
[----:B-1----:R-:W-:Y:S01]  /*798b0*/  IMAD.MOV.U32 R4, RZ, RZ, R7 ;  /* 0x000000ffff047224 */ /* 0x002fe200078e0007 */
[----:B------:R-:W-:Y:S01]  /*798c0*/  MOV R5, R8 ;  /* 0x0000000800057202 */ /* 0x000fe20000000f00 */
[----:B------:R-:W4:Y:S04]  /*798d0*/  LDL.LU R7, [R1+0x2b8c] ;  /* 0x002b8c0001077983 */ /* 0x000f280000300800 */
        /* <DEDUP_REMOVED lines=9> */
[----:B------:R2:W-:Y:S01]  /*79970*/  LDGSTS.E [R3+0x4200], desc[UR14][R4.64], P0 ;  /* 0x0420000004037fae */ /* 0x0005e200081a100e */
[----:B------:R-:W-:-:S03]  /*79980*/  IADD3 R12, P1, PT, R12, UR18, RZ ;  /* 0x000000120c0c7c10 */ /* 0x000fc6000ff3e0ff */
[----:B-1----:R-:W3:Y:S01]  /*79990*/  LDL.LU R16, [R1+0x2b70] ;  /* 0x002b700001107983 */ /* 0x002ee20000300800 */
[----:B------:R-:W-:-:S03]  /*799a0*/  IADD3 R2, P2, PT, R2, UR18, RZ ;  /* 0x0000001202027c10 */ /* 0x000fc6000ff5e0ff */
[----:B------:R1:W-:Y:S04]  /*799b0*/  STL [R1+0x2ba0], R10 ;  /* 0x002ba00a01007387 */ /* 0x0003e80000100800 */
[----:B------:R-:W3:Y:S01]  /*799c0*/  LDL.LU R15, [R1+0x2ab4] ;  /* 0x002ab400010f7983 */ /* 0x000ee20000300800 */
[----:B--2---:R-:W-:Y:S01]  /*799d0*/  IMAD.MOV.U32 R4, RZ, RZ, R6 ;  /* 0x000000ffff047224 */ /* 0x004fe200078e0006 */
[----:B------:R-:W-:Y:S02]  /*799e0*/  MOV R5, R10 ;  /* 0x0000000a00057202 */ /* 0x000fe40000000f00 */
[----:B-1----:R-:W2:Y:S04]  /*799f0*/  LDL.LU R10, [R1+0x2ac0] ;  /* 0x002ac000010a7983 */ /* 0x002ea80000300800 */
[----:B------:R-:W2:Y:S04]  /*79a00*/  LDL.LU R6, [R1+0x2ac4] ;  /* 0x002ac40001067983 */ /* 0x000ea80000300800 */
[----:B------:R-:W-:Y:S04]  /*79a10*/  STL [R1+0x2ba4], R12 ;  /* 0x002ba40c01007387 */ /* 0x000fe80000100800 */
[----:B------:R1:W-:Y:S01]  /*79a20*/  LDGSTS.E [R3+0x4300], desc[UR14][R4.64], P0 ;  /* 0x0430000004037fae */ /* 0x0003e200081a100e */
[----:B------:R-:W-:-:S02]  /*79a30*/  IADD3.X R13, PT, PT, R13, UR7, RZ, P1, !PT ;  /* 0x000000070d0d7c10 */ /* 0x000fc40008ffe4ff */
[----:B------:R-:W-:-:S03]  /*79a40*/  IADD3.X R11, PT, PT, R11, UR7, RZ, P2, !PT ;  /* 0x000000070b0b7c10 */ /* 0x000fc600097fe4ff */
[----:B------:R1:W-:Y:S02]  /*79a50*/  STL [R1+0x2b98], R13 ;  /* 0x002b980d01007387 */ /* 0x0003e40000100800 */
[----:B-1----:R-:W-:Y:S02]  /*79a60*/  MOV R5, R13 ;  /* 0x0000000d00057202 */ /* 0x002fe40000000f00 */
[----:B------:R-:W-:Y:S01]  /*79a70*/  STL [R1+0x2b9c], R2 ;  /* 0x002b9c0201007387 */ /* 0x000fe20000100800 */
[----:B------:R-:W-:-:S03]  /*79a80*/  IMAD.MOV.U32 R4, RZ, RZ, R12 ;  /* 0x000000ffff047224 */ /* 0x000fc600078e000c */
[----:B------:R-:W2:Y:S04]  /*79a90*/  LDL.LU R13, [R1+0x2abc] ;  /* 0x002abc00010d7983 */ /* 0x000ea80000300800 */
[----:B------:R1:W-:Y:S04]  /*79aa0*/  STL [R1+0x2b90], R11 ;  /* 0x002b900b01007387 */ /* 0x0003e80000100800 */
[----:B------:R-:W2:Y:S04]  /*79ab0*/  LDL.LU R12, [R1+0x2aa8] ;  /* 0x002aa800010c7983 */ /* 0x000ea80000300800 */
[----:B------:R1:W-:Y:S02]  /*79ac0*/  LDGSTS.E [R3+0x4400], desc[UR14][R4.64], P0 ;  /* 0x0440000004037fae */ /* 0x0003e400081a100e */
[----:B-1----:R-:W-:Y:S01]  /*79ad0*/  IMAD.MOV.U32 R4, RZ, RZ, R2 ;  /* 0x000000ffff047224 */ /* 0x002fe200078e0002 */
[----:B------:R-:W-:-:S02]  /*79ae0*/  MOV R5, R11 ;  /* 0x0000000b00057202 */ /* 0x000fc40000000f00 */
[----:B------:R-:W2:Y:S04]  /*79af0*/  LDL.LU R11, [R1+0x2aac] ;  /* 0x002aac00010b7983 */ /* 0x000ea80000300800 */
[----:B------:R-:W2:Y:S04]  /*79b00*/  LDL.LU R2, [R1+0x2aa4] ;  /* 0x002aa40001027983 */ /* 0x000ea80000300800 */
[----:B------:R1:W-:Y:S01]  /*79b10*/  LDGSTS.E [R3+0x4500], desc[UR14][R4.64], P0 ;  /* 0x0450000004037fae */ /* 0x0003e200081a100e */
[----:B------:R-:W-:-:S04]  /*79b20*/  IADD3 R9, P1, PT, R9, UR18, RZ ;  /* 0x0000001209097c10 */ /* 0x000fc8000ff3e0ff */
[----:B----4-:R-:W-:Y:S01]  /*79b30*/  IADD3.X R14, PT, PT, R14, UR7, RZ, P1, !PT ;  /* 0x000000070e0e7c10 */ /* 0x010fe20008ffe4ff */
[----:B------:R-:W-:Y:S03]  /*79b40*/  STL [R1+0x2b94], R9 ;  /* 0x002b940901007387 */ /* 0x000fe60000100800 */
[----:B-1----:R-:W-:Y:S01]  /*79b50*/  MOV R5, R14 ;  /* 0x0000000e00057202 */ /* 0x002fe20000000f00 */
[----:B------:R1:W-:Y:S01]  /*79b60*/  STL [R1+0x2b88], R14 ;  /* 0x002b880e01007387 */ /* 0x0003e20000100800 */
[----:B------:R-:W-:Y:S01]  /*79b70*/  IMAD.MOV.U32 R4, RZ, RZ, R9 ;  /* 0x000000ffff047224 */ /* 0x000fe200078e0009 */
[----:B------:R-:W-:Y:S02]  /*79b80*/  UISETP.GT.AND UP1, UPT, UR23, 0xc, UPT ;  /* 0x0000000c1700788c */ /* 0x000fe4000bf24270 */
[----:B-1----:R-:W4:Y:S04]  /*79b90*/  LDL.LU R14, [R1+0x2aa0] ;  /* 0x002aa000010e7983 */ /* 0x002f280000300800 */
[----:B------:R-:W4:Y:S01]  /*79ba0*/  LDL.LU R9, [R1+0x2a98] ;  /* 0x002a980001097983 */ /* 0x000f220000300800 */
[----:B------:R-:W-:-:S03]  /*79bb0*/  USEL UR12, URZ, 0x4, !UP1 ;  /* 0x00000004ff0c7887 */ /* 0x000fc6000c800000 */
[----:B------:R1:W-:Y:S01]  /*79bc0*/  LDGSTS.E [R3+0x4600], desc[UR14][R4.64], P0 ;  /* 0x0460000004037fae */ /* 0x0003e200081a100e */
[----:B------:R-:W-:-:S06]  /*79bd0*/  USEL UR12, UR12, URZ, !UP0 ;  /* 0x000000ff0c0c7287 */ /* 0x000fcc000c000000 */
[----:B------:R-:W-:Y:S02]  /*79be0*/  ISETP.NE.U32.AND P1, PT, RZ, UR12, PT ;  /* 0x0000000cff007c0c */ /* 0x000fe4000bf25070 */
[----:B------:R-:W-:Y:S02]  /*79bf0*/  IADD3 R7, P2, PT, R7, UR18, RZ ;  /* 0x0000001207077c10 */ /* 0x000fe4000ff5e0ff */
[----:B------:R-:W-:-:S03]  /*79c00*/  IADD3 R8, P3, PT, R8, UR18, RZ ;  /* 0x0000001208087c10 */ /* 0x000fc6000ff7e0ff */
[----:B-1----:R-:W-:Y:S01]  /*79c10*/  IMAD.MOV.U32 R4, RZ, RZ, R7 ;  /* 0x000000ffff047224 */ /* 0x002fe200078e0007 */
[----:B------:R1:W-:Y:S01]  /*79c20*/  STL [R1+0x2b8c], R7 ;  /* 0x002b8c0701007387 */ /* 0x0003e20000100800 */
[----:B---3--:R-:W-:-:S04]  /*79c30*/  IADD3.X R16, PT, PT, R16, UR7, RZ, P2, !PT ;  /* 0x0000000710107c10 */ /* 0x008fc800097fe4ff */
[----:B------:R-:W-:Y:S01]  /*79c40*/  MOV R5, R16 ;  /* 0x0000001000057202 */ /* 0x000fe20000000f00 */
[----:B------:R-:W-:Y:S01]  /*79c50*/  STL [R1+0x2b70], R16 ;  /* 0x002b701001007387 */ /* 0x000fe20000100800 */
[----:B------:R-:W-:-:S03]  /*79c60*/  IADD3.X R15, PT, PT, R15, UR7, RZ, P3, !PT ;  /* 0x000000070f0f7c10 */ /* 0x000fc60009ffe4ff */
[----:B------:R3:W-:Y:S04]  /*79c70*/  STL [R1+0x2ab8], R8 ;  /* 0x002ab80801007387 */ /* 0x0007e80000100800 */
[----:B------:R1:W-:Y:S01]  /*79c80*/  LDGSTS.E [R3+0x4700], desc[UR14][R4.64], P0 ;  /* 0x0470000004037fae */ /* 0x0003e200081a100e */
[----:B--2---:R-:W-:-:S03]  /*79c90*/  IADD3 R10, P0, PT, R10, UR18, RZ ;  /* 0x000000120a0a7c10 */ /* 0x004fc6000ff1e0ff */
[----:B------:R-:W2:Y:S01]  /*79ca0*/  LDL.LU R17, [R1+0x2a9c] ;  /* 0x002a9c0001117983 */ /* 0x000ea20000300800 */
[----:B------:R-:W-:-:S03]  /*79cb0*/  IADD3 R6, P2, PT, R6, UR18, RZ ;  /* 0x0000001206067c10 */ /* 0x000fc6000ff5e0ff */
[----:B------:R-:W-:Y:S04]  /*79cc0*/  STL [R1+0x2ab4], R15 ;  /* 0x002ab40f01007387 */ /* 0x000fe80000100800 */
[----:B-1----:R-:W2:Y:S01]  /*79cd0*/  LDL.LU R7, [R1+0x2a94] ;  /* 0x002a940001077983 */ /* 0x002ea20000300800 */
[----:B------:R-:W-:Y:S01]  /*79ce0*/  IMAD.MOV.U32 R4, RZ, RZ, R8 ;  /* 0x000000ffff047224 */ /* 0x000fe200078e0008 */
[----:B------:R-:W-:Y:S02]  /*79cf0*/  MOV R5, R15 ;  /* 0x0000000f00057202 */ /* 0x000fe40000000f00 */
[----:B------:R-:W2:Y:S04]  /*79d00*/  LDL.LU R18, [R1+0x2a90] ;  /* 0x002a900001127983 */ /* 0x000ea80000300800 */
[----:B---3--:R-:W3:Y:S04]  /*79d10*/  LDL.LU R8, [R1+0x2a88] ;  /* 0x002a880001087983 */ /* 0x008ee80000300800 */
[----:B------:R1:W-:Y:S04]  /*79d20*/  STL [R1+0x2ac0], R10 ;  /* 0x002ac00a01007387 */ /* 0x0003e80000100800 */
[----:B------:R1:W-:Y:S01]  /*79d30*/  LDGSTS.E [R3+0x6000], desc[UR14][R4.64], P1 ;  /* 0x0600000004037fae */ /* 0x0003e200089a100e */
[----:B------:R-:W-:-:S05]  /*79d40*/  IADD3.X R13, PT, PT, R13, UR7, RZ, P0, !PT ;  /* 0x000000070d0d7c10 */ /* 0x000fca00087fe4ff */
[----:B------:R1:W-:Y:S01]  /*79d50*/  STL [R1+0x2abc], R13 ;  /* 0x002abc0d01007387 */ /* 0x0003e20000100800 */
[----:B------:R-:W-:Y:S01]  /*79d60*/  IADD3.X R12, PT, PT, R12, UR7, RZ, P2, !PT ;  /* 0x000000070c0c7c10 */ /* 0x000fe200097fe4ff */
[----:B-1----:R-:W-:Y:S02]  /*79d70*/  IMAD.MOV.U32 R4, RZ, RZ, R10 ;  /* 0x000000ffff047224 */ /* 0x002fe400078e000a */
[----:B------:R1:W-:Y:S01]  /*79d80*/  STL [R1+0x2ac4], R6 ;  /* 0x002ac40601007387 */ /* 0x0003e20000100800 */
[----:B------:R-:W-:-:S03]  /*79d90*/  MOV R5, R13 ;  /* 0x0000000d00057202 */ /* 0x000fc60000000f00 */
[----:B------:R-:W3:Y:S04]  /*79da0*/  LDL.LU R10, [R1+0x2a8c] ;  /* 0x002a8c00010a7983 */ /* 0x000ee80000300800 */
[----:B------:R1:W-:Y:S04]  /*79db0*/  STL [R1+0x2aa8], R12 ;  /* 0x002aa80c01007387 */ /* 0x0003e80000100800 */
[----:B------:R-:W3:Y:S04]  /*79dc0*/  LDL.LU R13, [R1+0x2a70] ;  /* 0x002a7000010d7983 */ /* 0x000ee80000300800 */
[----:B------:R1:W-:Y:S01]  /*79dd0*/  LDGSTS.E [R3+0x6100], desc[UR14][R4.64], P1 ;  /* 0x0610000004037fae */ /* 0x0003e200089a100e */
[----:B------:R-:W-:-:S02]  /*79de0*/  IADD3 R11, P0, PT, R11, UR18, RZ ;  /* 0x000000120b0b7c10 */ /* 0x000fc4000ff1e0ff */
[----:B------:R-:W-:Y:S01]  /*79df0*/  IADD3 R2, P2, PT, R2, UR18, RZ ;  /* 0x0000001202027c10 */ /* 0x000fe2000ff5e0ff */
[----:B-1----:R-:W-:Y:S01]  /*79e00*/  IMAD.MOV.U32 R4, RZ, RZ, R6 ;  /* 0x000000ffff047224 */ /* 0x002fe200078e0006 */
[----:B------:R-:W-:Y:S01]  /*79e10*/  MOV R5, R12 ;  /* 0x0000000c00057202 */ /* 0x000fe20000000f00 */
[----:B------:R-:W3:Y:S04]  /*79e20*/  LDL.LU R6, [R1+0x29b8] ;  /* 0x0029b80001067983 */ /* 0x000ee80000300800 */
[----:B------:R-:W3:Y:S04]  /*79e30*/  LDL.LU R12, [R1+0x29c0] ;  /* 0x0029c000010c7983 */ /* 0x000ee80000300800 */
[----:B------:R-:W-:Y:S04]  /*79e40*/  STL [R1+0x2aac], R11 ;  /* 0x002aac0b01007387 */ /* 0x000fe80000100800 */
[----:B------:R1:W-:Y:S01]  /*79e50*/  LDGSTS.E [R3+0x6200], desc[UR14][R4.64], P1 ;  /* 0x0620000004037fae */ /* 0x0003e200089a100e */
[----:B----4-:R-:W-:-:S02]  /*79e60*/  IADD3.X R14, PT, PT, R14, UR7, RZ, P0, !PT ;  /* 0x000000070e0e7c10 */ /* 0x010fc400087fe4ff */
[----:B------:R-:W-:-:S03]  /*79e70*/  IADD3.X R9, PT, PT, R9, UR7, RZ, P2, !PT ;  /* 0x0000000709097c10 */ /* 0x000fc600097fe4ff */
[----:B------:R4:W-:Y:S04]  /*79e80*/  STL [R1+0x2aa0], R14 ;  /* 0x002aa00e01007387 */ /* 0x0009e80000100800 */
[----:B------:R-:W-:Y:S04]  /*79e90*/  STL [R1+0x2aa4], R2 ;  /* 0x002aa40201007387 */ /* 0x000fe80000100800 */
[----:B------:R-:W3:Y:S04]  /*79ea0*/  LDL.LU R16, [R1+0x29b4] ;  /* 0x0029b40001107983 */ /* 0x000ee80000300800 */
[----:B------:R4:W-:Y:S04]  /*79eb0*/  STL [R1+0x2a98], R9 ;  /* 0x002a980901007387 */ /* 0x0009e80000100800 */
[----:B------:R-:W3:Y:S01]  /*79ec0*/  LDL.LU R15, [R1+0x29bc] ;  /* 0x0029bc00010f7983 */ /* 0x000ee20000300800 */
[----:B-1----:R-:W-:Y:S01]  /*79ed0*/  IMAD.MOV.U32 R4, RZ, RZ, R11 ;  /* 0x000000ffff047224 */ /* 0x002fe200078e000b */
[----:B------:R-:W-:-:S02]  /*79ee0*/  MOV R5, R14 ;  /* 0x0000000e00057202 */ /* 0x000fc40000000f00 */
[----:B----4-:R-:W4:Y:S04]  /*79ef0*/  LDL.LU R14, [R1+0x29a8] ;  /* 0x0029a800010e7983 */ /* 0x010f280000300800 */
[----:B------:R1:W-:Y:S02]  /*79f00*/  LDGSTS.E [R3+0x6300], desc[UR14][R4.64], P1 ;  /* 0x0630000004037fae */ /* 0x0003e400089a100e */
[----:B-1----:R-:W-:Y:S02]  /*79f10*/  MOV R5, R9 ;  /* 0x0000000900057202 */ /* 0x002fe40000000f00 */
[----:B------:R-:W4:Y:S01]  /*79f20*/  LDL.LU R9, [R1+0x29c4] ;  /* 0x0029c40001097983 */ /* 0x000f220000300800 */
[----:B------:R-:W-:-:S03]  /*79f30*/  IMAD.MOV.U32 R4, RZ, RZ, R2 ;  /* 0x000000ffff047224 */ /* 0x000fc600078e0002 */
[----:B------:R-:W4:Y:S04]  /*79f40*/  LDL.LU R11, [R1+0x29a0] ;  /* 0x0029a000010b7983 */ /* 0x000f280000300800 */
[----:B------:R-:W4:Y:S04]  /*79f50*/  LDL.LU R2, [R1+0x29ac] ;  /* 0x0029ac0001027983 */ /* 0x000f280000300800 */
[----:B------:R1:W-:Y:S01]  /*79f60*/  LDGSTS.E [R3+0x6400], desc[UR14][R4.64], P1 ;  /* 0x0640000004037fae */ /* 0x0003e200089a100e */
[----:B------:R-:W-:-:S04]  /*79f70*/  UISETP.GT.AND UP1, UPT, UR23, 0x10, UPT ;  /* 0x000000101700788c */ /* 0x000fc8000bf24270 */
[----:B------:R-:W-:-:S04]  /*79f80*/  USEL UR12, URZ, 0x4, !UP1 ;  /* 0x00000004ff0c7887 */ /* 0x000fc8000c800000 */
[----:B------:R-:W-:Y:S01]  /*79f90*/  USEL UR12, UR12, URZ, !UP0 ;  /* 0x000000ff0c0c7287 */ /* 0x000fe2000c000000 */
[----:B--2---:R-:W-:-:S05]  /*79fa0*/  IADD3 R17, P0, PT, R17, UR18, RZ ;  /* 0x0000001211117c10 */ /* 0x004fca000ff1e0ff */
[----:B-1----:R-:W-:Y:S01]  /*79fb0*/  IMAD.MOV.U32 R4, RZ, RZ, R17 ;  /* 0x000000ffff047224 */ /* 0x002fe200078e0011 */
[----:B------:R-:W-:Y:S02]  /*79fc0*/  IADD3 R7, P2, PT, R7, UR18, RZ ;  /* 0x0000001207077c10 */ /* 0x000fe4000ff5e0ff */
[----:B------:R-:W-:-:S04]  /*79fd0*/  IADD3.X R18, PT, PT, R18, UR7, RZ, P0, !PT ;  /* 0x0000000712127c10 */ /* 0x000fc800087fe4ff */
[----:B------:R-:W-:Y:S02]  /*79fe0*/  MOV R5, R18 ;  /* 0x0000001200057202 */ /* 0x000fe40000000f00 */
[----:B---3--:R-:W-:Y:S01]  /*79ff0*/  IADD3.X R8, PT, PT, R8, UR7, RZ, P2, !PT ;  /* 0x0000000708087c10 */ /* 0x008fe200097fe4ff */
[----:B------:R-:W-:Y:S04]  /*7a000*/  STL [R1+0x2a9c], R17 ;  /* 0x002a9c1101007387 */ /* 0x000fe80000100800 */
[----:B------:R1:W-:Y:S04]  /*7a010*/  LDGSTS.E [R3+0x6500], desc[UR14][R4.64], P1 ;  /* 0x0650000004037fae */ /* 0x0003e800089a100e */
[----:B------:R-:W-:Y:S04]  /*7a020*/  STL [R1+0x2a90], R18 ;  /* 0x002a901201007387 */ /* 0x000fe80000100800 */
[----:B------:R-:W-:Y:S01]  /*7a030*/  STL [R1+0x2a94], R7 ;  /* 0x002a940701007387 */ /* 0x000fe20000100800 */
[----:B-1----:R-:W-:Y:S01]  /*7a040*/  IMAD.MOV.U32 R4, RZ, RZ, R7 ;  /* 0x000000ffff047224 */ /* 0x002fe200078e0007 */
[----:B------:R-:W-:-:S02]  /*7a050*/  MOV R5, R8 ;  /* 0x0000000800057202 */ /* 0x000fc40000000f00 */
[----:B------:R1:W-:Y:S04]  /*7a060*/  STL [R1+0x2a88], R8 ;  /* 0x002a880801007387 */ /* 0x0003e80000100800 */
[----:B------:R2:W-:Y:S01]  /*7a070*/  LDGSTS.E [R3+0x6600], desc[UR14][R4.64], P1 ;  /* 0x0660000004037fae */ /* 0x0005e200089a100e */
[----:B------:R-:W-:-:S03]  /*7a080*/  IADD3 R10, P0, PT, R10, UR18, RZ ;  /* 0x000000120a0a7c10 */ /* 0x000fc6000ff1e0ff */
[----:B-1----:R-:W3:Y:S01]  /*7a090*/  LDL.LU R8, [R1+0x29a4] ;  /* 0x0029a40001087983 */ /* 0x002ee20000300800 */
[----:B------:R-:W-:-:S03]  /*7a0a0*/  IADD3.X R13, PT, PT, R13, UR7, RZ, P0, !PT ;  /* 0x000000070d0d7c10 */ /* 0x000fc600087fe4ff */
[----:B------:R-:W3:Y:S01]  /*7a0b0*/  LDL.LU R7, [R1+0x299c] ;  /* 0x00299c0001077983 */ /* 0x000ee20000300800 */
[----:B--2---:R-:W-:Y:S01]  /*7a0c0*/  IMAD.MOV.U32 R4, RZ, RZ, R10 ;  /* 0x000000ffff047224 */ /* 0x004fe200078e000a */
[----:B------:R-:W-:Y:S02]  /*7a0d0*/  MOV R5, R13 ;  /* 0x0000000d00057202 */ /* 0x000fe40000000f00 */
[----:B------:R-:W-:Y:S04]  /*7a0e0*/  STL [R1+0x2a8c], R10 ;  /* 0x002a8c0a01007387 */ /* 0x000fe80000100800 */
[----:B------:R1:W-:Y:S01]  /*7a0f0*/  STL [R1+0x2a70], R13 ;  /* 0x002a700d01007387 */ /* 0x0003e20000100800 */
[----:B------:R-:W-:-:S03]  /*7a100*/  ISETP.NE.U32.AND P0, PT, RZ, UR12, PT ;  /* 0x0000000cff007c0c */ /* 0x000fc6000bf05070 */
[----:B------:R2:W-:Y:S04]  /*7a110*/  LDGSTS.E [R3+0x6700], desc[UR14][R4.64], P1 ;  /* 0x0670000004037fae */ /* 0x0005e800089a100e */
[----:B-1----:R-:W3:Y:S01]  /*7a120*/  LDL.LU R13, [R1+0x2998] ;  /* 0x00299800010d7983 */ /* 0x002ee20000300800 */
[----:B------:R-:W-:-:S03]  /*7a130*/  IADD3 R6, P1, PT, R6, UR18, RZ ;  /* 0x0000001206067c10 */ /* 0x000fc6000ff3e0ff */
[----:B------:R-:W3:Y:S01]  /*7a140*/  LDL.LU R10, [R1+0x2990] ;  /* 0x00299000010a7983 */ /* 0x000ee20000300800 */
[----:B------:R-:W-:Y:S01]  /*7a150*/  IADD3 R12, P2, PT, R12, UR18, RZ ;  /* 0x000000120c0c7c10 */ /* 0x000fe2000ff5e0ff */
[----:B--2---:R-:W-:Y:S02]  /*7a160*/  IMAD.MOV.U32 R4, RZ, RZ, R6 ;  /* 0x000000ffff047224 */ /* 0x004fe400078e0006 */
[----:B------:R1:W-:Y:S01]  /*7a170*/  STL [R1+0x29b8], R6 ;  /* 0x0029b80601007387 */ /* 0x0003e20000100800 */
[----:B------:R-:W-:-:S04]  /*7a180*/  IADD3.X R16, PT, PT, R16, UR7, RZ, P1, !PT ;  /* 0x0000000710107c10 */ /* 0x000fc80008ffe4ff */
[----:B------:R-:W-:Y:S01]  /*7a190*/  MOV R5, R16 ;  /* 0x0000001000057202 */ /* 0x000fe20000000f00 */
[----:B------:R-:W-:Y:S01]  /*7a1a0*/  STL [R1+0x29b4], R16 ;  /* 0x0029b41001007387 */ /* 0x000fe20000100800 */
[----:B------:R-:W-:-:S03]  /*7a1b0*/  IADD3.X R15, PT, PT, R15, UR7, RZ, P2, !PT ;  /* 0x000000070f0f7c10 */ /* 0x000fc600097fe4ff */
[----:B------:R2:W-:Y:S04]  /*7a1c0*/  STL [R1+0x29c0], R12 ;  /* 0x0029c00c01007387 */ /* 0x0005e80000100800 */
[----:B-1----:R-:W3:Y:S04]  /*7a1d0*/  LDL.LU R6, [R1+0x2994] ;  /* 0x0029940001067983 */ /* 0x002ee80000300800 */
[----:B------:R1:W-:Y:S04]  /*7a1e0*/  LDGSTS.E [R3+0x8000], desc[UR14][R4.64], P0 ;  /* 0x0800000004037fae */ /* 0x0003e800081a100e */
[----:B------:R-:W-:Y:S01]  /*7a1f0*/  STL [R1+0x29bc], R15 ;  /* 0x0029bc0f01007387 */ /* 0x000fe20000100800 */
[----:B-1----:R-:W-:-:S03]  /*7a200*/  IMAD.MOV.U32 R4, RZ, RZ, R12 ;  /* 0x000000ffff047224 */ /* 0x002fc600078e000c */
[----:B--2---:R-:W2:Y:S01]  /*7a210*/  LDL.LU R12, [R1+0x2988] ;  /* 0x00298800010c7983 */ /* 0x004ea20000300800 */
[----:B----4-:R-:W-:Y:S02]  /*7a220*/  IADD3 R9, P1, PT, R9, UR18, RZ ;  /* 0x0000001209097c10 */ /* 0x010fe4000ff3e0ff */
[----:B------:R-:W-:Y:S02]  /*7a230*/  MOV R5, R15 ;  /* 0x0000000f00057202 */ /* 0x000fe40000000f00 */
[----:B------:R-:W-:Y:S02]  /*7a240*/  IADD3.X R14, PT, PT, R14, UR7, RZ, P1, !PT ;  /* 0x000000070e0e7c10 */ /* 0x000fe40008ffe4ff */
[----:B------:R-:W-:Y:S01]  /*7a250*/  IADD3 R2, P2, PT, R2, UR18, RZ ;  /* 0x0000001202027c10 */ /* 0x000fe2000ff5e0ff */
[----:B------:R1:W-:Y:S03]  /*7a260*/  STL [R1+0x29c4], R9 ;  /* 0x0029c40901007387 */ /* 0x0003e60000100800 */
[----:B------:R-:W-:Y:S01]  /*7a270*/  IADD3.X R11, PT, PT, R11, UR7, RZ, P2, !PT ;  /* 0x000000070b0b7c10 */ /* 0x000fe200097fe4ff */
[----:B------:R4:W-:Y:S04]  /*7a280*/  LDGSTS.E [R3+0x8100], desc[UR14][R4.64], P0 ;  /* 0x0810000004037fae */ /* 0x0009e800081a100e */
[----:B------:R-:W-:Y:S04]  /*7a290*/  STL [R1+0x29a8], R14 ;  /* 0x0029a80e01007387 */ /* 0x000fe80000100800 */
[----:B------:R-:W-:Y:S01]  /*7a2a0*/  STL [R1+0x29ac], R2 ;  /* 0x0029ac0201007387 */ /* 0x000fe20000100800 */
[----:B----4-:R-:W-:-:S03]  /*7a2b0*/  IMAD.MOV.U32 R4, RZ, RZ, R9 ;  /* 0x000000ffff047224 */ /* 0x010fc600078e0009 */
[----:B-1----:R-:W4:Y:S01]  /*7a2c0*/  LDL.LU R9, [R1+0x298c] ;  /* 0x00298c0001097983 */ /* 0x002f220000300800 */
[----:B------:R-:W-:-:S03]  /*7a2d0*/  MOV R5, R14 ;  /* 0x0000000e00057202 */ /* 0x000fc60000000f00 */
[----:B------:R1:W-:Y:S04]  /*7a2e0*/  STL [R1+0x29a0], R11 ;  /* 0x0029a00b01007387 */ /* 0x0003e80000100800 */
[----:B------:R-:W4:Y:S04]  /*7a2f0*/  LDL.LU R17, [R1+0x28b8] ;  /* 0x0028b80001117983 */ /* 0x000f280000300800 */
[----:B------:R-:W4:Y:S04]  /*7a300*/  LDL.LU R16, [R1+0x2970] ;  /* 0x0029700001107983 */ /* 0x000f280000300800 */
[----:B------:R1:W-:Y:S04]  /*7a310*/  LDGSTS.E [R3+0x8200], desc[UR14][R4.64], P0 ;  /* 0x0820000004037fae */ /* 0x0003e800081a100e */
[----:B------:R-:W4:Y:S01]  /*7a320*/  LDL.LU R18, [R1+0x28b4] ;  /* 0x0028b40001127983 */ /* 0x000f220000300800 */
[----:B-1----:R-:W-:Y:S01]  /*7a330*/  IMAD.MOV.U32 R4, RZ, RZ, R2 ;  /* 0x000000ffff047224 */ /* 0x002fe200078e0002 */
[----:B------:R-:W-:-:S02]  /*7a340*/  MOV R5, R11 ;  /* 0x0000000b00057202 */ /* 0x000fc40000000f00 */
[----:B------:R-:W4:Y:S04]  /*7a350*/  LDL.LU R11, [R1+0x28c0] ;  /* 0x0028c000010b7983 */ /* 0x000f280000300800 */
[----:B------:R-:W4:Y:S04]  /*7a360*/  LDL.LU R2, [R1+0x28c4] ;  /* 0x0028c40001027983 */ /* 0x000f280000300800 */
[----:B------:R1:W-:Y:S01]  /*7a370*/  LDGSTS.E [R3+0x8300], desc[UR14][R4.64], P0 ;  /* 0x0830000004037fae */ /* 0x0003e200081a100e */
[----:B---3--:R-:W-:Y:S02]  /*7a380*/  IADD3 R8, P1, PT, R8, UR18, RZ ;  /* 0x0000001208087c10 */ /* 0x008fe4000ff3e0ff */
[----:B------:R-:W-:-:S03]  /*7a390*/  IADD3 R7, P2, PT, R7, UR18, RZ ;  /* 0x0000001207077c10 */ /* 0x000fc6000ff5e0ff */
[----:B------:R-:W-:Y:S01]  /*7a3a0*/  STL [R1+0x29a4], R8 ;  /* 0x0029a40801007387 */ /* 0x000fe20000100800 */
[----:B-1----:R-:W-:Y:S01]  /*7a3b0*/  IMAD.MOV.U32 R4, RZ, RZ, R8 ;  /* 0x000000ffff047224 */ /* 0x002fe200078e0008 */
[----:B------:R-:W-:Y:S02]  /*7a3c0*/  IADD3.X R13, PT, PT, R13, UR7, RZ, P1, !PT ;  /* 0x000000070d0d7c10 */ /* 0x000fe40008ffe4ff */
[----:B------:R-:W-:-:S03]  /*7a3d0*/  IADD3.X R10, PT, PT, R10, UR7, RZ, P2, !PT ;  /* 0x000000070a0a7c10 */ /* 0x000fc600097fe4ff */
[----:B------:R1:W-:Y:S01]  /*7a3e0*/  STL [R1+0x2998], R13 ;  /* 0x0029980d01007387 */ /* 0x0003e20000100800 */
[----:B------:R-:W-:-:S03]  /*7a3f0*/  MOV R5, R13 ;  /* 0x0000000d00057202 */ /* 0x000fc60000000f00 */
[----:B------:R-:W-:Y:S04]  /*7a400*/  STL [R1+0x299c], R7 ;  /* 0x00299c0701007387 */ /* 0x000fe80000100800 */
[----:B------:R3:W-:Y:S04]  /*7a410*/  LDGSTS.E [R3+0x8400], desc[UR14][R4.64], P0 ;  /* 0x0840000004037fae */ /* 0x0007e800081a100e */
[----:B-1----:R-:W4:Y:S04]  /*7a420*/  LDL.LU R13, [R1+0x28bc] ;  /* 0x0028bc00010d7983 */ /* 0x002f280000300800 */
[----:B------:R1:W-:Y:S04]  /*7a430*/  STL [R1+0x2990], R10 ;  /* 0x0029900a01007387 */ /* 0x0003e80000100800 */
[----:B------:R-:W4:Y:S01]  /*7a440*/  LDL.LU R8, [R1+0x28a8] ;  /* 0x0028a80001087983 */ /* 0x000f220000300800 */
[----:B---3--:R-:W-:Y:S01]  /*7a450*/  MOV R5, R10 ;  /* 0x0000000a00057202 */ /* 0x008fe20000000f00 */
[----:B------:R-:W-:-:S02]  /*7a460*/  IMAD.MOV.U32 R4, RZ, RZ, R7 ;  /* 0x000000ffff047224 */ /* 0x000fc400078e0007 */
[----:B-1----:R-:W3:Y:S04]  /*7a470*/  LDL.LU R10, [R1+0x28ac] ;  /* 0x0028ac00010a7983 */ /* 0x002ee80000300800 */
[----:B------:R-:W3:Y:S01]  /*7a480*/  LDL.LU R7, [R1+0x28a4] ;  /* 0x0028a40001077983 */ /* 0x000ee20000300800 */
[----:B------:R-:W-:-:S03]  /*7a490*/  UISETP.GT.AND UP1, UPT, UR23, 0x14, UPT ;  /* 0x000000141700788c */ /* 0x000fc6000bf24270 */
[----:B------:R1:W-:Y:S01]  /*7a4a0*/  LDGSTS.E [R3+0x8500], desc[UR14][R4.64], P0 ;  /* 0x0850000004037fae */ /* 0x0003e200081a100e */
[----:B------:R-:W-:-:S05]  /*7a4b0*/  IADD3 R6, P1, PT, R6, UR18, RZ ;  /* 0x0000001206067c10 */ /* 0x000fca000ff3e0ff */
[----:B------:R-:W-:Y:S01]  /*7a4c0*/  STL [R1+0x2994], R6 ;  /* 0x0029940601007387 */ /* 0x000fe20000100800 */
[----:B--2---:R-:W-:-:S05]  /*7a4d0*/  IADD3.X R12, PT, PT, R12, UR7, RZ, P1, !PT ;  /* 0x000000070c0c7c10 */ /* 0x004fca0008ffe4ff */
[----:B------:R2:W-:Y:S04]  /*7a4e0*/  STL [R1+0x2988], R12 ;  /* 0x0029880c01007387 */ /* 0x0005e80000100800 */
[----:B------:R-:W3:Y:S04]  /*7a4f0*/  LDL.LU R14, [R1+0x28a0] ;  /* 0x0028a000010e7983 */ /* 0x000ee80000300800 */
[----:B------:R-:W3:Y:S01]  /*7a500*/  LDL.LU R15, [R1+0x2898] ;  /* 0x00289800010f7983 */ /* 0x000ee20000300800 */
[----:B------:R-:W-:Y:S01]  /*7a510*/  USEL UR12, URZ, 0x4, !UP1 ;  /* 0x00000004ff0c7887 */ /* 0x000fe2000c800000 */
[----:B-1----:R-:W-:Y:S01]  /*7a520*/  IMAD.MOV.U32 R4, RZ, RZ, R6 ;  /* 0x000000ffff047224 */ /* 0x002fe200078e0006 */
[----:B------:R-:W-:-:S02]  /*7a530*/  MOV R5, R12 ;  /* 0x0000000c00057202 */ /* 0x000fc40000000f00 */
[----:B------:R-:W-:Y:S01]  /*7a540*/  USEL UR12, UR12, URZ, !UP0 ;  /* 0x000000ff0c0c7287 */ /* 0x000fe2000c000000 */
[----:B--2---:R-:W2:Y:S04]  /*7a550*/  LDL.LU R12, [R1+0x289c] ;  /* 0x00289c00010c7983 */ /* 0x004ea80000300800 */
[----:B------:R1:W-:Y:S01]  /*7a560*/  LDGSTS.E [R3+0x8600], desc[UR14][R4.64], P0 ;  /* 0x0860000004037fae */ /* 0x0003e200081a100e */
[----:B----4-:R-:W-:-:S03]  /*7a570*/  IADD3 R9, P2, PT, R9, UR18, RZ ;  /* 0x0000001209097c10 */ /* 0x010fc6000ff5e0ff */
[----:B------:R-:W4:Y:S01]  /*7a580*/  LDL.LU R6, [R1+0x2894] ;  /* 0x0028940001067983 */ /* 0x000f220000300800 */
[----:B------:R-:W-:-:S03]  /*7a590*/  ISETP.NE.U32.AND P1, PT, RZ, UR12, PT ;  /* 0x0000000cff007c0c */ /* 0x000fc6000bf25070 */
[----:B------:R-:W-:Y:S01]  /*7a5a0*/  STL [R1+0x298c], R9 ;  /* 0x00298c0901007387 */ /* 0x000fe20000100800 */
[----:B------:R-:W-:Y:S02]  /*7a5b0*/  IADD3 R17, P3, PT, R17, UR18, RZ ;  /* 0x0000001211117c10 */ /* 0x000fe4000ff7e0ff */
[----:B------:R-:W-:Y:S01]  /*7a5c0*/  IADD3.X R16, PT, PT, R16, UR7, RZ, P2, !PT ;  /* 0x0000000710107c10 */ /* 0x000fe200097fe4ff */
[----:B-1----:R-:W-:-:S03]  /*7a5d0*/  IMAD.MOV.U32 R4, RZ, RZ, R9 ;  /* 0x000000ffff047224 */ /* 0x002fc600078e0009 */
[----:B------:R-:W-:Y:S01]  /*7a5e0*/  MOV R5, R16 ;  /* 0x0000001000057202 */ /* 0x000fe20000000f00 */
[----:B------:R1:W-:Y:S01]  /*7a5f0*/  STL [R1+0x2970], R16 ;  /* 0x0029701001007387 */ /* 0x0003e20000100800 */
[----:B------:R-:W-:-:S03]  /*7a600*/  IADD3.X R18, PT, PT, R18, UR7, RZ, P3, !PT ;  /* 0x0000000712127c10 */ /* 0x000fc60009ffe4ff */
[----:B------:R-:W-:Y:S04]  /*7a610*/  STL [R1+0x28b8], R17 ;  /* 0x0028b81101007387 */ /* 0x000fe80000100800 */
[----:B------:R1:W-:Y:S04]  /*7a620*/  LDGSTS.E [R3+0x8700], desc[UR14][R4.64], P0 ;  /* 0x0870000004037fae */ /* 0x0003e800081a100e */
[----:B-1----:R-:W4:Y:S01]  /*7a630*/  LDL.LU R16, [R1+0x2890] ;  /* 0x0028900001107983 */ /* 0x002f220000300800 */
[----:B------:R-:W-:-:S03]  /*7a640*/  IADD3 R11, P0, PT, R11, UR18, RZ ;  /* 0x000000120b0b7c10 */ /* 0x000fc6000ff1e0ff */
[----:B------:R-:W-:Y:S01]  /*7a650*/  STL [R1+0x28b4], R18 ;  /* 0x0028b41201007387 */ /* 0x000fe20000100800 */
[----:B------:R-:W-:Y:S01]  /*7a660*/  IADD3 R2, P2, PT, R2, UR18, RZ ;  /* 0x0000001202027c10 */ /* 0x000fe2000ff5e0ff */
[----:B------:R-:W-:Y:S01]  /*7a670*/  IMAD.MOV.U32 R4, RZ, RZ, R17 ;  /* 0x000000ffff047224 */ /* 0x000fe200078e0011 */
[----:B------:R-:W-:Y:S01]  /*7a680*/  MOV R5, R18 ;  /* 0x0000001200057202 */ /* 0x000fe20000000f00 */
[----:B------:R-:W4:Y:S04]  /*7a690*/  LDL.LU R9, [R1+0x2888] ;  /* 0x0028880001097983 */ /* 0x000f280000300800 */
[----:B------:R1:W-:Y:S04]  /*7a6a0*/  STL [R1+0x28c0], R11 ;  /* 0x0028c00b01007387 */ /* 0x0003e80000100800 */
[----:B------:R1:W-:Y:S02]  /*7a6b0*/  LDGSTS.E [R3+0xa000], desc[UR14][R4.64], P1 ;  /* 0x0a00000004037fae */ /* 0x0003e400089a100e */
[----:B-1----:R-:W-:Y:S01]  /*7a6c0*/  IMAD.MOV.U32 R4, RZ, RZ, R11 ;  /* 0x000000ffff047224 */ /* 0x002fe200078e000b */
[----:B------:R-:W-:-:S05]  /*7a6d0*/  IADD3.X R13, PT, PT, R13, UR7, RZ, P0, !PT ;  /* 0x000000070d0d7c10 */ /* 0x000fca00087fe4ff */
[----:B------:R1:W-:Y:S01]  /*7a6e0*/  STL [R1+0x28bc], R13 ;  /* 0x0028bc0d01007387 */ /* 0x0003e20000100800 */
[----:B------:R-:W-:-:S03]  /*7a6f0*/  IADD3.X R8, PT, PT, R8, UR7, RZ, P2, !PT ;  /* 0x0000000708087c10 */ /* 0x000fc600097fe4ff */
[----:B------:R-:W-:Y:S01]  /*7a700*/  STL [R1+0x28c4], R2 ;  /* 0x0028c40201007387 */ /* 0x000fe20000100800 */
[----:B------:R-:W-:-:S03]  /*7a710*/  MOV R5, R13 ;  /* 0x0000000d00057202 */ /* 0x000fc60000000f00 */
[----:B------:R-:W4:Y:S04]  /*7a720*/  LDL.LU R11, [R1+0x288c] ;  /* 0x00288c00010b7983 */ /* 0x000f280000300800 */
[----:B------:R3:W-:Y:S04]  /*7a730*/  STL [R1+0x28a8], R8 ;  /* 0x0028a80801007387 */ /* 0x0007e80000100800 */
[----:B-1----:R-:W4:Y:S01]  /*7a740*/  LDL.LU R13, [R1+0x2870] ;  /* 0x00287000010d7983 */ /* 0x002f220000300800 */
[----:B---3--:R-:W-:-:S03]  /*7a750*/  IADD3 R10, P0, PT, R10, UR18, RZ ;  /* 0x000000120a0a7c10 */ /* 0x008fc6000ff1e0ff */
[----:B------:R1:W-:Y:S01]  /*7a760*/  LDGSTS.E [R3+0xa100], desc[UR14][R4.64], P1 ;  /* 0x0a10000004037fae */ /* 0x0003e200089a100e */
[----:B------:R-:W-:Y:S01]  /*7a770*/  IADD3 R7, P2, PT, R7, UR18, RZ ;  /* 0x0000001207077c10 */ /* 0x000fe2000ff5e0ff */
[----:B-1----:R-:W-:Y:S01]  /*7a780*/  IMAD.MOV.U32 R4, RZ, RZ, R2 ;  /* 0x000000ffff047224 */ /* 0x002fe200078e0002 */
[----:B------:R-:W-:Y:S02]  /*7a790*/  MOV R5, R8 ;  /* 0x0000000800057202 */ /* 0x000fe40000000f00 */
[----:B------:R-:W3:Y:S04]  /*7a7a0*/  LDL.LU R8, [R1+0x27b8] ;  /* 0x0027b80001087983 */ /* 0x000ee80000300800 */
[----:B------:R-:W3:Y:S04]  /*7a7b0*/  LDL.LU R2, [R1+0x27c0] ;  /* 0x0027c00001027983 */ /* 0x000ee80000300800 */
        /* <DEDUP_REMOVED lines=8> */
[----:B--2---:R-:W-:-:S03]  /*7a840*/  IADD3 R12, P0, PT, R12, UR18, RZ ;  /* 0x000000120c0c7c10 */ /* 0x004fc6000ff1e0ff */
[----:B------:R2:W-:Y:S04]  /*7a850*/  LDGSTS.E [R3+0xa300], desc[UR14][R4.64], P1 ;  /* 0x0a30000004037fae */ /* 0x0005e800089a100e */
[----:B-1----:R-:W3:Y:S04]  /*7a860*/  LDL.LU R14, [R1+0x27b4] ;  /* 0x0027b400010e7983 */ /* 0x002ee80000300800 */
[----:B------:R1:W-:Y:S04]  /*7a870*/  STL [R1+0x2898], R15 ;  /* 0x0028980f01007387 */ /* 0x0003e80000100800 */
[----:B------:R-:W3:Y:S01]  /*7a880*/  LDL.LU R10, [R1+0x27bc] ;  /* 0x0027bc00010a7983 */ /* 0x000ee20000300800 */
[----:B--2---:R-:W-:Y:S01]  /*7a890*/  IMAD.MOV.U32 R4, RZ, RZ, R7 ;  /* 0x000000ffff047224 */ /* 0x004fe200078e0007 */
[----:B------:R-:W-:-:S02]  /*7a8a0*/  MOV R5, R15 ;  /* 0x0000000f00057202 */ /* 0x000fc40000000f00 */
[----:B----4-:R-:W-:Y:S01]  /*7a8b0*/  IADD3 R6, P2, PT, R6, UR18, RZ ;  /* 0x0000001206067c10 */ /* 0x010fe2000ff5e0ff */
[----:B-1----:R-:W2:Y:S04]  /*7a8c0*/  LDL.LU R15, [R1+0x27c4] ;  /* 0x0027c400010f7983 */ /* 0x002ea80000300800 */
[----:B------:R-:W4:Y:S04]  /*7a8d0*/  LDL.LU R7, [R1+0x27ac] ;  /* 0x0027ac0001077983 */ /* 0x000f280000300800 */
[----:B------:R-:W-:Y:S04]  /*7a8e0*/  STL [R1+0x289c], R12 ;  /* 0x00289c0c01007387 */ /* 0x000fe80000100800 */
[----:B------:R1:W-:Y:S01]  /*7a8f0*/  LDGSTS.E [R3+0xa400], desc[UR14][R4.64], P1 ;  /* 0x0a40000004037fae */ /* 0x0003e200089a100e */
[----:B------:R-:W-:-:S05]  /*7a900*/  IADD3.X R16, PT, PT, R16, UR7, RZ, P0, !PT ;  /* 0x0000000710107c10 */ /* 0x000fca00087fe4ff */
[----:B------:R1:W-:Y:S02]  /*7a910*/  STL [R1+0x2890], R16 ;  /* 0x0028901001007387 */ /* 0x0003e40000100800 */
[----:B-1----:R-:W-:Y:S02]  /*7a920*/  MOV R5, R16 ;  /* 0x0000001000057202 */ /* 0x002fe40000000f00 */
[----:B------:R-:W-:Y:S01]  /*7a930*/  STL [R1+0x2894], R6 ;  /* 0x0028940601007387 */ /* 0x000fe20000100800 */
[----:B------:R-:W-:Y:S01]  /*7a940*/  IMAD.MOV.U32 R4, RZ, RZ, R12 ;  /* 0x000000ffff047224 */ /* 0x000fe200078e000c */
[----:B------:R-:W-:Y:S02]  /*7a950*/  IADD3.X R9, PT, PT, R9, UR7, RZ, P2, !PT ;  /* 0x0000000709097c10 */ /* 0x000fe400097fe4ff */
[----:B------:R-:W4:Y:S04]  /*7a960*/  LDL.LU R16, [R1+0x27a8] ;  /* 0x0027a80001107983 */ /* 0x000f280000300800 */
[----:B------:R1:W-:Y:S04]  /*7a970*/  LDGSTS.E [R3+0xa500], desc[UR14][R4.64], P1 ;  /* 0x0a50000004037fae */ /* 0x0003e800089a100e */
[----:B------:R1:W-:Y:S04]  /*7a980*/  STL [R1+0x2888], R9 ;  /* 0x0028880901007387 */ /* 0x0003e80000100800 */
[----:B------:R-:W4:Y:S01]  /*7a990*/  LDL.LU R12, [R1+0x27a0] ;  /* 0x0027a000010c7983 */ /* 0x000f220000300800 */
[----:B-1----:R-:W-:Y:S01]  /*7a9a0*/  IMAD.MOV.U32 R4, RZ, RZ, R6 ;  /* 0x000000ffff047224 */ /* 0x002fe200078e0006 */
[----:B------:R-:W-:-:S02]  /*7a9b0*/  MOV R5, R9 ;  /* 0x0000000900057202 */ /* 0x000fc40000000f00 */
[----:B------:R-:W4:Y:S04]  /*7a9c0*/  LDL.LU R9, [R1+0x27a4] ;  /* 0x0027a40001097983 */ /* 0x000f280000300800 */
[----:B------:R-:W4:Y:S04]  /*7a9d0*/  LDL.LU R6, [R1+0x279c] ;  /* 0x00279c0001067983 */ /* 0x000f280000300800 */
[----:B------:R1:W-:Y:S01]  /*7a9e0*/  LDGSTS.E [R3+0xa600], desc[UR14][R4.64], P1 ;  /* 0x0a60000004037fae */ /* 0x0003e200089a100e */
[----:B------:R-:W-:-:S04]  /*7a9f0*/  IADD3 R11, P0, PT, R11, UR18, RZ ;  /* 0x000000120b0b7c10 */ /* 0x000fc8000ff1e0ff */
[----:B------:R-:W-:Y:S01]  /*7aa00*/  IADD3.X R13, PT, PT, R13, UR7, RZ, P0, !PT ;  /* 0x000000070d0d7c10 */ /* 0x000fe200087fe4ff */
[----:B------:R-:W-:Y:S01]  /*7aa10*/  STL [R1+0x288c], R11 ;  /* 0x00288c0b01007387 */ /* 0x000fe20000100800 */
[----:B-1----:R-:W-:Y:S02]  /*7aa20*/  IMAD.MOV.U32 R4, RZ, RZ, R11 ;  /* 0x000000ffff047224 */ /* 0x002fe400078e000b */
[----:B------:R-:W-:Y:S01]  /*7aa30*/  MOV R5, R13 ;  /* 0x0000000d00057202 */ /* 0x000fe20000000f00 */
[----:B------:R1:W-:Y:S04]  /*7aa40*/  STL [R1+0x2870], R13 ;  /* 0x0028700d01007387 */ /* 0x0003e80000100800 */
[----:B------:R3:W-:Y:S04]  /*7aa50*/  LDGSTS.E [R3+0xa700], desc[UR14][R4.64], P1 ;  /* 0x0a70000004037fae */ /* 0x0007e800089a100e */
[----:B-1----:R-:W4:Y:S04]  /*7aa60*/  LDL.LU R13, [R1+0x2798] ;  /* 0x00279800010d7983 */ /* 0x002f280000300800 */
[----:B------:R-:W4:Y:S01]  /*7aa70*/  LDL.LU R11, [R1+0x2790] ;  /* 0x00279000010b7983 */ /* 0x000f220000300800 */
[----:B---3--:R-:W-:-:S02]  /*7aa80*/  IADD3 R8, P1, PT, R8, UR18, RZ ;  /* 0x0000001208087c10 */ /* 0x008fc4000ff3e0ff */
[----:B------:R-:W-:-:S03]  /*7aa90*/  IADD3 R2, P2, PT, R2, UR18, RZ ;  /* 0x0000001202027c10 */ /* 0x000fc6000ff5e0ff */
[----:B------:R1:W-:Y:S01]  /*7aaa0*/  STL [R1+0x27b8], R8 ;  /* 0x0027b80801007387 */ /* 0x0003e20000100800 */
[----:B------:R-:W-:Y:S01]  /*7aab0*/  IMAD.MOV.U32 R4, RZ, RZ, R8 ;  /* 0x000000ffff047224 */ /* 0x000fe200078e0008 */
[----:B------:R-:W-:-:S05]  /*7aac0*/  IADD3.X R14, PT, PT, R14, UR7, RZ, P1, !PT ;  /* 0x000000070e0e7c10 */ /* 0x000fca0008ffe4ff */
[----:B------:R3:W-:Y:S01]  /*7aad0*/  STL [R1+0x27b4], R14 ;  /* 0x0027b40e01007387 */ /* 0x0007e20000100800 */
[----:B------:R-:W-:-:S03]  /*7aae0*/  IADD3.X R10, PT, PT, R10, UR7, RZ, P2, !PT ;  /* 0x000000070a0a7c10 */ /* 0x000fc600097fe4ff */
[----:B------:R2:W-:Y:S01]  /*7aaf0*/  STL [R1+0x27c0], R2 ;  /* 0x0027c00201007387 */ /* 0x0005e20000100800 */
[----:B------:R-:W-:-:S03]  /*7ab00*/  MOV R5, R14 ;  /* 0x0000000e00057202 */ /* 0x000fc60000000f00 */
[----:B-1----:R-:W4:Y:S04]  /*7ab10*/  LDL.LU R8, [R1+0x2794] ;  /* 0x0027940001087983 */ /* 0x002f280000300800 */
[----:B------:R1:W-:Y:S04]  /*7ab20*/  STL [R1+0x27bc], R10 ;  /* 0x0027bc0a01007387 */ /* 0x0003e80000100800 */
[----:B---3--:R-:W3:Y:S01]  /*7ab30*/  LDL.LU R14, [R1+0x2788] ;  /* 0x00278800010e7983 */ /* 0x008ee20000300800 */
[----:B------:R-:W-:-:S04]  /*7ab40*/  UISETP.GT.AND UP1, UPT, UR23, 0x18, UPT ;  /* 0x000000181700788c */ /* 0x000fc8000bf24270 */
[----:B------:R-:W-:-:S04]  /*7ab50*/  USEL UR12, URZ, 0x4, !UP1 ;  /* 0x00000004ff0c7887 */ /* 0x000fc8000c800000 */
[----:B------:R-:W-:-:S06]  /*7ab60*/  USEL UR12, UR12, URZ, !UP0 ;  /* 0x000000ff0c0c7287 */ /* 0x000fcc000c000000 */
[----:B------:R-:W-:Y:S02]  /*7ab70*/  ISETP.NE.U32.AND P0, PT, RZ, UR12, PT ;  /* 0x0000000cff007c0c */ /* 0x000fe4000bf05070 */
[----:B--2---:R-:W-:Y:S02]  /*7ab80*/  IADD3 R15, P1, PT, R15, UR18, RZ ;  /* 0x000000120f0f7c10 */ /* 0x004fe4000ff3e0ff */
[----:B----4-:R-:W-:Y:S02]  /*7ab90*/  IADD3 R7, P2, PT, R7, UR18, RZ ;  /* 0x0000001207077c10 */ /* 0x010fe4000ff5e0ff */
[----:B------:R-:W-:-:S07]  /*7aba0*/  IADD3.X R16, PT, PT, R16, UR7, RZ, P1, !PT ;  /* 0x0000000710107c10 */ /* 0x000fce0008ffe4ff */
[----:B------:R2:W-:Y:S02]  /*7abb0*/  LDGSTS.E [R3+0xc000], desc[UR14][R4.64], P0 ;  /* 0x0c00000004037fae */ /* 0x0005e400081a100e */
[----:B--2---:R-:W-:Y:S01]  /*7abc0*/  IMAD.MOV.U32 R4, RZ, RZ, R2 ;  /* 0x000000ffff047224 */ /* 0x004fe200078e0002 */
[----:B------:R-:W-:Y:S01]  /*7abd0*/  MOV R5, R10 ;  /* 0x0000000a00057202 */ /* 0x000fe20000000f00 */
[----:B------:R-:W2:Y:S04]  /*7abe0*/  LDL.LU R2, [R1+0x278c] ;  /* 0x00278c0001027983 */ /* 0x000ea80000300800 */
[----:B-1----:R-:W4:Y:S04]  /*7abf0*/  LDL.LU R10, [R1+0x26b8] ;  /* 0x0026b800010a7983 */ /* 0x002f280000300800 */
[----:B------:R-:W-:Y:S01]  /*7ac00*/  STL [R1+0x27c4], R15 ;  /* 0x0027c40f01007387 */ /* 0x000fe20000100800 */
[----:B------:R-:W-:-:S03]  /*7ac10*/  IADD3.X R12, PT, PT, R12, UR7, RZ, P2, !PT ;  /* 0x000000070c0c7c10 */ /* 0x000fc600097fe4ff */
[----:B------:R1:W-:Y:S04]  /*7ac20*/  LDGSTS.E [R3+0xc100], desc[UR14][R4.64], P0 ;  /* 0x0c10000004037fae */ /* 0x0003e800081a100e */
[----:B------:R1:W-:Y:S04]  /*7ac30*/  STL [R1+0x27a8], R16 ;  /* 0x0027a81001007387 */ /* 0x0003e80000100800 */
[----:B------:R-:W-:Y:S01]  /*7ac40*/  STL [R1+0x27ac], R7 ;  /* 0x0027ac0701007387 */ /* 0x000fe20000100800 */
[----:B-1----:R-:W-:Y:S01]  /*7ac50*/  MOV R5, R16 ;  /* 0x0000001000057202 */ /* 0x002fe20000000f00 */
[----:B------:R-:W-:-:S02]  /*7ac60*/  IMAD.MOV.U32 R4, RZ, RZ, R15 ;  /* 0x000000ffff047224 */ /* 0x000fc400078e000f */
[----:B------:R-:W4:Y:S01]  /*7ac70*/  LDL.LU R16, [R1+0x2770] ;  /* 0x0027700001107983 */ /* 0x000f220000300800 */
[----:B------:R-:W-:-:S03]  /*7ac80*/  IADD3 R9, P1, PT, R9, UR18, RZ ;  /* 0x0000001209097c10 */ /* 0x000fc6000ff3e0ff */
[----:B------:R1:W-:Y:S01]  /*7ac90*/  STL [R1+0x27a0], R12 ;  /* 0x0027a00c01007387 */ /* 0x0003e20000100800 */
[----:B------:R-:W-:-:S03]  /*7aca0*/  IADD3 R6, P2, PT, R6, UR18, RZ ;  /* 0x0000001206067c10 */ /* 0x000fc6000ff5e0ff */
[----:B------:R1:W-:Y:S04]  /*7acb0*/  LDGSTS.E [R3+0xc200], desc[UR14][R4.64], P0 ;  /* 0x0c20000004037fae */ /* 0x0003e800081a100e */
[----:B------:R-:W4:Y:S01]  /*7acc0*/  LDL.LU R15, [R1+0x26b4] ;  /* 0x0026b400010f7983 */ /* 0x000f220000300800 */
        /* <DEDUP_REMOVED lines=16> */
[----:B------:R-:W-:Y:S01]  /*7add0*/  IMAD.MOV.U32 R4, RZ, RZ, R6 ;  /* 0x000000ffff047224 */ /* 0x000fe200078e0006 */
[----:B------:R-:W-:-:S02]  /*7ade0*/  MOV R5, R11 ;  /* 0x0000000b00057202 */ /* 0x000fc40000000f00 */
[----:B-1----:R-:W4:Y:S04]  /*7adf0*/  LDL.LU R11, [R1+0x26ac] ;  /* 0x0026ac00010b7983 */ /* 0x002f280000300800 */
[----:B------:R-:W4:Y:S04]  /*7ae00*/  LDL.LU R6, [R1+0x26a4] ;  /* 0x0026a40001067983 */ /* 0x000f280000300800 */
[----:B------:R1:W-:Y:S01]  /*7ae10*/  LDGSTS.E [R3+0xc500], desc[UR14][R4.64], P0 ;  /* 0x0c50000004037fae */ /* 0x0003e200081a100e */
[----:B------:R-:W-:-:S04]  /*7ae20*/  IADD3 R8, P1, PT, R8, UR18, RZ ;  /* 0x0000001208087c10 */ /* 0x000fc8000ff3e0ff */
[----:B---3--:R-:W-:Y:S01]  /*7ae30*/  IADD3.X R14, PT, PT, R14, UR7, RZ, P1, !PT ;  /* 0x000000070e0e7c10 */ /* 0x008fe20008ffe4ff */
[----:B------:R-:W-:Y:S03]  /*7ae40*/  STL [R1+0x2794], R8 ;  /* 0x0027940801007387 */ /* 0x000fe60000100800 */
[----:B-1----:R-:W-:Y:S01]  /*7ae50*/  MOV R5, R14 ;  /* 0x0000000e00057202 */ /* 0x002fe20000000f00 */
[----:B------:R1:W-:Y:S01]  /*7ae60*/  STL [R1+0x2788], R14 ;  /* 0x0027880e01007387 */ /* 0x0003e20000100800 */
[----:B------:R-:W-:Y:S01]  /*7ae70*/  IMAD.MOV.U32 R4, RZ, RZ, R8 ;  /* 0x000000ffff047224 */ /* 0x000fe200078e0008 */
[----:B------:R-:W-:Y:S02]  /*7ae80*/  UISETP.GT.AND UP1, UPT, UR23, 0x1c, UPT ;  /* 0x0000001c1700788c */ /* 0x000fe4000bf24270 */
[----:B-1----:R-:W3:Y:S04]  /*7ae90*/  LDL.LU R14, [R1+0x26a0] ;  /* 0x0026a000010e7983 */ /* 0x002ee80000300800 */
[----:B------:R-:W3:Y:S01]  /*7aea0*/  LDL.LU R8, [R1+0x2698] ;  /* 0x0026980001087983 */ /* 0x000ee20000300800 */
[----:B------:R-:W-:-:S03]  /*7aeb0*/  USEL UR12, URZ, 0x4, !UP1 ;  /* 0x00000004ff0c7887 */ /* 0x000fc6000c800000 */
[----:B------:R1:W-:Y:S01]  /*7aec0*/  LDGSTS.E [R3+0xc600], desc[UR14][R4.64], P0 ;  /* 0x0c60000004037fae */ /* 0x0003e200081a100e */
[----:B------:R-:W-:-:S06]  /*7aed0*/  USEL UR12, UR12, URZ, !UP0 ;  /* 0x000000ff0c0c7287 */ /* 0x000fcc000c000000 */
[----:B------:R-:W-:Y:S02]  /*7aee0*/  ISETP.NE.U32.AND P1, PT, RZ, UR12, PT ;  /* 0x0000000cff007c0c */ /* 0x000fe4000bf25070 */
[----:B--2---:R-:W-:Y:S02]  /*7aef0*/  IADD3 R2, P2, PT, R2, UR18, RZ ;  /* 0x0000001202027c10 */ /* 0x004fe4000ff5e0ff */
[----:B----4-:R-:W-:-:S03]  /*7af00*/  IADD3 R10, P3, PT, R10, UR18, RZ ;  /* 0x000000120a0a7c10 */ /* 0x010fc6000ff7e0ff */
[----:B-1----:R-:W-:Y:S01]  /*7af10*/  IMAD.MOV.U32 R4, RZ, RZ, R2 ;  /* 0x000000ffff047224 */ /* 0x002fe200078e0002 */
[----:B------:R1:W-:Y:S01]  /*7af20*/  STL [R1+0x278c], R2 ;  /* 0x00278c0201007387 */ /* 0x0003e20000100800 */
[----:B------:R-:W-:-:S04]  /*7af30*/  IADD3.X R16, PT, PT, R16, UR7, RZ, P2, !PT ;  /* 0x0000000710107c10 */ /* 0x000fc800097fe4ff */
[----:B------:R-:W-:Y:S01]  /*7af40*/  MOV R5, R16 ;  /* 0x0000001000057202 */ /* 0x000fe20000000f00 */
[----:B------:R-:W-:Y:S04]  /*7af50*/  STL [R1+0x2770], R16 ;  /* 0x0027701001007387 */ /* 0x000fe80000100800 */
[----:B------:R2:W-:Y:S01]  /*7af60*/  STL [R1+0x26b8], R10 ;  /* 0x0026b80a01007387 */ /* 0x0005e20000100800 */
[----:B------:R-:W-:-:S03]  /*7af70*/  IADD3.X R15, PT, PT, R15, UR7, RZ, P3, !PT ;  /* 0x000000070f0f7c10 */ /* 0x000fc60009ffe4ff */
[----:B------:R4:W-:Y:S04]  /*7af80*/  LDGSTS.E [R3+0xc700], desc[UR14][R4.64], P0 ;  /* 0x0c70000004037fae */ /* 0x0009e800081a100e */
[----:B------:R-:W3:Y:S04]  /*7af90*/  LDL.LU R17, [R1+0x269c] ;  /* 0x00269c0001117983 */ /* 0x000ee80000300800 */
[----:B------:R-:W-:Y:S01]  /*7afa0*/  STL [R1+0x26b4], R15 ;  /* 0x0026b40f01007387 */ /* 0x000fe20000100800 */
[----:B------:R-:W-:-:S03]  /*7afb0*/  IADD3 R12, P0, PT, R12, UR18, RZ ;  /* 0x000000120c0c7c10 */ /* 0x000fc6000ff1e0ff */
[----:B-1----:R-:W3:Y:S01]  /*7afc0*/  LDL.LU R2, [R1+0x2694] ;  /* 0x0026940001027983 */ /* 0x002ee20000300800 */
[----:B----4-:R-:W-:Y:S01]  /*7afd0*/  IMAD.MOV.U32 R4, RZ, RZ, R10 ;  /* 0x000000ffff047224 */ /* 0x010fe200078e000a */
[----:B------:R-:W-:Y:S02]  /*7afe0*/  MOV R5, R15 ;  /* 0x0000000f00057202 */ /* 0x000fe40000000f00 */
[----:B------:R-:W4:Y:S01]  /*7aff0*/  LDL.LU R18, [R1+0x2690] ;  /* 0x0026900001127983 */ /* 0x000f220000300800 */
[----:B------:R-:W-:-:S03]  /*7b000*/  IADD3 R7, P2, PT, R7, UR18, RZ ;  /* 0x0000001207077c10 */ /* 0x000fc6000ff5e0ff */
[----:B--2---:R-:W2:Y:S04]  /*7b010*/  LDL.LU R10, [R1+0x17a4] ;  /* 0x0017a400010a7983 */ /* 0x004ea80000300800 */
[----:B------:R1:W-:Y:S04]  /*7b020*/  STL [R1+0x26c0], R12 ;  /* 0x0026c00c01007387 */ /* 0x0003e80000100800 */
[----:B------:R1:W-:Y:S02]  /*7b030*/  LDGSTS.E [R3+0xe000], desc[UR14][R4.64], P1 ;  /* 0x0e00000004037fae */ /* 0x0003e400089a100e */
[----:B-1----:R-:W-:Y:S01]  /*7b040*/  IMAD.MOV.U32 R4, RZ, RZ, R12 ;  /* 0x000000ffff047224 */ /* 0x002fe200078e000c */
[----:B------:R-:W-:-:S05]  /*7b050*/  IADD3.X R13, PT, PT, R13, UR7, RZ, P0, !PT ;  /* 0x000000070d0d7c10 */ /* 0x000fca00087fe4ff */
[----:B------:R1:W-:Y:S01]  /*7b060*/  STL [R1+0x26bc], R13 ;  /* 0x0026bc0d01007387 */ /* 0x0003e20000100800 */
[----:B------:R-:W-:-:S03]  /*7b070*/  IADD3.X R9, PT, PT, R9, UR7, RZ, P2, !PT ;  /* 0x0000000709097c10 */ /* 0x000fc600097fe4ff */
[----:B------:R1:W-:Y:S01]  /*7b080*/  STL [R1+0x26c4], R7 ;  /* 0x0026c40701007387 */ /* 0x0003e20000100800 */
[----:B------:R-:W-:-:S03]  /*7b090*/  MOV R5, R13 ;  /* 0x0000000d00057202 */ /* 0x000fc60000000f00 */
[----:B------:R-:W2:Y:S04]  /*7b0a0*/  LDL.LU R12, [R1+0x17ac] ;  /* 0x0017ac00010c7983 */ /* 0x000ea80000300800 */
[----:B------:R1:W-:Y:S04]  /*7b0b0*/  STL [R1+0x26a8], R9 ;  /* 0x0026a80901007387 */ /* 0x0003e80000100800 */
[----:B-1----:R-:W2:Y:S01]  /*7b0c0*/  LDL.LU R13, [R1+0x17a8] ;  /* 0x0017a800010d7983 */ /* 0x002ea20000300800 */
[----:B------:R-:W-:Y:S02]  /*7b0d0*/  IADD3 R11, P0, PT, R11, UR18, RZ ;  /* 0x000000120b0b7c10 */ /* 0x000fe4000ff1e0ff */
[----:B------:R-:W-:Y:S01]  /*7b0e0*/  IADD3 R6, P2, PT, R6, UR18, RZ ;  /* 0x0000001206067c10 */ /* 0x000fe2000ff5e0ff */
[----:B------:R1:W-:Y:S02]  /*7b0f0*/  LDGSTS.E [R3+0xe100], desc[UR14][R4.64], P1 ;  /* 0x0e10000004037fae */ /* 0x0003e400089a100e */
[----:B-1----:R-:W-:Y:S01]  /*7b100*/  IMAD.MOV.U32 R4, RZ, RZ, R7 ;  /* 0x000000ffff047224 */ /* 0x002fe200078e0007 */
[----:B------:R-:W-:Y:S01]  /*7b110*/  MOV R5, R9 ;  /* 0x0000000900057202 */ /* 0x000fe20000000f00 */
[----:B------:R-:W2:Y:S04]  /*7b120*/  LDL.LU R7, [R1+0x1874] ;  /* 0x0018740001077983 */ /* 0x000ea80000300800 */
[----:B------:R-:W2:Y:S04]  /*7b130*/  LDL.LU R9, [R1+0x187c] ;  /* 0x00187c0001097983 */ /* 0x000ea80000300800 */
[----:B------:R-:W-:Y:S04]  /*7b140*/  STL [R1+0x26ac], R11 ;  /* 0x0026ac0b01007387 */ /* 0x000fe80000100800 */
[----:B------:R1:W-:Y:S01]  /*7b150*/  LDGSTS.E [R3+0xe200], desc[UR14][R4.64], P1 ;  /* 0x0e20000004037fae */ /* 0x0003e200089a100e */
[----:B---3--:R-:W-:-:S02]  /*7b160*/  IADD3.X R14, PT, PT, R14, UR7, RZ, P0, !PT ;  /* 0x000000070e0e7c10 */ /* 0x008fc400087fe4ff */
[----:B------:R-:W-:-:S03]  /*7b170*/  IADD3.X R8, PT, PT, R8, UR7, RZ, P2, !PT ;  /* 0x0000000708087c10 */ /* 0x000fc600097fe4ff */
[----:B------:R3:W-:Y:S04]  /*7b180*/  STL [R1+0x26a0], R14 ;  /* 0x0026a00e01007387 */ /* 0x0007e80000100800 */
[----:B------:R-:W-:Y:S04]  /*7b190*/  STL [R1+0x26a4], R6 ;  /* 0x0026a40601007387 */ /* 0x000fe80000100800 */
[----:B------:R-:W2:Y:S04]  /*7b1a0*/  LDL.LU R16, [R1+0x1870] ;  /* 0x0018700001107983 */ /* 0x000ea80000300800 */
[----:B------:R3:W-:Y:S04]  /*7b1b0*/  STL [R1+0x2698], R8 ;  /* 0x0026980801007387 */ /* 0x0007e80000100800 */
[----:B------:R-:W2:Y:S01]  /*7b1c0*/  LDL.LU R15, [R1+0x1878] ;  /* 0x00187800010f7983 */ /* 0x000ea20000300800 */
[----:B-1----:R-:W-:Y:S01]  /*7b1d0*/  IMAD.MOV.U32 R4, RZ, RZ, R11 ;  /* 0x000000ffff047224 */ /* 0x002fe200078e000b */
[----:B------:R-:W-:-:S02]  /*7b1e0*/  MOV R5, R14 ;  /* 0x0000000e00057202 */ /* 0x000fc40000000f00 */
[----:B---3--:R-:W3:Y:S04]  /*7b1f0*/  LDL.LU R14, [R1+0x1880] ;  /* 0x00188000010e7983 */ /* 0x008ee80000300800 */
[----:B------:R1:W-:Y:S02]  /*7b200*/  LDGSTS.E [R3+0xe300], desc[UR14][R4.64], P1 ;  /* 0x0e30000004037fae */ /* 0x0003e400089a100e */
[----:B-1----:R-:W-:Y:S02]  /*7b210*/  MOV R5, R8 ;  /* 0x0000000800057202 */ /* 0x002fe40000000f00 */
[----:B------:R-:W3:Y:S01]  /*7b220*/  LDL.LU R8, [R1+0x1884] ;  /* 0x0018840001087983 */ /* 0x000ee20000300800 */
[----:B------:R-:W-:-:S03]  /*7b230*/  IMAD.MOV.U32 R4, RZ, RZ, R6 ;  /* 0x000000ffff047224 */ /* 0x000fc600078e0006 */
[----:B------:R-:W3:Y:S04]  /*7b240*/  LDL.LU R11, [R1+0x1888] ;  /* 0x00188800010b7983 */ /* 0x000ee80000300800 */
[----:B------:R-:W3:Y:S04]  /*7b250*/  LDL.LU R6, [R1+0x188c] ;  /* 0x00188c0001067983 */ /* 0x000ee80000300800 */
[----:B------:R1:W-:Y:S01]  /*7b260*/  LDGSTS.E [R3+0xe400], desc[UR14][R4.64], P1 ;  /* 0x0e40000004037fae */ /* 0x0003e200089a100e */
[----:B------:R-:W-:Y:S01]  /*7b270*/  UISETP.GT.AND UP1, UPT, UR23, 0x20, UPT ;  /* 0x000000201700788c */ /* 0x000fe2000bf24270 */
[----:B------:R-:W-:-:S05]  /*7b280*/  IADD3 R17, P0, PT, R17, UR18, RZ ;  /* 0x0000001211117c10 */ /* 0x000fca000ff1e0ff */
[----:B-1----:R-:W-:Y:S01]  /*7b290*/  IMAD.MOV.U32 R4, RZ, RZ, R17 ;  /* 0x000000ffff047224 */ /* 0x002fe200078e0011 */
[----:B------:R-:W-:Y:S02]  /*7b2a0*/  IADD3 R2, P2, PT, R2, UR18, RZ ;  /* 0x0000001202027c10 */ /* 0x000fe4000ff5e0ff */
[----:B----4-:R-:W-:-:S04]  /*7b2b0*/  IADD3.X R18, PT, PT, R18, UR7, RZ, P0, !PT ;  /* 0x0000000712127c10 */ /* 0x010fc800087fe4ff */
[----:B------:R-:W-:Y:S02]  /*7b2c0*/  MOV R5, R18 ;  /* 0x0000001200057202 */ /* 0x000fe40000000f00 */
[----:B--2---:R-:W-:Y:S01]  /*7b2d0*/  IADD3.X R10, PT, PT, R10, UR7, RZ, P2, !PT ;  /* 0x000000070a0a7c10 */ /* 0x004fe200097fe4ff */
[----:B------:R-:W-:Y:S04]  /*7b2e0*/  STL [R1+0x269c], R17 ;  /* 0x00269c1101007387 */ /* 0x000fe80000100800 */
[----:B------:R1:W-:Y:S01]  /*7b2f0*/  LDGSTS.E [R3+0xe500], desc[UR14][R4.64], P1 ;  /* 0x0e50000004037fae */ /* 0x0003e200089a100e */
[----:B------:R-:W-:-:S03]  /*7b300*/  USEL UR12, URZ, 0x4, !UP1 ;  /* 0x00000004ff0c7887 */ /* 0x000fc6000c800000 */
[----:B------:R-:W-:Y:S04]  /*7b310*/  STL [R1+0x2690], R18 ;  /* 0x0026901201007387 */ /* 0x000fe80000100800 */
[----:B------:R-:W-:Y:S01]  /*7b320*/  STL [R1+0x2694], R2 ;  /* 0x0026940201007387 */ /* 0x000fe20000100800 */
[----:B-1----:R-:W-:Y:S01]  /*7b330*/  IMAD.MOV.U32 R4, RZ, RZ, R2 ;  /* 0x000000ffff047224 */ /* 0x002fe200078e0002 */
[----:B------:R-:W-:Y:S02]  /*7b340*/  MOV R5, R10 ;  /* 0x0000000a00057202 */ /* 0x000fe40000000f00 */
[----:B------:R1:W-:Y:S01]  /*7b350*/  STL [R1+0x17a4], R10 ;  /* 0x0017a40a01007387 */ /* 0x0003e20000100800 */
[----:B------:R-:W-:-:S03]  /*7b360*/  USEL UR12, UR12, URZ, !UP0 ;  /* 0x000000ff0c0c7287 */ /* 0x000fc6000c000000 */
[----:B------:R2:W-:Y:S04]  /*7b370*/  LDGSTS.E [R3+0xe600], desc[UR14][R4.64], P1 ;  /* 0x0e60000004037fae */ /* 0x0005e800089a100e */
[----:B-1----:R-:W4:Y:S04]  /*7b380*/  LDL.LU R10, [R1+0x1894] ;  /* 0x00189400010a7983 */ /* 0x002f280000300800 */
[----:B------:R-:W4:Y:S01]  /*7b390*/  LDL.LU R2, [R1+0x189c] ;  /* 0x00189c0001027983 */ /* 0x000f220000300800 */
[----:B------:R-:W-:-:S04]  /*7b3a0*/  IADD3 R12, P0, PT, R12, UR18, RZ ;  /* 0x000000120c0c7c10 */ /* 0x000fc8000ff1e0ff */
[----:B------:R-:W-:Y:S01]  /*7b3b0*/  IADD3.X R13, PT, PT, R13, UR7, RZ, P0, !PT ;  /* 0x000000070d0d7c10 */ /* 0x000fe200087fe4ff */
[----:B------:R-:W-:Y:S01]  /*7b3c0*/  STL [R1+0x17ac], R12 ;  /* 0x0017ac0c01007387 */ /* 0x000fe20000100800 */
[----:B--2---:R-:W-:Y:S02]  /*7b3d0*/  IMAD.MOV.U32 R4, RZ, RZ, R12 ;  /* 0x000000ffff047224 */ /* 0x004fe400078e000c */
[----:B------:R-:W-:Y:S01]  /*7b3e0*/  MOV R5, R13 ;  /* 0x0000000d00057202 */ /* 0x000fe20000000f00 */
[----:B------:R1:W-:Y:S01]  /*7b3f0*/  STL [R1+0x17a8], R13 ;  /* 0x0017a80d01007387 */ /* 0x0003e20000100800 */
[----:B------:R-:W-:-:S03]  /*7b400*/  ISETP.NE.U32.AND P0, PT, RZ, UR12, PT ;  /* 0x0000000cff007c0c */ /* 0x000fc6000bf05070 */
[----:B------:R2:W-:Y:S04]  /*7b410*/  LDGSTS.E [R3+0xe700], desc[UR14][R4.64], P1 ;  /* 0x0e70000004037fae */ /* 0x0005e800089a100e */
[----:B-1----:R-:W4:Y:S01]  /*7b420*/  LDL.LU R13, [R1+0x1890] ;  /* 0x00189000010d7983 */ /* 0x002f220000300800 */
[----:B------:R-:W-:-:S03]  /*7b430*/  IADD3 R7, P1, PT, R7, UR18, RZ ;  /* 0x0000001207077c10 */ /* 0x000fc6000ff3e0ff */
[----:B------:R-:W4:Y:S01]  /*7b440*/  LDL.LU R12, [R1+0x1898] ;  /* 0x00189800010c7983 */ /* 0x000f220000300800 */
[----:B------:R-:W-:-:S03]  /*7b450*/  IADD3 R9, P2, PT, R9, UR18, RZ ;  /* 0x0000001209097c10 */ /* 0x000fc6000ff5e0ff */
[----:B------:R1:W-:Y:S01]  /*7b460*/  STL [R1+0x1874], R7 ;  /* 0x0018740701007387 */ /* 0x0003e20000100800 */
[----:B--2---:R-:W-:Y:S01]  /*7b470*/  IMAD.MOV.U32 R4, RZ, RZ, R7 ;  /* 0x000000ffff047224 */ /* 0x004fe200078e0007 */
[----:B------:R-:W-:-:S04]  /*7b480*/  IADD3.X R16, PT, PT, R16, UR7, RZ, P1, !PT ;  /* 0x0000000710107c10 */ /* 0x000fc80008ffe4ff */
[----:B------:R-:W-:Y:S01]  /*7b490*/  MOV R5, R16 ;  /* 0x0000001000057202 */ /* 0x000fe20000000f00 */
[----:B------:R-:W-:Y:S01]  /*7b4a0*/  STL [R1+0x1870], R16 ;  /* 0x0018701001007387 */ /* 0x000fe20000100800 */
[----:B------:R-:W-:-:S03]  /*7b4b0*/  IADD3.X R15, PT, PT, R15, UR7, RZ, P2, !PT ;  /* 0x000000070f0f7c10 */ /* 0x000fc600097fe4ff */
[----:B------:R2:W-:Y:S04]  /*7b4c0*/  STL [R1+0x187c], R9 ;  /* 0x00187c0901007387 */ /* 0x0005e80000100800 */
[----:B-1----:R-:W4:Y:S04]  /*7b4d0*/  LDL.LU R7, [R1+0x18a4] ;  /* 0x0018a40001077983 */ /* 0x002f280000300800 */
[----:B------:R1:W-:Y:S04]  /*7b4e0*/  LDGSTS.E [R3+0x10000], desc[UR14][R4.64], P0 ;  /* 0x1000000004037fae */ /* 0x0003e800081a100e */
[----:B------:R-:W-:Y:S01]  /*7b4f0*/  STL [R1+0x1878], R15 ;  /* 0x0018780f01007387 */ /* 0x000fe20000100800 */
[----:B-1----:R-:W-:-:S03]  /*7b500*/  IMAD.MOV.U32 R4, RZ, RZ, R9 ;  /* 0x000000ffff047224 */ /* 0x002fc600078e0009 */
[----:B--2---:R-:W2:Y:S01]  /*7b510*/  LDL.LU R9, [R1+0x18a0] ;  /* 0x0018a00001097983 */ /* 0x004ea20000300800 */
[----:B---3--:R-:W-:Y:S02]  /*7b520*/  IADD3 R8, P1, PT, R8, UR18, RZ ;  /* 0x0000001208087c10 */ /* 0x008fe4000ff3e0ff */
        /* <DEDUP_REMOVED lines=8> */
[----:B---3--:R-:W-:-:S03]  /*7b5b0*/  IMAD.MOV.U32 R4, RZ, RZ, R8 ;  /* 0x000000ffff047224 */ /* 0x008fc600078e0008 */
[----:B-1----:R-:W3:Y:S01]  /*7b5c0*/  LDL.LU R8, [R1+0x18ac] ;  /* 0x0018ac0001087983 */ /* 0x002ee20000300800 */
[----:B------:R-:W-:-:S03]  /*7b5d0*/  MOV R5, R14 ;  /* 0x0000000e00057202 */ /* 0x000fc60000000f00 */
[----:B------:R1:W-:Y:S04]  /*7b5e0*/  STL [R1+0x1888], R11 ;  /* 0x0018880b01007387 */ /* 0x0003e80000100800 */
[----:B------:R-:W3:Y:S04]  /*7b5f0*/  LDL.LU R17, [R1+0x1974] ;  /* 0x0019740001117983 */ /* 0x000ee80000300800 */
[----:B------:R-:W3:Y:S04]  /*7b600*/  LDL.LU R16, [R1+0x18a8] ;  /* 0x0018a80001107983 */ /* 0x000ee80000300800 */
[----:B------:R1:W-:Y:S04]  /*7b610*/  LDGSTS.E [R3+0x10200], desc[UR14][R4.64], P0 ;  /* 0x1020000004037fae */ /* 0x0003e800081a100e */
[----:B------:R-:W3:Y:S01]  /*7b620*/  LDL.LU R18, [R1+0x1970] ;  /* 0x0019700001127983 */ /* 0x000ee20000300800 */
[----:B-1----:R-:W-:Y:S01]  /*7b630*/  IMAD.MOV.U32 R4, RZ, RZ, R6 ;  /* 0x000000ffff047224 */ /* 0x002fe200078e0006 */
[----:B------:R-:W-:-:S02]  /*7b640*/  MOV R5, R11 ;  /* 0x0000000b00057202 */ /* 0x000fc40000000f00 */
[----:B------:R-:W3:Y:S04]  /*7b650*/  LDL.LU R11, [R1+0x197c] ;  /* 0x00197c00010b7983 */ /* 0x000ee80000300800 */
[----:B------:R-:W3:Y:S04]  /*7b660*/  LDL.LU R6, [R1+0x1984] ;  /* 0x0019840001067983 */ /* 0x000ee80000300800 */
[----:B------:R1:W-:Y:S01]  /*7b670*/  LDGSTS.E [R3+0x10300], desc[UR14][R4.64], P0 ;  /* 0x1030000004037fae */ /* 0x0003e200081a100e */
[----:B----4-:R-:W-:Y:S02]  /*7b680*/  IADD3 R10, P1, PT, R10, UR18, RZ ;  /* 0x000000120a0a7c10 */ /* 0x010fe4000ff3e0ff */
        /* <DEDUP_REMOVED lines=9> */
[----:B-1----:R-:W3:Y:S04]  /*7b720*/  LDL.LU R13, [R1+0x1978] ;  /* 0x00197800010d7983 */ /* 0x002ee80000300800 */
[----:B------:R1:W-:Y:S04]  /*7b730*/  STL [R1+0x1898], R12 ;  /* 0x0018980c01007387 */ /* 0x0003e80000100800 */
[----:B------:R-:W3:Y:S01]  /*7b740*/  LDL.LU R10, [R1+0x1980] ;  /* 0x00198000010a7983 */ /* 0x000ee20000300800 */
[----:B----4-:R-:W-:Y:S01]  /*7b750*/  MOV R5, R12 ;  /* 0x0000000c00057202 */ /* 0x010fe20000000f00 */
[----:B------:R-:W-:-:S02]  /*7b760*/  IMAD.MOV.U32 R4, RZ, RZ, R2 ;  /* 0x000000ffff047224 */ /* 0x000fc400078e0002 */
[----:B-1----:R-:W4:Y:S04]  /*7b770*/  LDL.LU R12, [R1+0x198c] ;  /* 0x00198c00010c7983 */ /* 0x002f280000300800 */
[----:B------:R-:W4:Y:S01]  /*7b780*/  LDL.LU R2, [R1+0x1994] ;  /* 0x0019940001027983 */ /* 0x000f220000300800 */
[----:B------:R-:W-:-:S03]  /*7b790*/  UISETP.GT.AND UP1, UPT, UR23, 0x24, UPT ;  /* 0x000000241700788c */ /* 0x000fc6000bf24270 */
[----:B------:R1:W-:Y:S01]  /*7b7a0*/  LDGSTS.E [R3+0x10500], desc[UR14][R4.64], P0 ;  /* 0x1050000004037fae */ /* 0x0003e200081a100e */
[----:B------:R-:W-:-:S05]  /*7b7b0*/  IADD3 R7, P1, PT, R7, UR18, RZ ;  /* 0x0000001207077c10 */ /* 0x000fca000ff3e0ff */
[----:B------:R-:W-:Y:S01]  /*7b7c0*/  STL [R1+0x18a4], R7 ;  /* 0x0018a40701007387 */ /* 0x000fe20000100800 */
[----:B--2---:R-:W-:-:S05]  /*7b7d0*/  IADD3.X R9, PT, PT, R9, UR7, RZ, P1, !PT ;  /* 0x0000000709097c10 */ /* 0x004fca0008ffe4ff */
[----:B------:R2:W-:Y:S04]  /*7b7e0*/  STL [R1+0x18a0], R9 ;  /* 0x0018a00901007387 */ /* 0x0005e80000100800 */
[----:B------:R-:W4:Y:S04]  /*7b7f0*/  LDL.LU R14, [R1+0x1988] ;  /* 0x00198800010e7983 */ /* 0x000f280000300800 */
[----:B------:R-:W4:Y:S01]  /*7b800*/  LDL.LU R15, [R1+0x1990] ;  /* 0x00199000010f7983 */ /* 0x000f220000300800 */
[----:B------:R-:W-:Y:S01]  /*7b810*/  USEL UR12, URZ, 0x4, !UP1 ;  /* 0x00000004ff0c7887 */ /* 0x000fe2000c800000 */
[----:B-1----:R-:W-:Y:S01]  /*7b820*/  IMAD.MOV.U32 R4, RZ, RZ, R7 ;  /* 0x000000ffff047224 */ /* 0x002fe200078e0007 */
[----:B------:R-:W-:-:S02]  /*7b830*/  MOV R5, R9 ;  /* 0x0000000900057202 */ /* 0x000fc40000000f00 */
[----:B------:R-:W-:Y:S01]  /*7b840*/  USEL UR12, UR12, URZ, !UP0 ;  /* 0x000000ff0c0c7287 */ /* 0x000fe2000c000000 */
[----:B--2---:R-:W2:Y:S04]  /*7b850*/  LDL.LU R9, [R1+0x199c] ;  /* 0x00199c0001097983 */ /* 0x004ea80000300800 */
[----:B------:R1:W-:Y:S01]  /*7b860*/  LDGSTS.E [R3+0x10600], desc[UR14][R4.64], P0 ;  /* 0x1060000004037fae */ /* 0x0003e200081a100e */
[----:B---3--:R-:W-:-:S03]  /*7b870*/  IADD3 R8, P2, PT, R8, UR18, RZ ;  /* 0x0000001208087c10 */ /* 0x008fc6000ff5e0ff */
[----:B------:R-:W3:Y:S01]  /*7b880*/  LDL.LU R7, [R1+0x19a4] ;  /* 0x0019a40001077983 */ /* 0x000ee20000300800 */
        /* <DEDUP_REMOVED lines=14> */
[----:B------:R-:W-:Y:S01]  /*7b970*/  IMAD.MOV.U32 R4, RZ, RZ, R17 ;  /* 0x000000ffff047224 */ /* 0x000fe200078e0011 */
[----:B------:R-:W-:Y:S01]  /*7b980*/  MOV R5, R18 ;  /* 0x0000001200057202 */ /* 0x000fe20000000f00 */
[----:B------:R-:W3:Y:S04]  /*7b990*/  LDL.LU R8, [R1+0x19a0] ;  /* 0x0019a00001087983 */ /* 0x000ee80000300800 */
        /* <DEDUP_REMOVED lines=8> */
[----:B------:R-:W3:Y:S04]  /*7ba20*/  LDL.LU R11, [R1+0x19ac] ;  /* 0x0019ac00010b7983 */ /* 0x000ee80000300800 */
[----:B------:R4:W-:Y:S04]  /*7ba30*/  STL [R1+0x1980], R10 ;  /* 0x0019800a01007387 */ /* 0x0009e80000100800 */
[----:B-1----:R-:W3:Y:S01]  /*7ba40*/  LDL.LU R13, [R1+0x19a8] ;  /* 0x0019a800010d7983 */ /* 0x002ee20000300800 */
[----:B----4-:R-:W-:-:S03]  /*7ba50*/  IADD3 R12, P0, PT, R12, UR18, RZ ;  /* 0x000000120c0c7c10 */ /* 0x010fc6000ff1e0ff */
[----:B------:R1:W-:Y:S01]  /*7ba60*/  LDGSTS.E [R3+0x12100], desc[UR14][R4.64], P1 ;  /* 0x1210000004037fae */ /* 0x0003e200089a100e */
        /* <DEDUP_REMOVED lines=15> */
[----:B-1----:R-:W4:Y:S04]  /*7bb60*/  LDL.LU R14, [R1+0x1a70] ;  /* 0x001a7000010e7983 */ /* 0x002f280000300800 */
[----:B------:R1:W-:Y:S04]  /*7bb70*/  STL [R1+0x1990], R15 ;  /* 0x0019900f01007387 */ /* 0x0003e80000100800 */
[----:B------:R-:W4:Y:S01]  /*7bb80*/  LDL.LU R12, [R1+0x1a78] ;  /* 0x001a7800010c7983 */ /* 0x000f220000300800 */
[----:B--2---:R-:W-:Y:S01]  /*7bb90*/  IMAD.MOV.U32 R4, RZ, RZ, R2 ;  /* 0x000000ffff047224 */ /* 0x004fe200078e0002 */
[----:B------:R-:W-:-:S02]  /*7bba0*/  MOV R5, R15 ;  /* 0x0000000f00057202 */ /* 0x000fc40000000f00 */
[----:B---3--:R-:W-:Y:S01]  /*7bbb0*/  IADD3 R7, P2, PT, R7, UR18, RZ ;  /* 0x0000001207077c10 */ /* 0x008fe2000ff5e0ff */
[----:B-1----:R-:W2:Y:S04]  /*7bbc0*/  LDL.LU R15, [R1+0x1a84] ;  /* 0x001a8400010f7983 */ /* 0x002ea80000300800 */
[----:B------:R-:W3:Y:S04]  /*7bbd0*/  LDL.LU R2, [R1+0x1a8c] ;  /* 0x001a8c0001027983 */ /* 0x000ee80000300800 */
        /* <DEDUP_REMOVED lines=8> */
[----:B------:R-:W3:Y:S04]  /*7bc60*/  LDL.LU R16, [R1+0x1a80] ;  /* 0x001a800001107983 */ /* 0x000ee80000300800 */
[----:B------:R1:W-:Y:S04]  /*7bc70*/  LDGSTS.E [R3+0x12500], desc[UR14][R4.64], P1 ;  /* 0x1250000004037fae */ /* 0x0003e800089a100e */
[----:B------:R1:W-:Y:S04]  /*7bc80*/  STL [R1+0x19a0], R8 ;  /* 0x0019a00801007387 */ /* 0x0003e80000100800 */
[----:B------:R-:W3:Y:S01]  /*7bc90*/  LDL.LU R9, [R1+0x1a88] ;  /* 0x001a880001097983 */ /* 0x000ee20000300800 */
[----:B-1----:R-:W-:Y:S01]  /*7bca0*/  IMAD.MOV.U32 R4, RZ, RZ, R7 ;  /* 0x000000ffff047224 */ /* 0x002fe200078e0007 */
[----:B------:R-:W-:-:S02]  /*7bcb0*/  MOV R5, R8 ;  /* 0x0000000800057202 */ /* 0x000fc40000000f00 */
[----:B------:R-:W3:Y:S04]  /*7bcc0*/  LDL.LU R8, [R1+0x1a94] ;  /* 0x001a940001087983 */ /* 0x000ee80000300800 */
[----:B------:R-:W3:Y:S04]  /*7bcd0*/  LDL.LU R7, [R1+0x1a9c] ;  /* 0x001a9c0001077983 */ /* 0x000ee80000300800 */
        /* <DEDUP_REMOVED lines=8> */
[----:B-1----:R-:W3:Y:S04]  /*7bd60*/  LDL.LU R13, [R1+0x1a90] ;  /* 0x001a9000010d7983 */ /* 0x002ee80000300800 */
[----:B------:R-:W3:Y:S01]  /*7bd70*/  LDL.LU R11, [R1+0x1a98] ;  /* 0x001a9800010b7983 */ /* 0x000ee20000300800 */
[----:B----4-:R-:W-:-:S02]  /*7bd80*/  IADD3 R10, P1, PT, R10, UR18, RZ ;  /* 0x000000120a0a7c10 */ /* 0x010fc4000ff3e0ff */
        /* <DEDUP_REMOVED lines=8> */
[----:B-1----:R-:W3:Y:S04]  /*7be10*/  LDL.LU R10, [R1+0x1aa4] ;  /* 0x001aa400010a7983 */ /* 0x002ee80000300800 */
[----:B------:R1:W-:Y:S04]  /*7be20*/  STL [R1+0x1a78], R12 ;  /* 0x001a780c01007387 */ /* 0x0003e80000100800 */
[----:B----4-:R-:W4:Y:S01]  /*7be30*/  LDL.LU R14, [R1+0x1aa0] ;  /* 0x001aa000010e7983 */ /* 0x010f220000300800 */
[----:B------:R-:W-:-:S04]  /*7be40*/  UISETP.GT.AND UP1, UPT, UR23, 0x28, UPT ;  /* 0x000000281700788c */ /* 0x000fc8000bf24270 */
[----:B------:R-:W-:-:S04]  /*7be50*/  USEL UR12, URZ, 0x4, !UP1 ;  /* 0x00000004ff0c7887 */ /* 0x000fc8000c800000 */
[----:B------:R-:W-:-:S06]  /*7be60*/  USEL UR12, UR12, URZ, !UP0 ;  /* 0x000000ff0c0c7287 */ /* 0x000fcc000c000000 */
[----:B------:R-:W-:Y:S02]  /*7be70*/  ISETP.NE.U32.AND P0, PT, RZ, UR12, PT ;  /* 0x0000000cff007c0c */ /* 0x000fe4000bf05070 */
[----:B--2---:R-:W-:Y:S02]  /*7be80*/  IADD3 R15, P1, PT, R15, UR18, RZ ;  /* 0x000000120f0f7c10 */ /* 0x004fe4000ff3e0ff */
[----:B---3--:R-:W-:Y:S02]  /*7be90*/  IADD3 R2, P2, PT, R2, UR18, RZ ;  /* 0x0000001202027c10 */ /* 0x008fe4000ff5e0ff */
[----:B------:R-:W-:-:S07]  /*7bea0*/  IADD3.X R16, PT, PT, R16, UR7, RZ, P1, !PT ;  /* 0x0000000710107c10 */ /* 0x000fce0008ffe4ff */
[----:B------:R2:W-:Y:S02]  /*7beb0*/  LDGSTS.E [R3+0x14000], desc[UR14][R4.64], P0 ;  /* 0x1400000004037fae */ /* 0x0005e400081a100e */
[----:B--2---:R-:W-:Y:S01]  /*7bec0*/  IMAD.MOV.U32 R4, RZ, RZ, R6 ;  /* 0x000000ffff047224 */ /* 0x004fe200078e0006 */
[----:B------:R-:W-:Y:S01]  /*7bed0*/  MOV R5, R12 ;  /* 0x0000000c00057202 */ /* 0x000fe20000000f00 */
[----:B------:R-:W2:Y:S04]  /*7bee0*/  LDL.LU R6, [R1+0x1aac] ;  /* 0x001aac0001067983 */ /* 0x000ea80000300800 */
[----:B-1----:R-:W3:Y:S04]  /*7bef0*/  LDL.LU R12, [R1+0x1b74] ;  /* 0x001b7400010c7983 */ /* 0x002ee80000300800 */
[----:B------:R-:W-:Y:S01]  /*7bf00*/  STL [R1+0x1a84], R15 ;  /* 0x001a840f01007387 */ /* 0x000fe20000100800 */
[----:B------:R-:W-:-:S03]  /*7bf10*/  IADD3.X R9, PT, PT, R9, UR7, RZ, P2, !PT ;  /* 0x0000000709097c10 */ /* 0x000fc600097fe4ff */
[----:B------:R1:W-:Y:S04]  /*7bf20*/  LDGSTS.E [R3+0x14100], desc[UR14][R4.64], P0 ;  /* 0x1410000004037fae */ /* 0x0003e800081a100e */
[----:B------:R1:W-:Y:S04]  /*7bf30*/  STL [R1+0x1a80], R16 ;  /* 0x001a801001007387 */ /* 0x0003e80000100800 */
[----:B------:R-:W-:Y:S01]  /*7bf40*/  STL [R1+0x1a8c], R2 ;  /* 0x001a8c0201007387 */ /* 0x000fe20000100800 */
[----:B-1----:R-:W-:Y:S01]  /*7bf50*/  MOV R5, R16 ;  /* 0x0000001000057202 */ /* 0x002fe20000000f00 */
[----:B------:R-:W-:-:S02]  /*7bf60*/  IMAD.MOV.U32 R4, RZ, RZ, R15 ;  /* 0x000000ffff047224 */ /* 0x000fc400078e000f */
[----:B------:R-:W3:Y:S01]  /*7bf70*/  LDL.LU R16, [R1+0x1aa8] ;  /* 0x001aa80001107983 */ /* 0x000ee20000300800 */
[----:B------:R-:W-:-:S03]  /*7bf80*/  IADD3 R8, P1, PT, R8, UR18, RZ ;  /* 0x0000001208087c10 */ /* 0x000fc6000ff3e0ff */
[----:B------:R1:W-:Y:S01]  /*7bf90*/  STL [R1+0x1a88], R9 ;  /* 0x001a880901007387 */ /* 0x0003e20000100800 */
[----:B------:R-:W-:-:S03]  /*7bfa0*/  IADD3 R7, P2, PT, R7, UR18, RZ ;  /* 0x0000001207077c10 */ /* 0x000fc6000ff5e0ff */
[----:B------:R1:W-:Y:S04]  /*7bfb0*/  LDGSTS.E [R3+0x14200], desc[UR14][R4.64], P0 ;  /* 0x1420000004037fae */ /* 0x0003e800081a100e */
[----:B------:R-:W3:Y:S01]  /*7bfc0*/  LDL.LU R15, [R1+0x1b70] ;  /* 0x001b7000010f7983 */ /* 0x000ee20000300800 */
        /* <DEDUP_REMOVED lines=16> */
[----:B------:R-:W-:Y:S01]  /*7c0d0*/  IMAD.MOV.U32 R4, RZ, RZ, R7 ;  /* 0x000000ffff047224 */ /* 0x000fe200078e0007 */
[----:B------:R-:W-:-:S02]  /*7c0e0*/  MOV R5, R11 ;  /* 0x0000000b00057202 */ /* 0x000fc40000000f00 */
[----:B-1----:R-:W3:Y:S04]  /*7c0f0*/  LDL.LU R11, [R1+0x1b8c] ;  /* 0x001b8c00010b7983 */ /* 0x002ee80000300800 */
[----:B------:R-:W3:Y:S04]  /*7c100*/  LDL.LU R7, [R1+0x1b94] ;  /* 0x001b940001077983 */ /* 0x000ee80000300800 */
        /* <DEDUP_REMOVED lines=14> */
[----:B--2---:R-:W-:Y:S02]  /*7c1f0*/  IADD3 R6, P2, PT, R6, UR18, RZ ;  /* 0x0000001206067c10 */ /* 0x004fe4000ff5e0ff */
[----:B---3--:R-:W-:-:S03]  /*7c200*/  IADD3 R12, P3, PT, R12, UR18, RZ ;  /* 0x000000120c0c7c10 */ /* 0x008fc6000ff7e0ff */
        /* <DEDUP_REMOVED lines=8> */
[----:B------:R-:W4:Y:S04]  /*7c290*/  LDL.LU R17, [R1+0x1b9c] ;  /* 0x001b9c0001117983 */ /* 0x000f280000300800 */
[----:B------:R-:W-:Y:S01]  /*7c2a0*/  STL [R1+0x1b70], R15 ;  /* 0x001b700f01007387 */ /* 0x000fe20000100800 */
[----:B------:R-:W-:-:S03]  /*7c2b0*/  IADD3 R9, P0, PT, R9, UR18, RZ ;  /* 0x0000001209097c10 */ /* 0x000fc6000ff1e0ff */
[----:B-1----:R-:W4:Y:S01]  /*7c2c0*/  LDL.LU R6, [R1+0x1ba4] ;  /* 0x001ba40001067983 */ /* 0x002f220000300800 */
[----:B---3--:R-:W-:Y:S01]  /*7c2d0*/  IMAD.MOV.U32 R4, RZ, RZ, R12 ;  /* 0x000000ffff047224 */ /* 0x008fe200078e000c */
[----:B------:R-:W-:Y:S02]  /*7c2e0*/  MOV R5, R15 ;  /* 0x0000000f00057202 */ /* 0x000fe40000000f00 */
[----:B------:R-:W3:Y:S01]  /*7c2f0*/  LDL.LU R18, [R1+0x1b98] ;  /* 0x001b980001127983 */ /* 0x000ee20000300800 */
        /* <DEDUP_REMOVED lines=22> */
[----:B----4-:R-:W-:-:S02]  /*7c460*/  IADD3.X R14, PT, PT, R14, UR7, RZ, P0, !PT ;  /* 0x000000070e0e7c10 */ /* 0x010fc400087fe4ff */
        /* <DEDUP_REMOVED lines=16> */
[----:B------:R-:W-:Y:S01]  /*7c570*/  UISETP.GT.AND UP1, UPT, UR23, 0x30, UPT ;  /* 0x000000301700788c */ /* 0x000fe2000bf24270 */
[----:B------:R-:W-:-:S05]  /*7c580*/  IADD3 R17, P0, PT, R17, UR18, RZ ;  /* 0x0000001211117c10 */ /* 0x000fca000ff1e0ff */
[----:B-1----:R-:W-:Y:S01]  /*7c590*/  IMAD.MOV.U32 R4, RZ, RZ, R17 ;  /* 0x000000ffff047224 */ /* 0x002fe200078e0011 */
[----:B------:R-:W-:Y:S02]  /*7c5a0*/  IADD3 R6, P2, PT, R6, UR18, RZ ;  /* 0x0000001206067c10 */ /* 0x000fe4000ff5e0ff */
[----:B---3--:R-:W-:-:S04]  /*7c5b0*/  IADD3.X R18, PT, PT, R18, UR7, RZ, P0, !PT ;  /* 0x0000000712127c10 */ /* 0x008fc800087fe4ff */
        /* <DEDUP_REMOVED lines=12> */
[----:B-1----:R-:W3:Y:S04]  /*7c680*/  LDL.LU R12, [R1+0x1c94] ;  /* 0x001c9400010c7983 */ /* 0x002ee80000300800 */
[----:B------:R-:W3:Y:S01]  /*7c690*/  LDL.LU R6, [R1+0x1c9c] ;  /* 0x001c9c0001067983 */ /* 0x000ee20000300800 */
        /* <DEDUP_REMOVED lines=8> */
[----:B-1----:R-:W3:Y:S01]  /*7c720*/  LDL.LU R13, [R1+0x1c90] ;  /* 0x001c9000010d7983 */ /* 0x002ee20000300800 */
[----:B------:R-:W-:-:S03]  /*7c730*/  IADD3 R2, P1, PT, R2, UR18, RZ ;  /* 0x0000001202027c10 */ /* 0x000fc6000ff3e0ff */
[----:B------:R-:W3:Y:S01]  /*7c740*/  LDL.LU R9, [R1+0x1c98] ;  /* 0x001c980001097983 */ /* 0x000ee20000300800 */
        /* <DEDUP_REMOVED lines=140> */
[----:B------:R3:W-:Y:S01]  /*7d010*/  STL [R1+0x1dac], R11 ;  /* 0x001dac0b01007387 */ /* 0x0007e20000100800 */
[----:B-1----:R-:W-:Y:S02]  /*7d020*/  IMAD.MOV.U32 R4, RZ, RZ, R11 ;  /* 0x000000ffff047224 */ /* 0x002fe400078e000b */
[----:B------:R-:W-:Y:S01]  /*7d030*/  MOV R5, R13 ;  /* 0x0000000d00057202 */ /* 0x000fe20000000f00 */
[----:B------:R1:W-:Y:S04]  /*7d040*/  STL [R1+0x1da8], R13 ;  /* 0x001da80d01007387 */ /* 0x0003e80000100800 */
[----:B------:R3:W-:Y:S04]  /*7d050*/  LDGSTS.E [R3+0x1a700], desc[UR14][R4.64], P1 ;  /* 0x1a70000004037fae */ /* 0x0007e800089a100e */
[----:B---3--:R-:W3:Y:S04]  /*7d060*/  LDL.LU R11, [R1+0x1e90] ;  /* 0x001e9000010b7983 */ /* 0x008ee80000300800 */
[----:B-1----:R-:W3:Y:S01]  /*7d070*/  LDL.LU R13, [R1+0x1e98] ;  /* 0x001e9800010d7983 */ /* 0x002ee20000300800 */
[----:B------:R-:W-:-:S02]  /*7d080*/  IADD3 R12, P1, PT, R12, UR18, RZ ;  /* 0x000000120c0c7c10 */ /* 0x000fc4000ff3e0ff */
        /* <DEDUP_REMOVED lines=10> */
[----:B------:R-:W3:Y:S01]  /*7d130*/  LDL.LU R14, [R1+0x1ea0] ;  /* 0x001ea000010e7983 */ /* 0x000ee20000300800 */
        /* <DEDUP_REMOVED lines=32> */
[----:B---3--:R-:W-:-:S02]  /*7d340*/  IADD3.X R11, PT, PT, R11, UR7, RZ, P1, !PT ;  /* 0x000000070b0b7c10 */ /* 0x008fc40008ffe4ff */
        /* <DEDUP_REMOVED lines=8> */
[----:B---3--:R-:W-:Y:S01]  /*7d3d0*/  IMAD.MOV.U32 R4, RZ, RZ, R2 ;  /* 0x000000ffff047224 */ /* 0x008fe200078e0002 */
[----:B------:R-:W-:-:S02]  /*7d3e0*/  MOV R5, R13 ;  /* 0x0000000d00057202 */ /* 0x000fc40000000f00 */
[----:B-1----:R-:W3:Y:S04]  /*7d3f0*/  LDL.LU R13, [R1+0x1f8c] ;  /* 0x001f8c00010d7983 */ /* 0x002ee80000300800 */
[----:B------:R-:W3:Y:S04]  /*7d400*/  LDL.LU R2, [R1+0x1f94] ;  /* 0x001f940001027983 */ /* 0x000ee80000300800 */
[----:B------:R1:W-:Y:S01]  /*7d410*/  LDGSTS.E [R3+0x1c500], desc[UR14][R4.64], P0 ;  /* 0x1c50000004037fae */ /* 0x0003e200081a100e */
[----:B------:R-:W-:-:S04]  /*7d420*/  IADD3 R12, P1, PT, R12, UR18, RZ ;  /* 0x000000120c0c7c10 */ /* 0x000fc8000ff3e0ff */
[----:B------:R-:W-:Y:S01]  /*7d430*/  IADD3.X R14, PT, PT, R14, UR7, RZ, P1, !PT ;  /* 0x000000070e0e7c10 */ /* 0x000fe20008ffe4ff */
        /* <DEDUP_REMOVED lines=41> */
[----:B---3--:R-:W-:Y:S02]  /*7d6d0*/  IADD3 R13, P0, PT, R13, UR18, RZ ;  /* 0x000000120d0d7c10 */ /* 0x008fe4000ff1e0ff */
[----:B------:R-:W-:Y:S01]  /*7d6e0*/  IADD3 R2, P2, PT, R2, UR18, RZ ;  /* 0x0000001202027c10 */ /* 0x000fe2000ff5e0ff */
[----:B------:R1:W-:Y:S02]  /*7d6f0*/  LDGSTS.E [R3+0x1e100], desc[UR14][R4.64], P1 ;  /* 0x1e10000004037fae */ /* 0x0003e400089a100e */
[----:B-1----:R-:W-:Y:S01]  /*7d700*/  IMAD.MOV.U32 R4, RZ, RZ, R6 ;  /* 0x000000ffff047224 */ /* 0x002fe200078e0006 */
[----:B------:R-:W-:Y:S01]  /*7d710*/  MOV R5, R10 ;  /* 0x0000000a00057202 */ /* 0x000fe20000000f00 */
[----:B------:R-:W3:Y:S04]  /*7d720*/  LDL.LU R6, [R1+0x2074] ;  /* 0x0020740001067983 */ /* 0x000ee80000300800 */
[----:B------:R-:W3:Y:S04]  /*7d730*/  LDL.LU R10, [R1+0x207c] ;  /* 0x00207c00010a7983 */ /* 0x000ee80000300800 */
[----:B------:R-:W-:Y:S04]  /*7d740*/  STL [R1+0x1f8c], R13 ;  /* 0x001f8c0d01007387 */ /* 0x000fe80000100800 */
[----:B------:R1:W-:Y:S02]  /*7d750*/  LDGSTS.E [R3+0x1e200], desc[UR14][R4.64], P1 ;  /* 0x1e20000004037fae */ /* 0x0003e400089a100e */
[----:B-1----:R-:W-:Y:S01]  /*7d760*/  IMAD.MOV.U32 R4, RZ, RZ, R13 ;  /* 0x000000ffff047224 */ /* 0x002fe200078e000d */
[----:B------:R-:W-:-:S02]  /*7d770*/  IADD3.X R14, PT, PT, R14, UR7, RZ, P0, !PT ;  /* 0x000000070e0e7c10 */ /* 0x000fc400087fe4ff */
[----:B------:R-:W-:-:S03]  /*7d780*/  IADD3.X R12, PT, PT, R12, UR7, RZ, P2, !PT ;  /* 0x000000070c0c7c10 */ /* 0x000fc600097fe4ff */
[----:B------:R1:W-:Y:S04]  /*7d790*/  STL [R1+0x1f88], R14 ;  /* 0x001f880e01007387 */ /* 0x0003e80000100800 */
[----:B------:R-:W-:Y:S04]  /*7d7a0*/  STL [R1+0x1f94], R2 ;  /* 0x001f940201007387 */ /* 0x000fe80000100800 */
[----:B------:R-:W3:Y:S04]  /*7d7b0*/  LDL.LU R16, [R1+0x2070] ;  /* 0x0020700001107983 */ /* 0x000ee80000300800 */
[----:B------:R1:W-:Y:S04]  /*7d7c0*/  STL [R1+0x1f90], R12 ;  /* 0x001f900c01007387 */ /* 0x0003e80000100800 */
[----:B------:R-:W3:Y:S01]  /*7d7d0*/  LDL.LU R15, [R1+0x2078] ;  /* 0x00207800010f7983 */ /* 0x000ee20000300800 */
[----:B------:R-:W-:-:S03]  /*7d7e0*/  MOV R5, R14 ;  /* 0x0000000e00057202 */ /* 0x000fc60000000f00 */
[----:B-1----:R-:W3:Y:S04]  /*7d7f0*/  LDL.LU R14, [R1+0x2080] ;  /* 0x00208000010e7983 */ /* 0x002ee80000300800 */
[----:B------:R-:W3:Y:S04]  /*7d800*/  LDL.LU R13, [R1+0x2084] ;  /* 0x00208400010d7983 */ /* 0x000ee80000300800 */
[----:B------:R1:W-:Y:S02]  /*7d810*/  LDGSTS.E [R3+0x1e300], desc[UR14][R4.64], P1 ;  /* 0x1e30000004037fae */ /* 0x0003e400089a100e */
[----:B-1----:R-:W-:Y:S01]  /*7d820*/  MOV R5, R12 ;  /* 0x0000000c00057202 */ /* 0x002fe20000000f00 */
[----:B------:R-:W-:Y:S01]  /*7d830*/  IMAD.MOV.U32 R4, RZ, RZ, R2 ;  /* 0x000000ffff047224 */ /* 0x000fe200078e0002 */
        /* <DEDUP_REMOVED lines=31> */
[----:B---3--:R-:W-:-:S03]  /*7da30*/  IADD3 R6, P1, PT, R6, UR18, RZ ;  /* 0x0000001206067c10 */ /* 0x008fc6000ff3e0ff */
        /* <DEDUP_REMOVED lines=14> */
[----:B------:R-:W-:Y:S02]  /*7db20*/  IADD3 R13, P1, PT, R13, UR18, RZ ;  /* 0x000000120d0d7c10 */ /* 0x000fe4000ff3e0ff */
        /* <DEDUP_REMOVED lines=8> */
[----:B-1----:R-:W-:-:S03]  /*7dbb0*/  IMAD.MOV.U32 R4, RZ, RZ, R13 ;  /* 0x000000ffff047224 */ /* 0x002fc600078e000d */
[----:B------:R-:W2:Y:S04]  /*7dbc0*/  LDL.LU R13, [R1+0x20ac] ;  /* 0x0020ac00010d7983 */ /* 0x000ea80000300800 */
[----:B------:R1:W-:Y:S04]  /*7dbd0*/  STL [R1+0x2088], R12 ;  /* 0x0020880c01007387 */ /* 0x0003e80000100800 */
[----:B------:R-:W2:Y:S04]  /*7dbe0*/  LDL.LU R17, [R1+0x2174] ;  /* 0x0021740001117983 */ /* 0x000ea80000300800 */
[----:B------:R-:W2:Y:S04]  /*7dbf0*/  LDL.LU R15, [R1+0x20a8] ;  /* 0x0020a800010f7983 */ /* 0x000ea80000300800 */
[----:B------:R-:W2:Y:S01]  /*7dc00*/  LDL.LU R18, [R1+0x2170] ;  /* 0x0021700001127983 */ /* 0x000ea20000300800 */
[----:B------:R-:W-:-:S05]  /*7dc10*/  MOV R5, R14 ;  /* 0x0000000e00057202 */ /* 0x000fca0000000f00 */
[----:B------:R1:W-:Y:S02]  /*7dc20*/  LDGSTS.E [R3+0x20200], desc[UR14][R4.64], P0 ;  /* 0x2020000004037fae */ /* 0x0003e400081a100e */
[----:B-1----:R-:W-:Y:S01]  /*7dc30*/  MOV R5, R12 ;  /* 0x0000000c00057202 */ /* 0x002fe20000000f00 */
[----:B------:R-:W-:Y:S01]  /*7dc40*/  IMAD.MOV.U32 R4, RZ, RZ, R2 ;  /* 0x000000ffff047224 */ /* 0x000fe200078e0002 */
[----:B------:R-:W2:Y:S04]  /*7dc50*/  LDL.LU R12, [R1+0x217c] ;  /* 0x00217c00010c7983 */ /* 0x000ea80000300800 */
[----:B------:R-:W2:Y:S04]  /*7dc60*/  LDL.LU R2, [R1+0x2184] ;  /* 0x0021840001027983 */ /* 0x000ea80000300800 */
[----:B------:R1:W-:Y:S01]  /*7dc70*/  LDGSTS.E [R3+0x20300], desc[UR14][R4.64], P0 ;  /* 0x2030000004037fae */ /* 0x0003e200081a100e */
[----:B----4-:R-:W-:-:S02]  /*7dc80*/  IADD3 R9, P1, PT, R9, UR18, RZ ;  /* 0x0000001209097c10 */ /* 0x010fc4000ff3e0ff */
[----:B------:R-:W-:-:S03]  /*7dc90*/  IADD3 R7, P2, PT, R7, UR18, RZ ;  /* 0x0000001207077c10 */ /* 0x000fc6000ff5e0ff */
[----:B------:R4:W-:Y:S01]  /*7dca0*/  STL [R1+0x2094], R9 ;  /* 0x0020940901007387 */ /* 0x0009e20000100800 */
[----:B-1----:R-:W-:Y:S01]  /*7dcb0*/  IMAD.MOV.U32 R4, RZ, RZ, R9 ;  /* 0x000000ffff047224 */ /* 0x002fe200078e0009 */
[----:B------:R-:W-:Y:S02]  /*7dcc0*/  IADD3.X R11, PT, PT, R11, UR7, RZ, P1, !PT ;  /* 0x000000070b0b7c10 */ /* 0x000fe40008ffe4ff */
[----:B---3--:R-:W-:-:S03]  /*7dcd0*/  IADD3.X R8, PT, PT, R8, UR7, RZ, P2, !PT ;  /* 0x0000000708087c10 */ /* 0x008fc600097fe4ff */
[----:B------:R-:W-:Y:S04]  /*7dce0*/  STL [R1+0x2090], R11 ;  /* 0x0020900b01007387 */ /* 0x000fe80000100800 */
[----:B------:R1:W-:Y:S04]  /*7dcf0*/  STL [R1+0x209c], R7 ;  /* 0x00209c0701007387 */ /* 0x0003e80000100800 */
[----:B------:R-:W3:Y:S04]  /*7dd00*/  LDL.LU R16, [R1+0x2178] ;  /* 0x0021780001107983 */ /* 0x000ee80000300800 */
[----:B------:R1:W-:Y:S04]  /*7dd10*/  STL [R1+0x2098], R8 ;  /* 0x0020980801007387 */ /* 0x0003e80000100800 */
[----:B----4-:R-:W4:Y:S01]  /*7dd20*/  LDL.LU R9, [R1+0x2180] ;  /* 0x0021800001097983 */ /* 0x010f220000300800 */
[----:B------:R-:W-:-:S05]  /*7dd30*/  MOV R5, R11 ;  /* 0x0000000b00057202 */ /* 0x000fca0000000f00 */
[----:B------:R1:W-:Y:S02]  /*7dd40*/  LDGSTS.E [R3+0x20400], desc[UR14][R4.64], P0 ;  /* 0x2040000004037fae */ /* 0x0003e400081a100e */
[----:B-1----:R-:W-:Y:S01]  /*7dd50*/  IMAD.MOV.U32 R4, RZ, RZ, R7 ;  /* 0x000000ffff047224 */ /* 0x002fe200078e0007 */
[----:B------:R-:W-:Y:S01]  /*7dd60*/  MOV R5, R8 ;  /* 0x0000000800057202 */ /* 0x000fe20000000f00 */
[----:B------:R-:W4:Y:S04]  /*7dd70*/  LDL.LU R7, [R1+0x218c] ;  /* 0x00218c0001077983 */ /* 0x000f280000300800 */
[----:B------:R-:W4:Y:S04]  /*7dd80*/  LDL.LU R8, [R1+0x2194] ;  /* 0x0021940001087983 */ /* 0x000f280000300800 */
[----:B------:R1:W-:Y:S01]  /*7dd90*/  LDGSTS.E [R3+0x20500], desc[UR14][R4.64], P0 ;  /* 0x2050000004037fae */ /* 0x0003e200081a100e */
[----:B------:R-:W-:-:S05]  /*7dda0*/  IADD3 R6, P1, PT, R6, UR18, RZ ;  /* 0x0000001206067c10 */ /* 0x000fca000ff3e0ff */
[----:B------:R-:W-:Y:S01]  /*7ddb0*/  STL [R1+0x20a4], R6 ;  /* 0x0020a40601007387 */ /* 0x000fe20000100800 */
[----:B--2---:R-:W-:-:S05]  /*7ddc0*/  IADD3.X R10, PT, PT, R10, UR7, RZ, P1, !PT ;  /* 0x000000070a0a7c10 */ /* 0x004fca0008ffe4ff */
[----:B------:R2:W-:Y:S04]  /*7ddd0*/  STL [R1+0x20a0], R10 ;  /* 0x0020a00a01007387 */ /* 0x0005e80000100800 */
[----:B------:R-:W4:Y:S01]  /*7dde0*/  LDL.LU R14, [R1+0x2188] ;  /* 0x00218800010e7983 */ /* 0x000f220000300800 */
[----:B-1----:R-:W-:-:S03]  /*7ddf0*/  MOV R5, R10 ;  /* 0x0000000a00057202 */ /* 0x002fc60000000f00 */
[----:B--2---:R-:W2:Y:S01]  /*7de00*/  LDL.LU R10, [R1+0x2190] ;  /* 0x00219000010a7983 */ /* 0x004ea20000300800 */
[----:B------:R-:W-:-:S03]  /*7de10*/  IMAD.MOV.U32 R4, RZ, RZ, R6 ;  /* 0x000000ffff047224 */ /* 0x000fc600078e0006 */
[----:B------:R-:W2:Y:S04]  /*7de20*/  LDL.LU R11, [R1+0x219c] ;  /* 0x00219c00010b7983 */ /* 0x000ea80000300800 */
[----:B------:R-:W2:Y:S01]  /*7de30*/  LDL.LU R6, [R1+0x21a4] ;  /* 0x0021a40001067983 */ /* 0x000ea20000300800 */
[----:B------:R-:W-:-:S03]  /*7de40*/  IADD3 R13, P2, PT, R13, UR18, RZ ;  /* 0x000000120d0d7c10 */ /* 0x000fc6000ff5e0ff */
[----:B------:R1:W-:Y:S04]  /*7de50*/  LDGSTS.E [R3+0x20600], desc[UR14][R4.64], P0 ;  /* 0x2060000004037fae */ /* 0x0003e800081a100e */
[----:B------:R-:W-:Y:S01]  /*7de60*/  STL [R1+0x20ac], R13 ;  /* 0x0020ac0d01007387 */ /* 0x000fe20000100800 */
[----:B------:R-:W-:Y:S02]  /*7de70*/  IADD3 R17, P3, PT, R17, UR18, RZ ;  /* 0x0000001211117c10 */ /* 0x000fe4000ff7e0ff */
[----:B------:R-:W-:-:S04]  /*7de80*/  IADD3.X R15, PT, PT, R15, UR7, RZ, P2, !PT ;  /* 0x000000070f0f7c10 */ /* 0x000fc800097fe4ff */
[----:B-1----:R-:W-:Y:S01]  /*7de90*/  MOV R5, R15 ;  /* 0x0000000f00057202 */ /* 0x002fe20000000f00 */
[----:B------:R1:W-:Y:S01]  /*7dea0*/  STL [R1+0x20a8], R15 ;  /* 0x0020a80f01007387 */ /* 0x0003e20000100800 */
[----:B------:R-:W-:-:S03]  /*7deb0*/  IADD3.X R18, PT, PT, R18, UR7, RZ, P3, !PT ;  /* 0x0000000712127c10 */ /* 0x000fc60009ffe4ff */
[----:B------:R-:W-:Y:S01]  /*7dec0*/  STL [R1+0x2174], R17 ;  /* 0x0021741101007387 */ /* 0x000fe20000100800 */
[----:B------:R-:W-:-:S03]  /*7ded0*/  IMAD.MOV.U32 R4, RZ, RZ, R13 ;  /* 0x000000ffff047224 */ /* 0x000fc600078e000d */
[----:B-1----:R-:W2:Y:S04]  /*7dee0*/  LDL.LU R15, [R1+0x2198] ;  /* 0x00219800010f7983 */ /* 0x002ea80000300800 */
[----:B------:R-:W-:Y:S04]  /*7def0*/  STL [R1+0x2170], R18 ;  /* 0x0021701201007387 */ /* 0x000fe80000100800 */
[----:B------:R-:W2:Y:S01]  /*7df00*/  LDL.LU R13, [R1+0x21a0] ;  /* 0x0021a000010d7983 */ /* 0x000ea20000300800 */
[----:B------:R-:W-:-:S03]  /*7df10*/  UISETP.GT.AND UP1, UPT, UR23, 0x44, UPT ;  /* 0x000000441700788c */ /* 0x000fc6000bf24270 */
[----:B------:R1:W-:Y:S01]  /*7df20*/  LDGSTS.E [R3+0x20700], desc[UR14][R4.64], P0 ;  /* 0x2070000004037fae */ /* 0x0003e200081a100e */
[----:B------:R-:W-:-:S04]  /*7df30*/  USEL UR12, URZ, 0x4, !UP1 ;  /* 0x00000004ff0c7887 */ /* 0x000fc8000c800000 */
[----:B------:R-:W-:Y:S01]  /*7df40*/  USEL UR12, UR12, URZ, !UP0 ;  /* 0x000000ff0c0c7287 */ /* 0x000fe2000c000000 */
[----:B------:R-:W-:-:S05]  /*7df50*/  IADD3 R12, P0, PT, R12, UR18, RZ ;  /* 0x000000120c0c7c10 */ /* 0x000fca000ff1e0ff */
[----:B------:R-:W-:Y:S01]  /*7df60*/  ISETP.NE.U32.AND P1, PT, RZ, UR12, PT ;  /* 0x0000000cff007c0c */ /* 0x000fe2000bf25070 */
[----:B-1----:R-:W-:Y:S01]  /*7df70*/  IMAD.MOV.U32 R4, RZ, RZ, R17 ;  /* 0x000000ffff047224 */ /* 0x002fe200078e0011 */
[----:B------:R-:W-:Y:S02]  /*7df80*/  MOV R5, R18 ;  /* 0x0000001200057202 */ /* 0x000fe40000000f00 */
[----:B------:R-:W-:Y:S01]  /*7df90*/  IADD3 R2, P2, PT, R2, UR18, RZ ;  /* 0x0000001202027c10 */ /* 0x000fe2000ff5e0ff */
[----:B------:R1:W-:Y:S08]  /*7dfa0*/  STL [R1+0x217c], R12 ;  /* 0x00217c0c01007387 */ /* 0x0003f00000100800 */
[----:B------:R1:W-:Y:S02]  /*7dfb0*/  LDGSTS.E [R3+0x22000], desc[UR14][R4.64], P1 ;  /* 0x2200000004037fae */ /* 0x0003e400089a100e */
[----:B-1----:R-:W-:Y:S01]  /*7dfc0*/  IMAD.MOV.U32 R4, RZ, RZ, R12 ;  /* 0x000000ffff047224 */ /* 0x002fe200078e000c */
[----:B---3--:R-:W-:-:S05]  /*7dfd0*/  IADD3.X R16, PT, PT, R16, UR7, RZ, P0, !PT ;  /* 0x0000000710107c10 */ /* 0x008fca00087fe4ff */
[----:B------:R1:W-:Y:S01]  /*7dfe0*/  STL [R1+0x2178], R16 ;  /* 0x0021781001007387 */ /* 0x0003e20000100800 */
[----:B----4-:R-:W-:-:S03]  /*7dff0*/  IADD3.X R9, PT, PT, R9, UR7, RZ, P2, !PT ;  /* 0x0000000709097c10 */ /* 0x010fc600097fe4ff */
[----:B------:R-:W-:Y:S01]  /*7e000*/  STL [R1+0x2184], R2 ;  /* 0x0021840201007387 */ /* 0x000fe20000100800 */
[----:B------:R-:W-:-:S03]  /*7e010*/  MOV R5, R16 ;  /* 0x0000001000057202 */ /* 0x000fc60000000f00 */
[----:B------:R-:W3:Y:S04]  /*7e020*/  LDL.LU R12, [R1+0x21ac] ;  /* 0x0021ac00010c7983 */ /* 0x000ee80000300800 */
[----:B------:R4:W-:Y:S04]  /*7e030*/  STL [R1+0x2180], R9 ;  /* 0x0021800901007387 */ /* 0x0009e80000100800 */
[----:B-1----:R-:W3:Y:S04]  /*7e040*/  LDL.LU R16, [R1+0x21a8] ;  /* 0x0021a80001107983 */ /* 0x002ee80000300800 */
[----:B------:R1:W-:Y:S01]  /*7e050*/  LDGSTS.E [R3+0x22100], desc[UR14][R4.64], P1 ;  /* 0x2210000004037fae */ /* 0x0003e200089a100e */
[----:B------:R-:W-:-:S02]  /*7e060*/  IADD3 R7, P0, PT, R7, UR18, RZ ;  /* 0x0000001207077c10 */ /* 0x000fc4000ff1e0ff */
[----:B------:R-:W-:Y:S01]  /*7e070*/  IADD3 R8, P2, PT, R8, UR18, RZ ;  /* 0x0000001208087c10 */ /* 0x000fe2000ff5e0ff */
[----:B-1----:R-:W-:Y:S01]  /*7e080*/  IMAD.MOV.U32 R4, RZ, RZ, R2 ;  /* 0x000000ffff047224 */ /* 0x002fe200078e0002 */
[----:B------:R-:W-:Y:S02]  /*7e090*/  MOV R5, R9 ;  /* 0x0000000900057202 */ /* 0x000fe40000000f00 */
[----:B----4-:R-:W4:Y:S04]  /*7e0a0*/  LDL.LU R9, [R1+0x2274] ;  /* 0x0022740001097983 */ /* 0x010f280000300800 */
[----:B------:R-:W4:Y:S04]  /*7e0b0*/  LDL.LU R2, [R1+0x227c] ;  /* 0x00227c0001027983 */ /* 0x000f280000300800 */
[----:B------:R-:W-:Y:S04]  /*7e0c0*/  STL [R1+0x218c], R7 ;  /* 0x00218c0701007387 */ /* 0x000fe80000100800 */
[----:B------:R1:W-:Y:S02]  /*7e0d0*/  LDGSTS.E [R3+0x22200], desc[UR14][R4.64], P1 ;  /* 0x2220000004037fae */ /* 0x0003e400089a100e */
[----:B-1----:R-:W-:Y:S01]  /*7e0e0*/  IMAD.MOV.U32 R4, RZ, RZ, R7 ;  /* 0x000000ffff047224 */ /* 0x002fe200078e0007 */
[----:B------:R-:W-:-:S04]  /*7e0f0*/  IADD3.X R14, PT, PT, R14, UR7, RZ, P0, !PT ;  /* 0x000000070e0e7c10 */ /* 0x000fc800087fe4ff */
[----:B------:R-:W-:Y:S01]  /*7e100*/  MOV R5, R14 ;  /* 0x0000000e00057202 */ /* 0x000fe20000000f00 */
[----:B------:R1:W-:Y:S01]  /*7e110*/  STL [R1+0x2188], R14 ;  /* 0x0021880e01007387 */ /* 0x0003e20000100800 */
[----:B--2---:R-:W-:-:S03]  /*7e120*/  IADD3.X R10, PT, PT, R10, UR7, RZ, P2, !PT ;  /* 0x000000070a0a7c10 */ /* 0x004fc600097fe4ff */
[----:B------:R-:W-:Y:S01]  /*7e130*/  STL [R1+0x2194], R8 ;  /* 0x0021940801007387 */ /* 0x000fe20000100800 */
[----:B------:R-:W-:-:S03]  /*7e140*/  IADD3 R11, P0, PT, R11, UR18, RZ ;  /* 0x000000120b0b7c10 */ /* 0x000fc6000ff1e0ff */
[----:B------:R2:W-:Y:S04]  /*7e150*/  LDGSTS.E [R3+0x22300], desc[UR14][R4.64], P1 ;  /* 0x2230000004037fae */ /* 0x0005e800089a100e */
[----:B-1----:R-:W4:Y:S04]  /*7e160*/  LDL.LU R14, [R1+0x2270] ;  /* 0x00227000010e7983 */ /* 0x002f280000300800 */
[----:B------:R1:W-:Y:S04]  /*7e170*/  STL [R1+0x2190], R10 ;  /* 0x0021900a01007387 */ /* 0x0003e80000100800 */
[----:B------:R-:W4:Y:S01]  /*7e180*/  LDL.LU R7, [R1+0x2278] ;  /* 0x0022780001077983 */ /* 0x000f220000300800 */
[----:B--2---:R-:W-:Y:S01]  /*7e190*/  IMAD.MOV.U32 R4, RZ, RZ, R8 ;  /* 0x000000ffff047224 */ /* 0x004fe200078e0008 */
[----:B------:R-:W-:-:S02]  /*7e1a0*/  MOV R5, R10 ;  /* 0x0000000a00057202 */ /* 0x000fc40000000f00 */
[----:B------:R-:W-:Y:S01]  /*7e1b0*/  IADD3 R6, P2, PT, R6, UR18, RZ ;  /* 0x0000001206067c10 */ /* 0x000fe2000ff5e0ff */
[----:B-1----:R-:W2:Y:S04]  /*7e1c0*/  LDL.LU R10, [R1+0x2284] ;  /* 0x00228400010a7983 */ /* 0x002ea80000300800 */
[----:B------:R-:W2:Y:S04]  /*7e1d0*/  LDL.LU R8, [R1+0x228c] ;  /* 0x00228c0001087983 */ /* 0x000ea80000300800 */
[----:B------:R1:W-:Y:S04]  /*7e1e0*/  STL [R1+0x219c], R11 ;  /* 0x00219c0b01007387 */ /* 0x0003e80000100800 */
[----:B------:R1:W-:Y:S01]  /*7e1f0*/  LDGSTS.E [R3+0x22400], desc[UR14][R4.64], P1 ;  /* 0x2240000004037fae */ /* 0x0003e200089a100e */
[----:B------:R-:W-:-:S05]  /*7e200*/  IADD3.X R15, PT, PT, R15, UR7, RZ, P0, !PT ;  /* 0x000000070f0f7c10 */ /* 0x000fca00087fe4ff */
[----:B------:R1:W-:Y:S01]  /*7e210*/  STL [R1+0x2198], R15 ;  /* 0x0021980f01007387 */ /* 0x0003e20000100800 */
[----:B------:R-:W-:-:S03]  /*7e220*/  IADD3.X R13, PT, PT, R13, UR7, RZ, P2, !PT ;  /* 0x000000070d0d7c10 */ /* 0x000fc600097fe4ff */
[----:B------:R-:W-:Y:S01]  /*7e230*/  STL [R1+0x21a4], R6 ;  /* 0x0021a40601007387 */ /* 0x000fe20000100800 */
[----:B-1----:R-:W-:-:S03]  /*7e240*/  IMAD.MOV.U32 R4, RZ, RZ, R11 ;  /* 0x000000ffff047224 */ /* 0x002fc600078e000b */
[----:B------:R-:W2:Y:S01]  /*7e250*/  LDL.LU R11, [R1+0x2280] ;  /* 0x00228000010b7983 */ /* 0x000ea20000300800 */
[----:B------:R-:W-:-:S03]  /*7e260*/  MOV R5, R15 ;  /* 0x0000000f00057202 */ /* 0x000fc60000000f00 */
        /* <DEDUP_REMOVED lines=8> */
[----:B------:R-:W-:-:S04]  /*7e2f0*/  UISETP.GT.AND UP1, UPT, UR23, 0x48, UPT ;  /* 0x000000481700788c */ /* 0x000fc8000bf24270 */
[----:B------:R-:W-:-:S04]  /*7e300*/  USEL UR12, URZ, 0x4, !UP1 ;  /* 0x00000004ff0c7887 */ /* 0x000fc8000c800000 */
[----:B------:R-:W-:Y:S01]  /*7e310*/  USEL UR12, UR12, URZ, !UP0 ;  /* 0x000000ff0c0c7287 */ /* 0x000fe2000c000000 */
[----:B---3--:R-:W-:-:S04]  /*7e320*/  IADD3 R12, P0, PT, R12, UR18, RZ ;  /* 0x000000120c0c7c10 */ /* 0x008fc8000ff1e0ff */
[----:B------:R-:W-:Y:S01]  /*7e330*/  IADD3.X R16, PT, PT, R16, UR7, RZ, P0, !PT ;  /* 0x0000000710107c10 */ /* 0x000fe200087fe4ff */
[----:B------:R-:W-:Y:S01]  /*7e340*/  STL [R1+0x21ac], R12 ;  /* 0x0021ac0c01007387 */ /* 0x000fe20000100800 */
[----:B-1----:R-:W-:Y:S02]  /*7e350*/  IMAD.MOV.U32 R4, RZ, RZ, R12 ;  /* 0x000000ffff047224 */ /* 0x002fe400078e000c */
[----:B------:R-:W-:Y:S01]  /*7e360*/  MOV R5, R16 ;  /* 0x0000001000057202 */ /* 0x000fe20000000f00 */
[----:B------:R1:W-:Y:S04]  /*7e370*/  STL [R1+0x21a8], R16 ;  /* 0x0021a81001007387 */ /* 0x0003e80000100800 */
[----:B------:R3:W-:Y:S04]  /*7e380*/  LDGSTS.E [R3+0x22700], desc[UR14][R4.64], P1 ;  /* 0x2270000004037fae */ /* 0x0007e800089a100e */
[----:B-1----:R-:W2:Y:S04]  /*7e390*/  LDL.LU R16, [R1+0x2290] ;  /* 0x0022900001107983 */ /* 0x002ea80000300800 */
[----:B------:R-:W2:Y:S01]  /*7e3a0*/  LDL.LU R12, [R1+0x2298] ;  /* 0x00229800010c7983 */ /* 0x000ea20000300800 */
[----:B----4-:R-:W-:-:S02]  /*7e3b0*/  IADD3 R9, P1, PT, R9, UR18, RZ ;  /* 0x0000001209097c10 */ /* 0x010fc4000ff3e0ff */
[----:B------:R-:W-:-:S03]  /*7e3c0*/  IADD3 R2, P2, PT, R2, UR18, RZ ;  /* 0x0000001202027c10 */ /* 0x000fc6000ff5e0ff */
[----:B------:R1:W-:Y:S01]  /*7e3d0*/  STL [R1+0x2274], R9 ;  /* 0x0022740901007387 */ /* 0x0003e20000100800 */
[----:B---3--:R-:W-:Y:S01]  /*7e3e0*/  IMAD.MOV.U32 R4, RZ, RZ, R9 ;  /* 0x000000ffff047224 */ /* 0x008fe200078e0009 */
[----:B------:R-:W-:Y:S02]  /*7e3f0*/  ISETP.NE.U32.AND P0, PT, RZ, UR12, PT ;  /* 0x0000000cff007c0c */ /* 0x000fe4000bf05070 */
[----:B------:R-:W-:-:S05]  /*7e400*/  IADD3.X R14, PT, PT, R14, UR7, RZ, P1, !PT ;  /* 0x000000070e0e7c10 */ /* 0x000fca0008ffe4ff */
[----:B------:R3:W-:Y:S01]  /*7e410*/  STL [R1+0x2270], R14 ;  /* 0x0022700e01007387 */ /* 0x0007e20000100800 */
[----:B------:R-:W-:-:S03]  /*7e420*/  IADD3.X R7, PT, PT, R7, UR7, RZ, P2, !PT ;  /* 0x0000000707077c10 */ /* 0x000fc600097fe4ff */
[----:B------:R4:W-:Y:S01]  /*7e430*/  STL [R1+0x227c], R2 ;  /* 0x00227c0201007387 */ /* 0x0009e20000100800 */
[----:B------:R-:W-:-:S03]  /*7e440*/  MOV R5, R14 ;  /* 0x0000000e00057202 */ /* 0x000fc60000000f00 */
[----:B-1----:R-:W2:Y:S04]  /*7e450*/  LDL.LU R9, [R1+0x22a4] ;  /* 0x0022a40001097983 */ /* 0x002ea80000300800 */
[----:B------:R1:W-:Y:S04]  /*7e460*/  STL [R1+0x2278], R7 ;  /* 0x0022780701007387 */ /* 0x0003e80000100800 */
[----:B---3--:R-:W3:Y:S01]  /*7e470*/  LDL.LU R14, [R1+0x22a0] ;  /* 0x0022a000010e7983 */ /* 0x008ee20000300800 */
[----:B--2---:R-:W-:-:S03]  /*7e480*/  IADD3 R10, P1, PT, R10, UR18, RZ ;  /* 0x000000120a0a7c10 */ /* 0x004fc6000ff3e0ff */
[----:B------:R2:W-:Y:S01]  /*7e490*/  LDGSTS.E [R3+0x24000], desc[UR14][R4.64], P0 ;  /* 0x2400000004037fae */ /* 0x0005e200081a100e */
[----:B------:R-:W-:Y:S01]  /*7e4a0*/  IADD3 R8, P2, PT, R8, UR18, RZ ;  /* 0x0000001208087c10 */ /* 0x000fe2000ff5e0ff */
[----:B--2---:R-:W-:Y:S01]  /*7e4b0*/  IMAD.MOV.U32 R4, RZ, RZ, R2 ;  /* 0x000000ffff047224 */ /* 0x004fe200078e0002 */
[----:B------:R-:W-:Y:S01]  /*7e4c0*/  MOV R5, R7 ;  /* 0x0000000700057202 */ /* 0x000fe20000000f00 */
[----:B----4-:R-:W2:Y:S01]  /*7e4d0*/  LDL.LU R2, [R1+0x22ac] ;  /* 0x0022ac0001027983 */ /* 0x010ea20000300800 */
[----:B------:R-:W-:-:S03]  /*7e4e0*/  IADD3.X R11, PT, PT, R11, UR7, RZ, P1, !PT ;  /* 0x000000070b0b7c10 */ /* 0x000fc60008ffe4ff */
[----:B-1----:R-:W4:Y:S04]  /*7e4f0*/  LDL.LU R7, [R1+0x2374] ;  /* 0x0023740001077983 */ /* 0x002f280000300800 */
[----:B------:R1:W-:Y:S01]  /*7e500*/  STL [R1+0x2284], R10 ;  /* 0x0022840a01007387 */ /* 0x0003e20000100800 */
[----:B------:R-:W-:-:S03]  /*7e510*/  IADD3.X R15, PT, PT, R15, UR7, RZ, P2, !PT ;  /* 0x000000070f0f7c10 */ /* 0x000fc600097fe4ff */
[----:B------:R1:W-:Y:S04]  /*7e520*/  LDGSTS.E [R3+0x24100], desc[UR14][R4.64], P0 ;  /* 0x2410000004037fae */ /* 0x0003e800081a100e */
[----:B------:R1:W-:Y:S04]  /*7e530*/  STL [R1+0x2280], R11 ;  /* 0x0022800b01007387 */ /* 0x0003e80000100800 */
[----:B------:R-:W-:Y:S01]  /*7e540*/  STL [R1+0x228c], R8 ;  /* 0x00228c0801007387 */ /* 0x000fe20000100800 */
[----:B-1----:R-:W-:-:S03]  /*7e550*/  IMAD.MOV.U32 R4, RZ, RZ, R10 ;  /* 0x000000ffff047224 */ /* 0x002fc600078e000a */
[----:B------:R-:W4:Y:S01]  /*7e560*/  LDL.LU R10, [R1+0x22a8] ;  /* 0x0022a800010a7983 */ /* 0x000f220000300800 */
[----:B------:R-:W-:-:S03]  /*7e570*/  MOV R5, R11 ;  /* 0x0000000b00057202 */ /* 0x000fc60000000f00 */
[----:B------:R1:W-:Y:S04]  /*7e580*/  STL [R1+0x2288], R15 ;  /* 0x0022880f01007387 */ /* 0x0003e80000100800 */
[----:B------:R-:W4:Y:S01]  /*7e590*/  LDL.LU R11, [R1+0x2370] ;  /* 0x00237000010b7983 */ /* 0x000f220000300800 */
[----:B------:R-:W-:Y:S02]  /*7e5a0*/  IADD3 R13, P1, PT, R13, UR18, RZ ;  /* 0x000000120d0d7c10 */ /* 0x000fe4000ff3e0ff */
[----:B------:R-:W-:Y:S01]  /*7e5b0*/  IADD3 R6, P2, PT, R6, UR18, RZ ;  /* 0x0000001206067c10 */ /* 0x000fe2000ff5e0ff */
[----:B------:R1:W-:Y:S02]  /*7e5c0*/  LDGSTS.E [R3+0x24200], desc[UR14][R4.64], P0 ;  /* 0x2420000004037fae */ /* 0x0003e400081a100e */
[----:B-1----:R-:W-:Y:S01]  /*7e5d0*/  IMAD.MOV.U32 R4, RZ, RZ, R8 ;  /* 0x000000ffff047224 */ /* 0x002fe200078e0008 */
[----:B------:R-:W-:-:S02]  /*7e5e0*/  MOV R5, R15 ;  /* 0x0000000f00057202 */ /* 0x000fc40000000f00 */
        /* <DEDUP_REMOVED lines=24> */
[----:B------:R-:W-:-:S05]  /*7e770*/  IMAD.MOV.U32 R4, RZ, RZ, R9 ;  /* 0x000000ffff047224 */ /* 0x000fca00078e0009 */
[----:B------:R3:W-:Y:S04]  /*7e780*/  LDGSTS.E [R3+0x24600], desc[UR14][R4.64], P0 ;  /* 0x2460000004037fae */ /* 0x0007e800081a100e */
[----:B-1----:R-:W4:Y:S04]  /*7e790*/  LDL.LU R14, [R1+0x2388] ;  /* 0x00238800010e7983 */ /* 0x002f280000300800 */
[----:B------:R-:W4:Y:S01]  /*7e7a0*/  LDL.LU R9, [R1+0x2390] ;  /* 0x0023900001097983 */ /* 0x000f220000300800 */
[----:B--2---:R-:W-:Y:S02]  /*7e7b0*/  IADD3 R2, P2, PT, R2, UR18, RZ ;  /* 0x0000001202027c10 */ /* 0x004fe4000ff5e0ff */
[----:B----4-:R-:W-:-:S03]  /*7e7c0*/  IADD3 R7, P3, PT, R7, UR18, RZ ;  /* 0x0000001207077c10 */ /* 0x010fc6000ff7e0ff */
[----:B------:R-:W-:Y:S01]  /*7e7d0*/  STL [R1+0x22ac], R2 ;  /* 0x0022ac0201007387 */ /* 0x000fe20000100800 */
[----:B---3--:R-:W-:Y:S01]  /*7e7e0*/  IMAD.MOV.U32 R4, RZ, RZ, R2 ;  /* 0x000000ffff047224 */ /* 0x008fe200078e0002 */
[----:B------:R-:W-:-:S04]  /*7e7f0*/  IADD3.X R10, PT, PT, R10, UR7, RZ, P2, !PT ;  /* 0x000000070a0a7c10 */ /* 0x000fc800097fe4ff */
[----:B------:R-:W-:Y:S01]  /*7e800*/  MOV R5, R10 ;  /* 0x0000000a00057202 */ /* 0x000fe20000000f00 */
[----:B------:R1:W-:Y:S01]  /*7e810*/  STL [R1+0x22a8], R10 ;  /* 0x0022a80a01007387 */ /* 0x0003e20000100800 */
[----:B------:R-:W-:-:S03]  /*7e820*/  IADD3.X R11, PT, PT, R11, UR7, RZ, P3, !PT ;  /* 0x000000070b0b7c10 */ /* 0x000fc60009ffe4ff */
[----:B------:R-:W-:Y:S04]  /*7e830*/  STL [R1+0x2374], R7 ;  /* 0x0023740701007387 */ /* 0x000fe80000100800 */
[----:B------:R2:W-:Y:S04]  /*7e840*/  LDGSTS.E [R3+0x24700], desc[UR14][R4.64], P0 ;  /* 0x2470000004037fae */ /* 0x0005e800081a100e */
[----:B-1----:R-:W3:Y:S04]  /*7e850*/  LDL.LU R10, [R1+0x239c] ;  /* 0x00239c00010a7983 */ /* 0x002ee80000300800 */
[----:B------:R1:W-:Y:S04]  /*7e860*/  STL [R1+0x2370], R11 ;  /* 0x0023700b01007387 */ /* 0x0003e80000100800 */
[----:B------:R-:W4:Y:S01]  /*7e870*/  LDL.LU R2, [R1+0x23a4] ;  /* 0x0023a40001027983 */ /* 0x000f220000300800 */
[----:B--2---:R-:W-:Y:S01]  /*7e880*/  MOV R5, R11 ;  /* 0x0000000b00057202 */ /* 0x004fe20000000f00 */
[----:B------:R-:W-:-:S02]  /*7e890*/  IMAD.MOV.U32 R4, RZ, RZ, R7 ;  /* 0x000000ffff047224 */ /* 0x000fc400078e0007 */
[----:B-1----:R-:W2:Y:S04]  /*7e8a0*/  LDL.LU R11, [R1+0x2398] ;  /* 0x00239800010b7983 */ /* 0x002ea80000300800 */
[----:B------:R-:W2:Y:S01]  /*7e8b0*/  LDL.LU R7, [R1+0x23a0] ;  /* 0x0023a00001077983 */ /* 0x000ea20000300800 */
[----:B------:R-:W-:-:S04]  /*7e8c0*/  UISETP.GT.AND UP1, UPT, UR23, 0x4c, UPT ;  /* 0x0000004c1700788c */ /* 0x000fc8000bf24270 */
[----:B------:R-:W-:Y:S01]  /*7e8d0*/  USEL UR12, URZ, 0x4, !UP1 ;  /* 0x00000004ff0c7887 */ /* 0x000fe2000c800000 */
[----:B------:R-:W-:-:S03]  /*7e8e0*/  IADD3 R15, P0, PT, R15, UR18, RZ ;  /* 0x000000120f0f7c10 */ /* 0x000fc6000ff1e0ff */
[----:B------:R-:W-:Y:S01]  /*7e8f0*/  USEL UR12, UR12, URZ, !UP0 ;  /* 0x000000ff0c0c7287 */ /* 0x000fe2000c000000 */
[----:B------:R-:W-:Y:S01]  /*7e900*/  IADD3 R8, P2, PT, R8, UR18, RZ ;  /* 0x0000001208087c10 */ /* 0x000fe2000ff5e0ff */
[----:B------:R-:W-:Y:S04]  /*7e910*/  STL [R1+0x237c], R15 ;  /* 0x00237c0f01007387 */ /* 0x000fe80000100800 */
[----:B------:R-:W-:-:S13]  /*7e920*/  ISETP.NE.U32.AND P1, PT, RZ, UR12, PT ;  /* 0x0000000cff007c0c */ /* 0x000fda000bf25070 */
[----:B------:R1:W-:Y:S02]  /*7e930*/  LDGSTS.E [R3+0x26000], desc[UR14][R4.64], P1 ;  /* 0x2600000004037fae */ /* 0x0003e400089a100e */
[----:B-1----:R-:W-:Y:S01]  /*7e940*/  IMAD.MOV.U32 R4, RZ, RZ, R15 ;  /* 0x000000ffff047224 */ /* 0x002fe200078e000f */
[----:B------:R-:W-:-:S05]  /*7e950*/  IADD3.X R16, PT, PT, R16, UR7, RZ, P0, !PT ;  /* 0x0000000710107c10 */ /* 0x000fca00087fe4ff */
[----:B------:R-:W-:Y:S01]  /*7e960*/  STL [R1+0x2378], R16 ;  /* 0x0023781001007387 */ /* 0x000fe20000100800 */
[----:B------:R-:W-:-:S03]  /*7e970*/  IADD3.X R13, PT, PT, R13, UR7, RZ, P2, !PT ;  /* 0x000000070d0d7c10 */ /* 0x000fc600097fe4ff */
[----:B------:R1:W-:Y:S04]  /*7e980*/  STL [R1+0x2384], R8 ;  /* 0x0023840801007387 */ /* 0x0003e80000100800 */
[----:B------:R1:W-:Y:S04]  /*7e990*/  STL [R1+0x2380], R13 ;  /* 0x0023800d01007387 */ /* 0x0003e80000100800 */
[----:B------:R-:W2:Y:S04]  /*7e9a0*/  LDL.LU R18, [R1+0x23a8] ;  /* 0x0023a80001127983 */ /* 0x000ea80000300800 */
[----:B------:R-:W2:Y:S01]  /*7e9b0*/  LDL.LU R17, [R1+0x23ac] ;  /* 0x0023ac0001117983 */ /* 0x000ea20000300800 */
[----:B------:R-:W-:-:S02]  /*7e9c0*/  MOV R5, R16 ;  /* 0x0000001000057202 */ /* 0x000fc40000000f00 */
        /* <DEDUP_REMOVED lines=8> */
[----:B------:R1:W-:Y:S02]  /*7ea50*/  LDGSTS.E [R3+0x26200], desc[UR14][R4.64], P1 ;  /* 0x2620000004037fae */ /* 0x0003e400089a100e */
[----:B-1----:R-:W-:Y:S01]  /*7ea60*/  IMAD.MOV.U32 R4, RZ, RZ, R12 ;  /* 0x000000ffff047224 */ /* 0x002fe200078e000c */
[----:B------:R-:W-:-:S02]  /*7ea70*/  IADD3.X R14, PT, PT, R14, UR7, RZ, P0, !PT ;  /* 0x000000070e0e7c10 */ /* 0x000fc400087fe4ff */
[----:B------:R-:W-:-:S03]  /*7ea80*/  IADD3.X R9, PT, PT, R9, UR7, RZ, P2, !PT ;  /* 0x0000000709097c10 */ /* 0x000fc600097fe4ff */
[----:B------:R-:W-:Y:S04]  /*7ea90*/  STL [R1+0x2388], R14 ;  /* 0x0023880e01007387 */ /* 0x000fe80000100800 */
[----:B------:R-:W-:Y:S04]  /*7eaa0*/  STL [R1+0x2394], R6 ;  /* 0x0023940601007387 */ /* 0x000fe80000100800 */
[----:B------:R-:W2:Y:S01]  /*7eab0*/  LDL.LU R16, [R1+0x2470] ;  /* 0x0024700001107983 */ /* 0x000ea20000300800 */
[----:B------:R-:W-:-:S03]  /*7eac0*/  MOV R5, R14 ;  /* 0x0000000e00057202 */ /* 0x000fc60000000f00 */
[----:B------:R1:W-:Y:S04]  /*7ead0*/  STL [R1+0x2390], R9 ;  /* 0x0023900901007387 */ /* 0x0003e80000100800 */
[----:B------:R-:W2:Y:S04]  /*7eae0*/  LDL.LU R15, [R1+0x2478] ;  /* 0x00247800010f7983 */ /* 0x000ea80000300800 */
[----:B------:R1:W-:Y:S02]  /*7eaf0*/  LDGSTS.E [R3+0x26300], desc[UR14][R4.64], P1 ;  /* 0x2630000004037fae */ /* 0x0003e400089a100e */
[----:B-1----:R-:W-:Y:S01]  /*7eb00*/  MOV R5, R9 ;  /* 0x0000000900057202 */ /* 0x002fe20000000f00 */
[----:B------:R-:W-:Y:S01]  /*7eb10*/  IMAD.MOV.U32 R4, RZ, RZ, R6 ;  /* 0x000000ffff047224 */ /* 0x000fe200078e0006 */
[----:B------:R-:W2:Y:S04]  /*7eb20*/  LDL.LU R9, [R1+0x2480] ;  /* 0x0024800001097983 */ /* 0x000ea80000300800 */
[----:B------:R-:W2:Y:S04]  /*7eb30*/  LDL.LU R6, [R1+0x2484] ;  /* 0x0024840001067983 */ /* 0x000ea80000300800 */
[----:B------:R-:W2:Y:S04]  /*7eb40*/  LDL.LU R14, [R1+0x2488] ;  /* 0x00248800010e7983 */ /* 0x000ea80000300800 */
[----:B------:R-:W2:Y:S01]  /*7eb50*/  LDL.LU R12, [R1+0x248c] ;  /* 0x00248c00010c7983 */ /* 0x000ea20000300800 */
[----:B---3--:R-:W-:-:S02]  /*7eb60*/  IADD3 R10, P0, PT, R10, UR18, RZ ;  /* 0x000000120a0a7c10 */ /* 0x008fc4000ff1e0ff */
[----:B----4-:R-:W-:Y:S01]  /*7eb70*/  IADD3 R2, P2, PT, R2, UR18, RZ ;  /* 0x0000001202027c10 */ /* 0x010fe2000ff5e0ff */
[----:B------:R1:W-:Y:S01]  /*7eb80*/  LDGSTS.E [R3+0x26400], desc[UR14][R4.64], P1 ;  /* 0x2640000004037fae */ /* 0x0003e200089a100e */
[----:B--2---:R-:W-:-:S03]  /*7eb90*/  IADD3.X R11, PT, PT, R11, UR7, RZ, P0, !PT ;  /* 0x000000070b0b7c10 */ /* 0x004fc600087fe4ff */
[----:B------:R2:W-:Y:S01]  /*7eba0*/  STL [R1+0x239c], R10 ;  /* 0x00239c0a01007387 */ /* 0x0005e20000100800 */
[----:B------:R-:W-:Y:S01]  /*7ebb0*/  IADD3.X R7, PT, PT, R7, UR7, RZ, P2, !PT ;  /* 0x0000000707077c10 */ /* 0x000fe200097fe4ff */
[----:B-1----:R-:W-:Y:S01]  /*7ebc0*/  IMAD.MOV.U32 R4, RZ, RZ, R10 ;  /* 0x000000ffff047224 */ /* 0x002fe200078e000a */
[----:B------:R-:W-:Y:S01]  /*7ebd0*/  MOV R5, R11 ;  /* 0x0000000b00057202 */ /* 0x000fe20000000f00 */
[----:B------:R-:W-:Y:S04]  /*7ebe0*/  STL [R1+0x2398], R11 ;  /* 0x0023980b01007387 */ /* 0x000fe80000100800 */
[----:B------:R-:W-:Y:S04]  /*7ebf0*/  STL [R1+0x23a4], R2 ;  /* 0x0023a40201007387 */ /* 0x000fe80000100800 */
[----:B------:R1:W-:Y:S04]  /*7ec00*/  LDGSTS.E [R3+0x26500], desc[UR14][R4.64], P1 ;  /* 0x2650000004037fae */ /* 0x0003e800089a100e */
[----:B------:R3:W-:Y:S04]  /*7ec10*/  STL [R1+0x23a0], R7 ;  /* 0x0023a00701007387 */ /* 0x0007e80000100800 */
[----:B--2---:R-:W2:Y:S01]  /*7ec20*/  LDL.LU R10, [R1+0x2490] ;  /* 0x00249000010a7983 */ /* 0x004ea20000300800 */
[----:B-1----:R-:W-:-:S03]  /*7ec30*/  MOV R5, R7 ;  /* 0x0000000700057202 */ /* 0x002fc60000000f00 */
[----:B---3--:R-:W3:Y:S01]  /*7ec40*/  LDL.LU R7, [R1+0x2494] ;  /* 0x0024940001077983 */ /* 0x008ee20000300800 */
[----:B------:R-:W-:-:S03]  /*7ec50*/  IMAD.MOV.U32 R4, RZ, RZ, R2 ;  /* 0x000000ffff047224 */ /* 0x000fc600078e0002 */
[----:B------:R-:W4:Y:S04]  /*7ec60*/  LDL.LU R11, [R1+0x2498] ;  /* 0x00249800010b7983 */ /* 0x000f280000300800 */
[----:B------:R-:W4:Y:S01]  /*7ec70*/  LDL.LU R2, [R1+0x249c] ;  /* 0x00249c0001027983 */ /* 0x000f220000300800 */
[----:B------:R-:W-:-:S03]  /*7ec80*/  UISETP.GT.AND UP1, UPT, UR23, 0x50, UPT ;  /* 0x000000501700788c */ /* 0x000fc6000bf24270 */
[----:B------:R1:W-:Y:S01]  /*7ec90*/  LDGSTS.E [R3+0x26600], desc[UR14][R4.64], P1 ;  /* 0x2660000004037fae */ /* 0x0003e200089a100e */
[----:B------:R-:W-:-:S04]  /*7eca0*/  USEL UR12, URZ, 0x4, !UP1 ;  /* 0x00000004ff0c7887 */ /* 0x000fc8000c800000 */
[----:B------:R-:W-:Y:S01]  /*7ecb0*/  USEL UR12, UR12, URZ, !UP0 ;  /* 0x000000ff0c0c7287 */ /* 0x000fe2000c000000 */
[----:B------:R-:W-:-:S04]  /*7ecc0*/  IADD3 R17, P0, PT, R17, UR18, RZ ;  /* 0x0000001211117c10 */ /* 0x000fc8000ff1e0ff */
[----:B------:R-:W-:Y:S01]  /*7ecd0*/  IADD3.X R18, PT, PT, R18, UR7, RZ, P0, !PT ;  /* 0x0000000712127c10 */ /* 0x000fe200087fe4ff */
[----:B-1----:R-:W-:-:S03]  /*7ece0*/  IMAD.MOV.U32 R4, RZ, RZ, R17 ;  /* 0x000000ffff047224 */ /* 0x002fc600078e0011 */
[----:B------:R-:W-:Y:S02]  /*7ecf0*/  MOV R5, R18 ;  /* 0x0000001200057202 */ /* 0x000fe40000000f00 */
[----:B------:R-:W-:-:S03]  /*7ed00*/  ISETP.NE.U32.AND P0, PT, RZ, UR12, PT ;  /* 0x0000000cff007c0c */ /* 0x000fc6000bf05070 */
[----:B------:R1:W-:Y:S01]  /*7ed10*/  LDGSTS.E [R3+0x26700], desc[UR14][R4.64], P1 ;  /* 0x2670000004037fae */ /* 0x0003e200089a100e */
[----:B------:R-:W-:-:S03]  /*7ed20*/  IADD3 R8, P1, PT, R8, UR18, RZ ;  /* 0x0000001208087c10 */ /* 0x000fc6000ff3e0ff */
[----:B------:R-:W-:Y:S01]  /*7ed30*/  STL [R1+0x23ac], R17 ;  /* 0x0023ac1101007387 */ /* 0x000fe20000100800 */
[----:B------:R-:W-:-:S03]  /*7ed40*/  IADD3 R13, P2, PT, R13, UR18, RZ ;  /* 0x000000120d0d7c10 */ /* 0x000fc6000ff5e0ff */
[----:B------:R-:W-:Y:S01]  /*7ed50*/  STL [R1+0x23a8], R18 ;  /* 0x0023a81201007387 */ /* 0x000fe20000100800 */
[----:B-1----:R-:W-:-:S03]  /*7ed60*/  IMAD.MOV.U32 R4, RZ, RZ, R8 ;  /* 0x000000ffff047224 */ /* 0x002fc600078e0008 */
[----:B------:R1:W-:Y:S01]  /*7ed70*/  STL [R1+0x2474], R8 ;  /* 0x0024740801007387 */ /* 0x0003e20000100800 */
        /* <DEDUP_REMOVED lines=9> */
[----:B------:R-:W4:Y:S01]  /*7ee10*/  LDL.LU R13, [R1+0x24a0] ;  /* 0x0024a000010d7983 */ /* 0x000f220000300800 */
[----:B------:R-:W-:Y:S02]  /*7ee20*/  IADD3 R6, P1, PT, R6, UR18, RZ ;  /* 0x0000001206067c10 */ /* 0x000fe4000ff3e0ff */
[----:B------:R-:W-:Y:S02]  /*7ee30*/  MOV R5, R15 ;  /* 0x0000000f00057202 */ /* 0x000fe40000000f00 */
[----:B------:R-:W-:Y:S02]  /*7ee40*/  IADD3.X R9, PT, PT, R9, UR7, RZ, P1, !PT ;  /* 0x0000000709097c10 */ /* 0x000fe40008ffe4ff */
[----:B------:R-:W-:Y:S01]  /*7ee50*/  IADD3 R12, P2, PT, R12, UR18, RZ ;  /* 0x000000120c0c7c10 */ /* 0x000fe2000ff5e0ff */
[----:B------:R-:W-:Y:S03]  /*7ee60*/  STL [R1+0x2484], R6 ;  /* 0x0024840601007387 */ /* 0x000fe60000100800 */
[----:B------:R-:W-:Y:S01]  /*7ee70*/  IADD3.X R14, PT, PT, R14, UR7, RZ, P2, !PT ;  /* 0x000000070e0e7c10 */ /* 0x000fe200097fe4ff */
[----:B------:R1:W-:Y:S04]  /*7ee80*/  LDGSTS.E [R3+0x28100], desc[UR14][R4.64], P0 ;  /* 0x2810000004037fae */ /* 0x0003e800081a100e */
[----:B------:R1:W-:Y:S04]  /*7ee90*/  STL [R1+0x2480], R9 ;  /* 0x0024800901007387 */ /* 0x0003e80000100800 */
[----:B------:R-:W-:Y:S01]  /*7eea0*/  STL [R1+0x248c], R12 ;  /* 0x00248c0c01007387 */ /* 0x000fe20000100800 */
[----:B-1----:R-:W-:-:S03]  /*7eeb0*/  MOV R5, R9 ;  /* 0x0000000900057202 */ /* 0x002fc60000000f00 */
[----:B------:R-:W4:Y:S01]  /*7eec0*/  LDL.LU R9, [R1+0x24ac] ;  /* 0x0024ac0001097983 */ /* 0x000f220000300800 */
[----:B------:R-:W-:-:S03]  /*7eed0*/  IMAD.MOV.U32 R4, RZ, RZ, R6 ;  /* 0x000000ffff047224 */ /* 0x000fc600078e0006 */
[----:B------:R-:W-:Y:S04]  /*7eee0*/  STL [R1+0x2488], R14 ;  /* 0x0024880e01007387 */ /* 0x000fe80000100800 */
[----:B------:R-:W4:Y:S04]  /*7eef0*/  LDL.LU R6, [R1+0x2574] ;  /* 0x0025740001067983 */ /* 0x000f280000300800 */
[----:B------:R-:W4:Y:S04]  /*7ef00*/  LDL.LU R15, [R1+0x24a8] ;  /* 0x0024a800010f7983 */ /* 0x000f280000300800 */
[----:B------:R-:W4:Y:S04]  /*7ef10*/  LDL.LU R18, [R1+0x2570] ;  /* 0x0025700001127983 */ /* 0x000f280000300800 */
[----:B------:R1:W-:Y:S01]  /*7ef20*/  LDGSTS.E [R3+0x28200], desc[UR14][R4.64], P0 ;  /* 0x2820000004037fae */ /* 0x0003e200081a100e */
[----:B---3--:R-:W-:-:S04]  /*7ef30*/  IADD3 R7, P1, PT, R7, UR18, RZ ;  /* 0x0000001207077c10 */ /* 0x008fc8000ff3e0ff */
[----:B--2---:R-:W-:Y:S02]  /*7ef40*/  IADD3.X R10, PT, PT, R10, UR7, RZ, P1, !PT ;  /* 0x000000070a0a7c10 */ /* 0x004fe40008ffe4ff */
[----:B----4-:R-:W-:Y:S01]  /*7ef50*/  IADD3 R2, P2, PT, R2, UR18, RZ ;  /* 0x0000001202027c10 */ /* 0x010fe2000ff5e0ff */
[----:B-1----:R-:W-:Y:S01]  /*7ef60*/  IMAD.MOV.U32 R4, RZ, RZ, R12 ;  /* 0x000000ffff047224 */ /* 0x002fe200078e000c */
[----:B------:R-:W-:Y:S01]  /*7ef70*/  MOV R5, R14 ;  /* 0x0000000e00057202 */ /* 0x000fe20000000f00 */
[----:B------:R1:W-:Y:S01]  /*7ef80*/  STL [R1+0x2494], R7 ;  /* 0x0024940701007387 */ /* 0x0003e20000100800 */
[----:B------:R-:W-:-:S03]  /*7ef90*/  IADD3.X R11, PT, PT, R11, UR7, RZ, P2, !PT ;  /* 0x000000070b0b7c10 */ /* 0x000fc600097fe4ff */
[----:B------:R2:W-:Y:S04]  /*7efa0*/  LDGSTS.E [R3+0x28300], desc[UR14][R4.64], P0 ;  /* 0x2830000004037fae */ /* 0x0005e800081a100e */
[----:B------:R3:W-:Y:S04]  /*7efb0*/  STL [R1+0x2490], R10 ;  /* 0x0024900a01007387 */ /* 0x0007e80000100800 */
[----:B------:R-:W-:Y:S01]  /*7efc0*/  STL [R1+0x249c], R2 ;  /* 0x00249c0201007387 */ /* 0x000fe20000100800 */
[----:B--2---:R-:W-:-:S03]  /*7efd0*/  IMAD.MOV.U32 R4, RZ, RZ, R7 ;  /* 0x000000ffff047224 */ /* 0x004fc600078e0007 */
[----:B-1----:R-:W2:Y:S01]  /*7efe0*/  LDL.LU R7, [R1+0x257c] ;  /* 0x00257c0001077983 */ /* 0x002ea20000300800 */
[----:B------:R-:W-:-:S03]  /*7eff0*/  MOV R5, R10 ;  /* 0x0000000a00057202 */ /* 0x000fc60000000f00 */
[----:B------:R1:W-:Y:S04]  /*7f000*/  STL [R1+0x2498], R11 ;  /* 0x0024980b01007387 */ /* 0x0003e80000100800 */
[----:B---3--:R-:W3:Y:S04]  /*7f010*/  LDL.LU R10, [R1+0x2584] ;  /* 0x00258400010a7983 */ /* 0x008ee80000300800 */
        /* <DEDUP_REMOVED lines=8> */
[----:B------:R-:W-:-:S04]  /*7f0a0*/  UISETP.GT.AND UP1, UPT, UR23, 0x54, UPT ;  /* 0x000000541700788c */ /* 0x000fc8000bf24270 */
[----:B------:R-:W-:-:S04]  /*7f0b0*/  USEL UR12, URZ, 0x4, !UP1 ;  /* 0x00000004ff0c7887 */ /* 0x000fc8000c800000 */
[----:B------:R-:W-:Y:S01]  /*7f0c0*/  USEL UR12, UR12, URZ, !UP0 ;  /* 0x000000ff0c0c7287 */ /* 0x000fe2000c000000 */
[----:B------:R-:W-:-:S05]  /*7f0d0*/  IADD3 R8, P1, PT, R8, UR18, RZ ;  /* 0x0000001208087c10 */ /* 0x000fca000ff3e0ff */
[----:B------:R-:W-:Y:S01]  /*7f0e0*/  STL [R1+0x24a4], R8 ;  /* 0x0024a40801007387 */ /* 0x000fe20000100800 */
[----:B------:R-:W-:-:S04]  /*7f0f0*/  IADD3.X R13, PT, PT, R13, UR7, RZ, P1, !PT ;  /* 0x000000070d0d7c10 */ /* 0x000fc80008ffe4ff */
[----:B-1----:R-:W-:Y:S01]  /*7f100*/  MOV R5, R13 ;  /* 0x0000000d00057202 */ /* 0x002fe20000000f00 */
[----:B------:R1:W-:Y:S04]  /*7f110*/  STL [R1+0x24a0], R13 ;  /* 0x0024a00d01007387 */ /* 0x0003e80000100800 */
[----:B-1----:R-:W4:Y:S04]  /*7f120*/  LDL.LU R13, [R1+0x2588] ;  /* 0x00258800010d7983 */ /* 0x002f280000300800 */
[----:B------:R-:W4:Y:S01]  /*7f130*/  LDL.LU R16, [R1+0x2590] ;  /* 0x0025900001107983 */ /* 0x000f220000300800 */
[----:B------:R-:W-:-:S03]  /*7f140*/  IMAD.MOV.U32 R4, RZ, RZ, R8 ;  /* 0x000000ffff047224 */ /* 0x000fc600078e0008 */
[----:B------:R-:W4:Y:S01]  /*7f150*/  LDL.LU R14, [R1+0x259c] ;  /* 0x00259c00010e7983 */ /* 0x000f220000300800 */
[----:B------:R-:W-:-:S03]  /*7f160*/  IADD3 R9, P2, PT, R9, UR18, RZ ;  /* 0x0000001209097c10 */ /* 0x000fc6000ff5e0ff */
[----:B------:R-:W4:Y:S04]  /*7f170*/  LDL.LU R8, [R1+0x25a4] ;  /* 0x0025a40001087983 */ /* 0x000f280000300800 */
[----:B------:R-:W-:Y:S01]  /*7f180*/  STL [R1+0x24ac], R9 ;  /* 0x0024ac0901007387 */ /* 0x000fe20000100800 */
[----:B------:R-:W-:-:S03]  /*7f190*/  IADD3 R6, P3, PT, R6, UR18, RZ ;  /* 0x0000001206067c10 */ /* 0x000fc6000ff7e0ff */
[----:B------:R1:W-:Y:S01]  /*7f1a0*/  LDGSTS.E [R3+0x28600], desc[UR14][R4.64], P0 ;  /* 0x2860000004037fae */ /* 0x0003e200081a100e */
[----:B------:R-:W-:-:S05]  /*7f1b0*/  IADD3.X R15, PT, PT, R15, UR7, RZ, P2, !PT ;  /* 0x000000070f0f7c10 */ /* 0x000fca00097fe4ff */
[----:B------:R1:W-:Y:S01]  /*7f1c0*/  STL [R1+0x24a8], R15 ;  /* 0x0024a80f01007387 */ /* 0x0003e20000100800 */
[----:B------:R-:W-:Y:S02]  /*7f1d0*/  IADD3.X R18, PT, PT, R18, UR7, RZ, P3, !PT ;  /* 0x0000000712127c10 */ /* 0x000fe40009ffe4ff */
[----:B-1----:R-:W-:Y:S01]  /*7f1e0*/  MOV R5, R15 ;  /* 0x0000000f00057202 */ /* 0x002fe20000000f00 */
[----:B------:R1:W-:Y:S04]  /*7f1f0*/  STL [R1+0x2574], R6 ;  /* 0x0025740601007387 */ /* 0x0003e80000100800 */
[----:B------:R-:W4:Y:S01]  /*7f200*/  LDL.LU R15, [R1+0x2598] ;  /* 0x00259800010f7983 */ /* 0x000f220000300800 */
[----:B------:R-:W-:Y:S01]  /*7f210*/  IMAD.MOV.U32 R4, RZ, RZ, R9 ;  /* 0x000000ffff047224 */ /* 0x000fe200078e0009 */
[----:B------:R-:W-:-:S02]  /*7f220*/  ISETP.NE.U32.AND P1, PT, RZ, UR12, PT ;  /* 0x0000000cff007c0c */ /* 0x000fc4000bf25070 */
[----:B------:R-:W-:Y:S04]  /*7f230*/  STL [R1+0x2570], R18 ;  /* 0x0025701201007387 */ /* 0x000fe80000100800 */
[----:B------:R-:W4:Y:S04]  /*7f240*/  LDL.LU R9, [R1+0x25a0] ;  /* 0x0025a00001097983 */ /* 0x000f280000300800 */
[----:B------:R1:W-:Y:S01]  /*7f250*/  LDGSTS.E [R3+0x28700], desc[UR14][R4.64], P0 ;  /* 0x2870000004037fae */ /* 0x0003e200081a100e */
[----:B--2---:R-:W-:Y:S01]  /*7f260*/  IADD3 R7, P0, PT, R7, UR18, RZ ;  /* 0x0000001207077c10 */ /* 0x004fe2000ff1e0ff */
[----:B-1----:R-:W-:Y:S01]  /*7f270*/  IMAD.MOV.U32 R4, RZ, RZ, R6 ;  /* 0x000000ffff047224 */ /* 0x002fe200078e0006 */
[----:B------:R-:W-:Y:S01]  /*7f280*/  MOV R5, R18 ;  /* 0x0000001200057202 */ /* 0x000fe20000000f00 */
[----:B------:R-:W2:Y:S01]  /*7f290*/  LDL.LU R6, [R1+0x25ac] ;  /* 0x0025ac0001067983 */ /* 0x000ea20000300800 */
[----:B---3--:R-:W-:-:S02]  /*7f2a0*/  IADD3 R10, P2, PT, R10, UR18, RZ ;  /* 0x000000120a0a7c10 */ /* 0x008fc4000ff5e0ff */
[----:B----4-:R-:W-:Y:S01]  /*7f2b0*/  IADD3.X R17, PT, PT, R17, UR7, RZ, P0, !PT ;  /* 0x0000000711117c10 */ /* 0x010fe200087fe4ff */
[----:B------:R1:W-:Y:S04]  /*7f2c0*/  STL [R1+0x257c], R7 ;  /* 0x00257c0701007387 */ /* 0x0003e80000100800 */
[----:B------:R3:W-:Y:S04]  /*7f2d0*/  LDGSTS.E [R3+0x2a000], desc[UR14][R4.64], P1 ;  /* 0x2a00000004037fae */ /* 0x0007e800089a100e */
[----:B------:R-:W-:Y:S04]  /*7f2e0*/  STL [R1+0x2578], R17 ;  /* 0x0025781101007387 */ /* 0x000fe80000100800 */
[----:B------:R4:W-:Y:S01]  /*7f2f0*/  STL [R1+0x2584], R10 ;  /* 0x0025840a01007387 */ /* 0x0009e20000100800 */
[----:B---3--:R-:W-:-:S03]  /*7f300*/  IMAD.MOV.U32 R4, RZ, RZ, R7 ;  /* 0x000000ffff047224 */ /* 0x008fc600078e0007 */
[----:B-1----:R-:W3:Y:S01]  /*7f310*/  LDL.LU R7, [R1+0x25a8] ;  /* 0x0025a80001077983 */ /* 0x002ee20000300800 */
[----:B------:R-:W-:Y:S02]  /*7f320*/  MOV R5, R17 ;  /* 0x0000001100057202 */ /* 0x000fe40000000f00 */
[----:B------:R-:W-:Y:S02]  /*7f330*/  IADD3.X R12, PT, PT, R12, UR7, RZ, P2, !PT ;  /* 0x000000070c0c7c10 */ /* 0x000fe400097fe4ff */
[----:B------:R-:W-:Y:S01]  /*7f340*/  IADD3 R11, P0, PT, R11, UR18, RZ ;  /* 0x000000120b0b7c10 */ /* 0x000fe2000ff1e0ff */
[----:B------:R1:W-:Y:S01]  /*7f350*/  LDGSTS.E [R3+0x2a100], desc[UR14][R4.64], P1 ;  /* 0x2a10000004037fae */ /* 0x0003e200089a100e */
[----:B------:R-:W-:-:S03]  /*7f360*/  IADD3 R2, P2, PT, R2, UR18, RZ ;  /* 0x0000001202027c10 */ /* 0x000fc6000ff5e0ff */
[----:B------:R4:W-:Y:S01]  /*7f370*/  STL [R1+0x2580], R12 ;  /* 0x0025800c01007387 */ /* 0x0009e20000100800 */
[----:B-1----:R-:W-:Y:S01]  /*7f380*/  IMAD.MOV.U32 R4, RZ, RZ, R10 ;  /* 0x000000ffff047224 */ /* 0x002fe200078e000a */
[----:B------:R-:W-:Y:S02]  /*7f390*/  MOV R5, R12 ;  /* 0x0000000c00057202 */ /* 0x000fe40000000f00 */
[----:B----4-:R-:W4:Y:S04]  /*7f3a0*/  LDL.LU R10, [R1+0x2674] ;  /* 0x00267400010a7983 */ /* 0x010f280000300800 */
[----:B------:R-:W4:Y:S04]  /*7f3b0*/  LDL.LU R12, [R1+0x267c] ;  /* 0x00267c00010c7983 */ /* 0x000f280000300800 */
[----:B------:R1:W-:Y:S04]  /*7f3c0*/  STL [R1+0x258c], R11 ;  /* 0x00258c0b01007387 */ /* 0x0003e80000100800 */
[----:B------:R1:W-:Y:S02]  /*7f3d0*/  LDGSTS.E [R3+0x2a200], desc[UR14][R4.64], P1 ;  /* 0x2a20000004037fae */ /* 0x0003e400089a100e */
[----:B-1----:R-:W-:Y:S01]  /*7f3e0*/  IMAD.MOV.U32 R4, RZ, RZ, R11 ;  /* 0x000000ffff047224 */ /* 0x002fe200078e000b */
[----:B------:R-:W-:-:S05]  /*7f3f0*/  IADD3.X R13, PT, PT, R13, UR7, RZ, P0, !PT ;  /* 0x000000070d0d7c10 */ /* 0x000fca00087fe4ff */
[----:B------:R1:W-:Y:S01]  /*7f400*/  STL [R1+0x2588], R13 ;  /* 0x0025880d01007387 */ /* 0x0003e20000100800 */
[----:B------:R-:W-:-:S03]  /*7f410*/  IADD3.X R16, PT, PT, R16, UR7, RZ, P2, !PT ;  /* 0x0000000710107c10 */ /* 0x000fc600097fe4ff */
[----:B------:R1:W-:Y:S04]  /*7f420*/  STL [R1+0x2594], R2 ;  /* 0x0025940201007387 */ /* 0x0003e80000100800 */
[----:B------:R-:W4:Y:S01]  /*7f430*/  LDL.LU R11, [R1+0x2670] ;  /* 0x00267000010b7983 */ /* 0x000f220000300800 */
[----:B------:R-:W-:-:S03]  /*7f440*/  MOV R5, R13 ;  /* 0x0000000d00057202 */ /* 0x000fc60000000f00 */
[----:B------:R-:W-:Y:S01]  /*7f450*/  STL [R1+0x2590], R16 ;  /* 0x0025901001007387 */ /* 0x000fe20000100800 */
[----:B------:R-:W-:-:S03]  /*7f460*/  IADD3 R14, P0, PT, R14, UR18, RZ ;  /* 0x000000120e0e7c10 */ /* 0x000fc6000ff1e0ff */
[----:B-1----:R-:W4:Y:S01]  /*7f470*/  LDL.LU R13, [R1+0x2678] ;  /* 0x00267800010d7983 */ /* 0x002f220000300800 */
[----:B------:R-:W-:-:S03]  /*7f480*/  IADD3 R8, P2, PT, R8, UR18, RZ ;  /* 0x0000001208087c10 */ /* 0x000fc6000ff5e0ff */
[----:B------:R1:W-:Y:S04]  /*7f490*/  LDGSTS.E [R3+0x2a300], desc[UR14][R4.64], P1 ;  /* 0x2a30000004037fae */ /* 0x0003e800089a100e */
[----:B------:R-:W4:Y:S01]  /*7f4a0*/  LDL.LU R18, [R1+0x2684] ;  /* 0x0026840001127983 */ /* 0x000f220000300800 */
[----:B------:R-:W-:Y:S01]  /*7f4b0*/  IADD3.X R15, PT, PT, R15, UR7, RZ, P0, !PT ;  /* 0x000000070f0f7c10 */ /* 0x000fe200087fe4ff */
[----:B-1----:R-:W-:Y:S02]  /*7f4c0*/  IMAD.MOV.U32 R4, RZ, RZ, R2 ;  /* 0x000000ffff047224 */ /* 0x002fe400078e0002 */
[----:B------:R-:W4:Y:S04]  /*7f4d0*/  LDL.LU R2, [R1+0x268c] ;  /* 0x00268c0001027983 */ /* 0x000f280000300800 */
[----:B------:R-:W-:Y:S01]  /*7f4e0*/  STL [R1+0x259c], R14 ;  /* 0x00259c0e01007387 */ /* 0x000fe20000100800 */
[----:B------:R-:W-:-:S03]  /*7f4f0*/  IADD3.X R9, PT, PT, R9, UR7, RZ, P2, !PT ;  /* 0x0000000709097c10 */ /* 0x000fc600097fe4ff */
[----:B------:R-:W-:Y:S04]  /*7f500*/  STL [R1+0x2598], R15 ;  /* 0x0025980f01007387 */ /* 0x000fe80000100800 */
[----:B------:R-:W-:Y:S04]  /*7f510*/  STL [R1+0x25a4], R8 ;  /* 0x0025a40801007387 */ /* 0x000fe80000100800 */
[----:B------:R-:W4:Y:S04]  /*7f520*/  LDL.LU R19, [R1+0x2680] ;  /* 0x0026800001137983 */ /* 0x000f280000300800 */
[----:B------:R-:W-:Y:S04]  /*7f530*/  STL [R1+0x25a0], R9 ;  /* 0x0025a00901007387 */ /* 0x000fe80000100800 */
[----:B------:R-:W4:Y:S01]  /*7f540*/  LDL.LU R20, [R1+0x2688] ;  /* 0x0026880001147983 */ /* 0x000f220000300800 */
[----:B--2---:R-:W-:-:S05]  /*7f550*/  IADD3 R6, P0, PT, R6, UR18, RZ ;  /* 0x0000001206067c10 */ /* 0x004fca000ff1e0ff */
[----:B------:R-:W-:Y:S01]  /*7f560*/  STL [R1+0x25ac], R6 ;  /* 0x0025ac0601007387 */ /* 0x000fe20000100800 */
[----:B---3--:R-:W-:-:S05]  /*7f570*/  IADD3.X R7, PT, PT, R7, UR7, RZ, P0, !PT ;  /* 0x0000000707077c10 */ /* 0x008fca00087fe4ff */
[----:B------:R1:W-:Y:S04]  /*7f580*/  STL [R1+0x25a8], R7 ;  /* 0x0025a80701007387 */ /* 0x0003e80000100800 */
[----:B------:R-:W2:Y:S01]  /*7f590*/  LDL.LU.64 R26, [R1+0x1780] ;  /* 0x00178000011a7983 */ /* 0x000ea20000300a00 */
[----:B------:R-:W-:Y:S01]  /*7f5a0*/  MOV R5, R16 ;  /* 0x0000001000057202 */ /* 0x000fe20000000f00 */
[----:B------:R-:W-:-:S04]  /*7f5b0*/  UISETP.GT.AND UP1, UPT, UR23, 0x58, UPT ;  /* 0x000000581700788c */ /* 0x000fc8000bf24270 */
[----:B------:R3:W-:Y:S01]  /*7f5c0*/  LDGSTS.E [R3+0x2a400], desc[UR14][R4.64], P1 ;  /* 0x2a40000004037fae */ /* 0x0007e200089a100e */
[----:B------:R-:W-:Y:S01]  /*7f5d0*/  USEL UR12, URZ, 0x4, !UP1 ;  /* 0x00000004ff0c7887 */ /* 0x000fe2000c800000 */
[----:B---3--:R-:W-:Y:S01]  /*7f5e0*/  IMAD.MOV.U32 R4, RZ, RZ, R14 ;  /* 0x000000ffff047224 */ /* 0x008fe200078e000e */
[----:B------:R-:W-:Y:S02]  /*7f5f0*/  MOV R5, R15 ;  /* 0x0000000f00057202 */ /* 0x000fe40000000f00 */
[----:B------:R-:W-:-:S03]  /*7f600*/  USEL UR12, UR12, URZ, !UP0 ;  /* 0x000000ff0c0c7287 */ /* 0x000fc6000c000000 */
[----:B------:R3:W-:Y:S01]  /*7f610*/  LDGSTS.E [R3+0x2a500], desc[UR14][R4.64], P1 ;  /* 0x2a50000004037fae */ /* 0x0007e200089a100e */
[----:B----4-:R-:W-:Y:S02]  /*7f620*/  IADD3 R10, P0, PT, R10, UR18, RZ ;  /* 0x000000120a0a7c10 */ /* 0x010fe4000ff1e0ff */
[----:B------:R-:W-:Y:S01]  /*7f630*/  ISETP.NE.U32.AND P5, PT, RZ, UR12, PT ;  /* 0x0000000cff007c0c */ /* 0x000fe2000bfa5070 */
[----:B---3--:R-:W-:Y:S01]  /*7f640*/  IMAD.MOV.U32 R4, RZ, RZ, R8 ;  /* 0x000000ffff047224 */ /* 0x008fe200078e0008 */
[----:B------:R-:W-:-:S05]  /*7f650*/  MOV R5, R9 ;  /* 0x0000000900057202 */ /* 0x000fca0000000f00 */
[----:B------:R3:W-:Y:S02]  /*7f660*/  LDGSTS.E [R3+0x2a600], desc[UR14][R4.64], P1 ;  /* 0x2a60000004037fae */ /* 0x0007e400089a100e */
[----:B---3--:R-:W-:Y:S01]  /*7f670*/  IMAD.MOV.U32 R4, RZ, RZ, R6 ;  /* 0x000000ffff047224 */ /* 0x008fe200078e0006 */
[----:B------:R-:W-:Y:S02]  /*7f680*/  MOV R5, R7 ;  /* 0x0000000700057202 */ /* 0x000fe40000000f00 */
[----:B-1----:R-:W3:Y:S04]  /*7f690*/  LDL.LU.64 R6, [R1+0x1778] ;  /* 0x0017780001067983 */ /* 0x002ee80000300a00 */
[----:B------:R1:W-:Y:S01]  /*7f6a0*/  LDGSTS.E [R3+0x2a700], desc[UR14][R4.64], P1 ;  /* 0x2a70000004037fae */ /* 0x0003e200089a100e */
[----:B------:R-:W-:-:S03]  /*7f6b0*/  IADD3 R12, P1, PT, R12, UR18, RZ ;  /* 0x000000120c0c7c10 */ /* 0x000fc6000ff3e0ff */
[----:B------:R-:W4:Y:S04]  /*7f6c0*/  LDL.LU.64 R8, [R1+0x1770] ;  /* 0x0017700001087983 */ /* 0x000f280000300a00 */
[----:B------:R-:W-:Y:S01]  /*7f6d0*/  STL [R1+0x2674], R10 ;  /* 0x0026740a01007387 */ /* 0x000fe20000100800 */
[----:B-1----:R-:W-:Y:S01]  /*7f6e0*/  IMAD.MOV.U32 R4, RZ, RZ, R10 ;  /* 0x000000ffff047224 */ /* 0x002fe200078e000a */
[----:B------:R-:W-:-:S04]  /*7f6f0*/  IADD3.X R11, PT, PT, R11, UR7, RZ, P0, !PT ;  /* 0x000000070b0b7c10 */ /* 0x000fc800087fe4ff */
[----:B------:R-:W-:Y:S01]  /*7f700*/  MOV R5, R11 ;  /* 0x0000000b00057202 */ /* 0x000fe20000000f00 */
[----:B------:R1:W-:Y:S01]  /*7f710*/  STL [R1+0x2670], R11 ;  /* 0x0026700b01007387 */ /* 0x0003e20000100800 */
[----:B------:R-:W-:-:S03]  /*7f720*/  IADD3.X R13, PT, PT, R13, UR7, RZ, P1, !PT ;  /* 0x000000070d0d7c10 */ /* 0x000fc60008ffe4ff */
[----:B------:R-:W-:Y:S04]  /*7f730*/  STL [R1+0x267c], R12 ;  /* 0x00267c0c01007387 */ /* 0x000fe80000100800 */
[----:B------:R1:W-:Y:S04]  /*7f740*/  LDGSTS.E [R3+0x2c000], desc[UR14][R4.64], P5 ;  /* 0x2c00000004037fae */ /* 0x0003e8000a9a100e */
[----:B-1----:R-:W4:Y:S04]  /*7f750*/  LDL.LU.64 R10, [R1+0x1768] ;  /* 0x00176800010a7983 */ /* 0x002f280000300a00 */
[----:B------:R1:W-:Y:S01]  /*7f760*/  STL [R1+0x2678], R13 ;  /* 0x0026780d01007387 */ /* 0x0003e20000100800 */
[----:B------:R-:W-:Y:S01]  /*7f770*/  IMAD.MOV.U32 R4, RZ, RZ, R12 ;  /* 0x000000ffff047224 */ /* 0x000fe200078e000c */
[----:B------:R-:W-:-:S02]  /*7f780*/  MOV R5, R13 ;  /* 0x0000000d00057202 */ /* 0x000fc40000000f00 */
[----:B-1----:R-:W4:Y:S01]  /*7f790*/  LDL.LU.64 R12, [R1+0x16a0] ;  /* 0x0016a000010c7983 */ /* 0x002f220000300a00 */
[----:B------:R-:W-:-:S03]  /*7f7a0*/  IADD3 R18, P0, PT, R18, UR18, RZ ;  /* 0x0000001212127c10 */ /* 0x000fc6000ff1e0ff */
[----:B------:R-:W4:Y:S01]  /*7f7b0*/  LDL.LU.64 R14, [R1+0x1698] ;  /* 0x00169800010e7983 */ /* 0x000f220000300a00 */
[----:B------:R-:W-:-:S03]  /*7f7c0*/  IADD3 R2, P1, PT, R2, UR18, RZ ;  /* 0x0000001202027c10 */ /* 0x000fc6000ff3e0ff */
[----:B------:R-:W4:Y:S04]  /*7f7d0*/  LDL.LU.64 R16, [R1+0x1690] ;  /* 0x0016900001107983 */ /* 0x000f280000300a00 */
[----:B------:R1:W-:Y:S01]  /*7f7e0*/  LDGSTS.E [R3+0x2c100], desc[UR14][R4.64], P5 ;  /* 0x2c10000004037fae */ /* 0x0003e2000a9a100e */
[----:B------:R-:W-:-:S03]  /*7f7f0*/  IADD3.X R19, PT, PT, R19, UR7, RZ, P0, !PT ;  /* 0x0000000713137c10 */ /* 0x000fc600087fe4ff */
[----:B------:R-:W-:Y:S04]  /*7f800*/  STL [R1+0x2684], R18 ;  /* 0x0026841201007387 */ /* 0x000fe80000100800 */
[----:B------:R1:W-:Y:S01]  /*7f810*/  STL [R1+0x2680], R19 ;  /* 0x0026801301007387 */ /* 0x0003e20000100800 */
[----:B------:R-:W-:Y:S01]  /*7f820*/  IADD3.X R20, PT, PT, R20, UR7, RZ, P1, !PT ;  /* 0x0000000714147c10 */ /* 0x000fe20008ffe4ff */
[----:B-1----:R-:W-:Y:S01]  /*7f830*/  IMAD.MOV.U32 R4, RZ, RZ, R18 ;  /* 0x000000ffff047224 */ /* 0x002fe200078e0012 */
[----:B------:R-:W-:Y:S01]  /*7f840*/  MOV R5, R19 ;  /* 0x0000001300057202 */ /* 0x000fe20000000f00 */
[----:B------:R-:W-:Y:S04]  /*7f850*/  STL [R1+0x268c], R2 ;  /* 0x00268c0201007387 */ /* 0x000fe80000100800 */
[----:B------:R-:W4:Y:S04]  /*7f860*/  LDL.LU.64 R18, [R1+0x1688] ;  /* 0x0016880001127983 */ /* 0x000f280000300a00 */
[----:B------:R1:W-:Y:S04]  /*7f870*/  LDGSTS.E [R3+0x2c200], desc[UR14][R4.64], P5 ;  /* 0x2c20000004037fae */ /* 0x0003e8000a9a100e */
[----:B------:R1:W-:Y:S02]  /*7f880*/  STL [R1+0x2688], R20 ;  /* 0x0026881401007387 */ /* 0x0003e40000100800 */
[----:B-1----:R-:W-:-:S02]  /*7f890*/  MOV R5, R20 ;  /* 0x0000001400057202 */ /* 0x002fc40000000f00 */
[----:B------:R-:W4:Y:S01]  /*7f8a0*/  LDL.LU.64 R20, [R1+0x1680] ;  /* 0x0016800001147983 */ /* 0x000f220000300a00 */
[----:B------:R-:W-:-:S03]  /*7f8b0*/  IMAD.MOV.U32 R4, RZ, RZ, R2 ;  /* 0x000000ffff047224 */ /* 0x000fc600078e0002 */
[----:B------:R-:W4:Y:S04]  /*7f8c0*/  LDL.LU.64 R22, [R1+0x1678] ;  /* 0x0016780001167983 */ /* 0x000f280000300a00 */
[----:B------:R-:W4:Y:S01]  /*7f8d0*/  LDL.LU.64 R24, [R1+0x1670] ;  /* 0x0016700001187983 */ /* 0x000f220000300a00 */
[----:B--2---:R-:W-:-:S03]  /*7f8e0*/  IADD3 R2, P0, PT, R26, UR18, RZ ;  /* 0x000000121a027c10 */ /* 0x004fc6000ff1e0ff */
[----:B------:R-:W2:Y:S04]  /*7f8f0*/  LDL.LU R29, [R1+0x2d78] ;  /* 0x002d7800011d7983 */ /* 0x000ea80000300800 */
[----:B------:R1:W-:Y:S04]  /*7f900*/  LDGSTS.E [R3+0x2c300], desc[UR14][R4.64], P5 ;  /* 0x2c30000004037fae */ /* 0x0003e8000a9a100e */
[----:B------:R-:W2:Y:S01]  /*7f910*/  LDL.LU R28, [R1+0x2dc0] ;  /* 0x002dc000011c7983 */ /* 0x000ea20000300800 */
[----:B-1----:R-:W-:-:S03]  /*7f920*/  IADD3.X R4, PT, PT, R27, UR7, RZ, P0, !PT ;  /* 0x000000071b047c10 */ /* 0x002fc600087fe4ff */
        /* <DEDUP_REMOVED lines=10> */
[----:B---3--:R-:W-:-:S03]  /*7f9d0*/  IADD3 R5, P0, PT, R6, UR18, RZ ;  /* 0x0000001206057c10 */ /* 0x008fc6000ff1e0ff */
[----:B------:R-:W3:Y:S01]  /*7f9e0*/  LDL.LU.64 R56, [R1+0x14a0] ;  /* 0x0014a00001387983 */ /* 0x000ee20000300a00 */
[----:B------:R-:W-:-:S03]  /*7f9f0*/  IADD3.X R6, PT, PT, R7, UR7, RZ, P0, !PT ;  /* 0x0000000707067c10 */ /* 0x000fc600087fe4ff */
[----:B------:R-:W3:Y:S01]  /*7fa00*/  LDL.LU.64 R54, [R1+0x1498] ;  /* 0x0014980001367983 */ /* 0x000ee20000300a00 */
[----:B----4-:R-:W-:-:S03]  /*7fa10*/  IADD3 R7, P0, PT, R8, UR18, RZ ;  /* 0x0000001208077c10 */ /* 0x010fc6000ff1e0ff */
[----:B------:R-:W4:Y:S01]  /*7fa20*/  LDL.LU.64 R64, [R1+0x1490] ;  /* 0x0014900001407983 */ /* 0x000f220000300a00 */
[----:B------:R-:W-:-:S03]  /*7fa30*/  IADD3.X R8, PT, PT, R9, UR7, RZ, P0, !PT ;  /* 0x0000000709087c10 */ /* 0x000fc600087fe4ff */
[----:B------:R-:W3:Y:S04]  /*7fa40*/  LDL.LU.64 R52, [R1+0x1488] ;  /* 0x0014880001347983 */ /* 0x000ee80000300a00 */
[----:B------:R-:W3:Y:S04]  /*7fa50*/  LDL.LU.64 R50, [R1+0x1480] ;  /* 0x0014800001327983 */ /* 0x000ee80000300a00 */
[----:B------:R-:W3:Y:S04]  /*7fa60*/  LDL.LU.64 R48, [R1+0x1478] ;  /* 0x0014780001307983 */ /* 0x000ee80000300a00 */
[----:B------:R-:W4:Y:S01]  /*7fa70*/  LDL.LU.64 R66, [R1+0x1470] ;  /* 0x0014700001427983 */ /* 0x000f220000300a00 */
[----:B------:R-:W-:-:S04]  /*7fa80*/  IADD3 R9, P0, PT, R10, UR18, RZ ;  /* 0x000000120a097c10 */ /* 0x000fc8000ff1e0ff */
[----:B------:R-:W-:Y:S02]  /*7fa90*/  IADD3.X R10, PT, PT, R11, UR7, RZ, P0, !PT ;  /* 0x000000070b0a7c10 */ /* 0x000fe400087fe4ff */
        /* <DEDUP_REMOVED lines=14> */
[----:B--2---:R-:W-:-:S04]  /*7fb80*/  IADD3 R25, P0, PT, R26, UR18, RZ ;  /* 0x000000121a197c10 */ /* 0x004fc8000ff1e0ff */
        /* <DEDUP_REMOVED lines=13> */
[----:B------:R-:W2:Y:S01]  /*7fc60*/  LDL.LU.64 R30, [R1+0x1468] ;  /* 0x00146800011e7983 */ /* 0x000ea20000300a00 */
[----:B------:R-:W-:-:S03]  /*7fc70*/  IADD3 R43, P0, PT, R44, UR18, RZ ;  /* 0x000000122c2b7c10 */ /* 0x000fc6000ff1e0ff */
[----:B------:R-:W2:Y:S01]  /*7fc80*/  LDL.LU.64 R62, [R1+0x13a0] ;  /* 0x0013a000013e7983 */ /* 0x000ea20000300a00 */
[----:B------:R-:W-:Y:S02]  /*7fc90*/  IADD3.X R44, PT, PT, R45, UR7, RZ, P0, !PT ;  /* 0x000000072d2c7c10 */ /* 0x000fe400087fe4ff */
[----:B------:R-:W-:Y:S01]  /*7fca0*/  IADD3 R45, P0, PT, R46, UR18, RZ ;  /* 0x000000122e2d7c10 */ /* 0x000fe2000ff1e0ff */
[----:B------:R-:W2:Y:S03]  /*7fcb0*/  LDL.LU.64 R60, [R1+0x1398] ;  /* 0x00139800013c7983 */ /* 0x000ea60000300a00 */
[----:B------:R-:W-:Y:S02]  /*7fcc0*/  IADD3.X R46, PT, PT, R47, UR7, RZ, P0, !PT ;  /* 0x000000072f2e7c10 */ /* 0x000fe400087fe4ff */
[----:B------:R-:W-:-:S04]  /*7fcd0*/  IADD3 R47, P0, PT, R58, UR18, RZ ;  /* 0x000000123a2f7c10 */ /* 0x000fc8000ff1e0ff */
[----:B------:R-:W-:Y:S02]  /*7fce0*/  IADD3.X R104, PT, PT, R59, UR7, RZ, P0, !PT ;  /* 0x000000073b687c10 */ /* 0x000fe400087fe4ff */
[----:B------:R-:W2:Y:S01]  /*7fcf0*/  LDL.LU.64 R58, [R1+0x1390] ;  /* 0x00139000013a7983 */ /* 0x000ea20000300a00 */
[----:B---3--:R-:W-:-:S04]  /*7fd00*/  IADD3 R105, P0, PT, R56, UR18, RZ ;  /* 0x0000001238697c10 */ /* 0x008fc8000ff1e0ff */
[----:B------:R-:W-:Y:S02]  /*7fd10*/  IADD3.X R106, PT, PT, R57, UR7, RZ, P0, !PT ;  /* 0x00000007396a7c10 */ /* 0x000fe400087fe4ff */
[----:B------:R-:W3:Y:S01]  /*7fd20*/  LDL.LU.64 R56, [R1+0x1388] ;  /* 0x0013880001387983 */ /* 0x000ee20000300a00 */
[----:B------:R-:W-:-:S04]  /*7fd30*/  IADD3 R107, P0, PT, R54, UR18, RZ ;  /* 0x00000012366b7c10 */ /* 0x000fc8000ff1e0ff */
[----:B------:R-:W-:Y:S02]  /*7fd40*/  IADD3.X R108, PT, PT, R55, UR7, RZ, P0, !PT ;  /* 0x00000007376c7c10 */ /* 0x000fe400087fe4ff */
[----:B------:R-:W3:Y:S01]  /*7fd50*/  LDL.LU.64 R54, [R1+0x1380] ;  /* 0x0013800001367983 */ /* 0x000ee20000300a00 */
[----:B----4-:R-:W-:-:S04]  /*7fd60*/  IADD3 R109, P0, PT, R64, UR18, RZ ;  /* 0x00000012406d7c10 */ /* 0x010fc8000ff1e0ff */
[----:B------:R-:W-:Y:S02]  /*7fd70*/  IADD3.X R110, PT, PT, R65, UR7, RZ, P0, !PT ;  /* 0x00000007416e7c10 */ /* 0x000fe400087fe4ff */
[----:B------:R-:W4:Y:S01]  /*7fd80*/  LDL.LU.64 R64, [R1+0x1378] ;  /* 0x0013780001407983 */ /* 0x000f220000300a00 */
[----:B------:R-:W-:-:S04]  /*7fd90*/  IADD3 R111, P0, PT, R52, UR18, RZ ;  /* 0x00000012346f7c10 */ /* 0x000fc8000ff1e0ff */
[----:B------:R-:W-:Y:S02]  /*7fda0*/  IADD3.X R112, PT, PT, R53, UR7, RZ, P0, !PT ;  /* 0x0000000735707c10 */ /* 0x000fe400087fe4ff */
[----:B------:R-:W4:Y:S01]  /*7fdb0*/  LDL.LU.64 R52, [R1+0x1370] ;  /* 0x0013700001347983 */ /* 0x000f220000300a00 */
[----:B------:R-:W-:-:S04]  /*7fdc0*/  IADD3 R113, P0, PT, R50, UR18, RZ ;  /* 0x0000001232717c10 */ /* 0x000fc8000ff1e0ff */
[----:B------:R-:W-:Y:S02]  /*7fdd0*/  IADD3.X R114, PT, PT, R51, UR7, RZ, P0, !PT ;  /* 0x0000000733727c10 */ /* 0x000fe400087fe4ff */
[----:B------:R-:W4:Y:S01]  /*7fde0*/  LDL.LU.64 R50, [R1+0x1368] ;  /* 0x0013680001327983 */ /* 0x000f220000300a00 */
[----:B------:R-:W-:-:S04]  /*7fdf0*/  IADD3 R115, P0, PT, R48, UR18, RZ ;  /* 0x0000001230737c10 */ /* 0x000fc8000ff1e0ff */
[----:B------:R-:W-:Y:S02]  /*7fe00*/  IADD3.X R116, PT, PT, R49, UR7, RZ, P0, !PT ;  /* 0x0000000731747c10 */ /* 0x000fe400087fe4ff */
[----:B------:R-:W-:Y:S01]  /*7fe10*/  IADD3 R117, P0, PT, R66, UR18, RZ ;  /* 0x0000001242757c10 */ /* 0x000fe2000ff1e0ff */
[----:B------:R-:W4:Y:S03]  /*7fe20*/  LDL.LU.64 R48, [R1+0x12a0] ;  /* 0x0012a00001307983 */ /* 0x000f260000300a00 */
[----:B------:R-:W-:Y:S02]  /*7fe30*/  IADD3.X R118, PT, PT, R67, UR7, RZ, P0, !PT ;  /* 0x0000000743767c10 */ /* 0x000fe400087fe4ff */
[----:B--2---:R-:W-:-:S04]  /*7fe40*/  IADD3 R119, P0, PT, R30, UR18, RZ ;  /* 0x000000121e777c10 */ /* 0x004fc8000ff1e0ff */
[----:B------:R-:W-:Y:S02]  /*7fe50*/  IADD3.X R120, PT, PT, R31, UR7, RZ, P0, !PT ;  /* 0x000000071f787c10 */ /* 0x000fe400087fe4ff */
[----:B------:R-:W2:Y:S01]  /*7fe60*/  LDL.LU.64 R30, [R1+0x1298] ;  /* 0x00129800011e7983 */ /* 0x000ea20000300a00 */
[----:B------:R-:W-:-:S04]  /*7fe70*/  IADD3 R121, P0, PT, R62, UR18, RZ ;  /* 0x000000123e797c10 */ /* 0x000fc8000ff1e0ff */
        /* <DEDUP_REMOVED lines=8> */
[----:B---3--:R-:W-:-:S03]  /*7ff00*/  IADD3 R127, P0, PT, R56, UR18, RZ ;  /* 0x00000012387f7c10 */ /* 0x008fc6000ff1e0ff */
[----:B------:R-:W3:Y:S01]  /*7ff10*/  LDL.LU.64 R68, [R1+0x1278] ;  /* 0x0012780001447983 */ /* 0x000ee20000300a00 */
[----:B------:R-:W-:Y:S02]  /*7ff20*/  IADD3.X R128, PT, PT, R57, UR7, RZ, P0, !PT ;  /* 0x0000000739807c10 */ /* 0x000fe400087fe4ff */
[----:B------:R-:W-:Y:S01]  /*7ff30*/  IADD3 R129, P0, PT, R54, UR18, RZ ;  /* 0x0000001236817c10 */ /* 0x000fe2000ff1e0ff */
[----:B------:R-:W3:Y:S03]  /*7ff40*/  LDL.LU.64 R56, [R1+0x1270] ;  /* 0x0012700001387983 */ /* 0x000ee60000300a00 */
[----:B------:R-:W-:Y:S02]  /*7ff50*/  IADD3.X R130, PT, PT, R55, UR7, RZ, P0, !PT ;  /* 0x0000000737827c10 */ /* 0x000fe400087fe4ff */
[----:B------:R-:W3:Y:S01]  /*7ff60*/  LDL.LU.64 R54, [R1+0x1268] ;  /* 0x0012680001367983 */ /* 0x000ee20000300a00 */
[----:B----4-:R-:W-:-:S03]  /*7ff70*/  IADD3 R131, P0, PT, R64, UR18, RZ ;  /* 0x0000001240837c10 */ /* 0x010fc6000ff1e0ff */
[----:B------:R-:W4:Y:S01]  /*7ff80*/  LDL.LU.64 R66, [R1+0x11a0] ;  /* 0x0011a00001427983 */ /* 0x000f220000300a00 */
[----:B------:R-:W-:Y:S02]  /*7ff90*/  IADD3.X R132, PT, PT, R65, UR7, RZ, P0, !PT ;  /* 0x0000000741847c10 */ /* 0x000fe400087fe4ff */
[----:B------:R-:W-:-:S04]  /*7ffa0*/  IADD3 R133, P0, PT, R52, UR18, RZ ;  /* 0x0000001234857c10 */ /* 0x000fc8000ff1e0ff */
[----:B------:R-:W-:Y:S02]  /*7ffb0*/  IADD3.X R134, PT, PT, R53, UR7, RZ, P0, !PT ;  /* 0x0000000735867c10 */ /* 0x000fe400087fe4ff */
[----:B------:R-:W4:Y:S01]  /*7ffc0*/  LDL.LU.64 R52, [R1+0x1198] ;  /* 0x0011980001347983 */ /* 0x000f220000300a00 */
[----:B------:R-:W-:-:S04]  /*7ffd0*/  IADD3 R135, P0, PT, R50, UR18, RZ ;  /* 0x0000001232877c10 */ /* 0x000fc8000ff1e0ff */
[----:B------:R-:W-:Y:S02]  /*7ffe0*/  IADD3.X R136, PT, PT, R51, UR7, RZ, P0, !PT ;  /* 0x0000000733887c10 */ /* 0x000fe400087fe4ff */
[----:B------:R-:W4:Y:S01]  /*7fff0*/  LDL.LU.64 R50, [R1+0x1190] ;  /* 0x0011900001327983 */ /* 0x000f220000300a00 */
[----:B------:R-:W-:-:S03]  /*80000*/  IADD3 R137, P0, PT, R48, UR18, RZ ;  /* 0x0000001230897c10 */ /* 0x000fc6000ff1e0ff */
[----:B------:R-:W4:Y:S01]  /*80010*/  LDL.LU.64 R64, [R1+0x1188] ;  /* 0x0011880001407983 */ /* 0x000f220000300a00 */
[----:B------:R-:W-:-:S03]  /*80020*/  IADD3.X R138, PT, PT, R49, UR7, RZ, P0, !PT ;  /* 0x00000007318a7c10 */ /* 0x000fc600087fe4ff */
[----:B------:R-:W4:Y:S01]  /*80030*/  LDL.LU.64 R48, [R1+0x1180] ;  /* 0x0011800001307983 */ /* 0x000f220000300a00 */
        /* <DEDUP_REMOVED lines=11> */
[----:B---3--:R-:W-:Y:S01]  /*800f0*/  IADD3 R155, P0, PT, R68, UR18, RZ ;  /* 0x00000012449b7c10 */ /* 0x008fe2000ff1e0ff */
[----:B------:R-:W3:Y:S03]  /*80100*/  LDL.LU.64 R58, [R1+0x1150] ;  /* 0x00115000013a7983 */ /* 0x000ee60000300a00 */
[----:B------:R-:W-:Y:S02]  /*80110*/  IADD3.X R156, PT, PT, R69, UR7, RZ, P0, !PT ;  /* 0x00000007459c7c10 */ /* 0x000fe400087fe4ff */
[----:B------:R-:W-:-:S04]  /*80120*/  IADD3 R157, P0, PT, R56, UR18, RZ ;  /* 0x00000012389d7c10 */ /* 0x000fc8000ff1e0ff */
[----:B------:R-:W-:Y:S02]  /*80130*/  IADD3.X R158, PT, PT, R57, UR7, RZ, P0, !PT ;  /* 0x00000007399e7c10 */ /* 0x000fe400087fe4ff */
[----:B------:R-:W-:Y:S01]  /*80140*/  IADD3 R159, P0, PT, R54, UR18, RZ ;  /* 0x00000012369f7c10 */ /* 0x000fe2000ff1e0ff */
[----:B------:R-:W3:Y:S03]  /*80150*/  LDL.LU.64 R56, [R1+0x1148] ;  /* 0x0011480001387983 */ /* 0x000ee60000300a00 */
[----:B------:R-:W-:Y:S02]  /*80160*/  IADD3.X R160, PT, PT, R55, UR7, RZ, P0, !PT ;  /* 0x0000000737a07c10 */ /* 0x000fe400087fe4ff */
[----:B----4-:R-:W-:Y:S01]  /*80170*/  IADD3 R161, P0, PT, R66, UR18, RZ ;  /* 0x0000001242a17c10 */ /* 0x010fe2000ff1e0ff */
[----:B------:R-:W4:Y:S03]  /*80180*/  LDL.LU.64 R54, [R1+0x1140] ;  /* 0x0011400001367983 */ /* 0x000f260000300a00 */
[----:B------:R-:W-:-:S02]  /*80190*/  IADD3.X R162, PT, PT, R67, UR7, RZ, P0, !PT ;  /* 0x0000000743a27c10 */ /* 0x000fc400087fe4ff */
[----:B------:R-:W-:-:S04]  /*801a0*/  IADD3 R163, P0, PT, R52, UR18, RZ ;  /* 0x0000001234a37c10 */ /* 0x000fc8000ff1e0ff */
[----:B------:R-:W-:Y:S02]  /*801b0*/  IADD3.X R164, PT, PT, R53, UR7, RZ, P0, !PT ;  /* 0x0000000735a47c10 */ /* 0x000fe400087fe4ff */
[----:B------:R-:W-:Y:S01]  /*801c0*/  IADD3 R165, P0, PT, R50, UR18, RZ ;  /* 0x0000001232a57c10 */ /* 0x000fe2000ff1e0ff */
[----:B------:R-:W4:Y:S03]  /*801d0*/  LDL.LU.64 R52, [R1+0x1138] ;  /* 0x0011380001347983 */ /* 0x000f260000300a00 */
[----:B------:R-:W-:Y:S02]  /*801e0*/  IADD3.X R166, PT, PT, R51, UR7, RZ, P0, !PT ;  /* 0x0000000733a67c10 */ /* 0x000fe400087fe4ff */
[----:B------:R-:W-:Y:S01]  /*801f0*/  IADD3 R167, P0, PT, R64, UR18, RZ ;  /* 0x0000001240a77c10 */ /* 0x000fe2000ff1e0ff */
[----:B------:R-:W4:Y:S03]  /*80200*/  LDL.LU.64 R50, [R1+0x1130] ;  /* 0x0011300001327983 */ /* 0x000f260000300a00 */
[----:B------:R-:W-:-:S02]  /*80210*/  IADD3.X R168, PT, PT, R65, UR7, RZ, P0, !PT ;  /* 0x0000000741a87c10 */ /* 0x000fc400087fe4ff */
[----:B------:R-:W-:-:S04]  /*80220*/  IADD3 R169, P0, PT, R48, UR18, RZ ;  /* 0x0000001230a97c10 */ /* 0x000fc8000ff1e0ff */
[----:B------:R-:W-:Y:S02]  /*80230*/  IADD3.X R170, PT, PT, R49, UR7, RZ, P0, !PT ;  /* 0x0000000731aa7c10 */ /* 0x000fe400087fe4ff */
[----:B------:R-:W4:Y:S01]  /*80240*/  LDL.LU.64 R48, [R1+0x1128] ;  /* 0x0011280001307983 */ /* 0x000f220000300a00 */
[----:B--2---:R-:W-:-:S04]  /*80250*/  IADD3 R171, P0, PT, R30, UR18, RZ ;  /* 0x000000121eab7c10 */ /* 0x004fc8000ff1e0ff */
[----:B------:R-:W-:Y:S02]  /*80260*/  IADD3.X R172, PT, PT, R31, UR7, RZ, P0, !PT ;  /* 0x000000071fac7c10 */ /* 0x000fe400087fe4ff */
[----:B------:R-:W2:Y:S04]  /*80270*/  LDL.LU.64 R30, [R1+0x1120] ;  /* 0x00112000011e7983 */ /* 0x000ea80000300a00 */
[----:B------:R-:W2:Y:S04]  /*80280*/  LDL.LU.64 R76, [R1+0x1118] ;  /* 0x00111800014c7983 */ /* 0x000ea80000300a00 */
[----:B------:R-:W2:Y:S04]  /*80290*/  LDL.LU.64 R74, [R1+0x1110] ;  /* 0x00111000014a7983 */ /* 0x000ea80000300a00 */
[----:B------:R-:W2:Y:S04]  /*802a0*/  LDL.LU.64 R72, [R1+0x1108] ;  /* 0x0011080001487983 */ /* 0x000ea80000300a00 */
[----:B------:R-:W2:Y:S04]  /*802b0*/  LDL.LU.64 R70, [R1+0x1100] ;  /* 0x0011000001467983 */ /* 0x000ea80000300a00 */
[----:B------:R-:W2:Y:S04]  /*802c0*/  LDL.LU.64 R68, [R1+0x10f8] ;  /* 0x0010f80001447983 */ /* 0x000ea80000300a00 */
[----:B------:R-:W2:Y:S01]  /*802d0*/  LDL.LU.64 R66, [R1+0x10f0] ;  /* 0x0010f00001427983 */ /* 0x000ea20000300a00 */
[----:B------:R-:W-:-:S03]  /*802e0*/  IADD3 R173, P0, PT, R62, UR18, RZ ;  /* 0x000000123ead7c10 */ /* 0x000fc6000ff1e0ff */
[----:B------:R-:W2:Y:S01]  /*802f0*/  LDL.LU.64 R64, [R1+0x10e8] ;  /* 0x0010e80001407983 */ /* 0x000ea20000300a00 */
[----:B------:R-:W-:Y:S02]  /*80300*/  IADD3.X R174, PT, PT, R63, UR7, RZ, P0, !PT ;  /* 0x000000073fae7c10 */ /* 0x000fe400087fe4ff */
[----:B------:R-:W-:Y:S01]  /*80310*/  IADD3 R175, P0, PT, R60, UR18, RZ ;  /* 0x000000123caf7c10 */ /* 0x000fe2000ff1e0ff */
[----:B------:R-:W2:Y:S03]  /*80320*/  LDL.LU.64 R62, [R1+0x10e0] ;  /* 0x0010e000013e7983 */ /* 0x000ea60000300a00 */
[----:B------:R-:W-:Y:S02]  /*80330*/  IADD3.X R176, PT, PT, R61, UR7, RZ, P0, !PT ;  /* 0x000000073db07c10 */ /* 0x000fe400087fe4ff */
[----:B---3--:R-:W-:Y:S01]  /*80340*/  IADD3 R177, P0, PT, R58, UR18, RZ ;  /* 0x000000123ab17c10 */ /* 0x008fe2000ff1e0ff */
[----:B------:R-:W3:Y:S03]  /*80350*/  LDL.LU.64 R60, [R1+0x10d8] ;  /* 0x0010d800013c7983 */ /* 0x000ee60000300a00 */
[----:B------:R-:W-:-:S02]  /*80360*/  IADD3.X R178, PT, PT, R59, UR7, RZ, P0, !PT ;  /* 0x000000073bb27c10 */ /* 0x000fc400087fe4ff */
[----:B------:R-:W-:Y:S01]  /*80370*/  IADD3 R179, P0, PT, R56, UR18, RZ ;  /* 0x0000001238b37c10 */ /* 0x000fe2000ff1e0ff */
[----:B------:R-:W3:Y:S03]  /*80380*/  LDL.LU.64 R58, [R1+0x10d0] ;  /* 0x0010d000013a7983 */ /* 0x000ee60000300a00 */
[----:B------:R-:W-:Y:S02]  /*80390*/  IADD3.X R180, PT, PT, R57, UR7, RZ, P0, !PT ;  /* 0x0000000739b47c10 */ /* 0x000fe400087fe4ff */
[----:B----4-:R-:W-:Y:S01]  /*803a0*/  IADD3 R181, P0, PT, R54, UR18, RZ ;  /* 0x0000001236b57c10 */ /* 0x010fe2000ff1e0ff */
[----:B------:R-:W4:Y:S03]  /*803b0*/  LDL.LU.64 R56, [R1+0x10c8] ;  /* 0x0010c80001387983 */ /* 0x000f260000300a00 */
[----:B------:R-:W-:-:S02]  /*803c0*/  IADD3.X R182, PT, PT, R55, UR7, RZ, P0, !PT ;  /* 0x0000000737b67c10 */ /* 0x000fc400087fe4ff */
[----:B------:R-:W-:Y:S01]  /*803d0*/  IADD3 R183, P0, PT, R52, UR18, RZ ;  /* 0x0000001234b77c10 */ /* 0x000fe2000ff1e0ff */
[----:B------:R-:W4:Y:S03]  /*803e0*/  LDL.LU.64 R54, [R1+0x10c0] ;  /* 0x0010c00001367983 */ /* 0x000f260000300a00 */
[----:B------:R-:W-:Y:S02]  /*803f0*/  IADD3.X R184, PT, PT, R53, UR7, RZ, P0, !PT ;  /* 0x0000000735b87c10 */ /* 0x000fe400087fe4ff */
[----:B------:R-:W-:Y:S01]  /*80400*/  IADD3 R185, P0, PT, R50, UR18, RZ ;  /* 0x0000001232b97c10 */ /* 0x000fe2000ff1e0ff */
[----:B------:R-:W4:Y:S03]  /*80410*/  LDL.LU.64 R52, [R1+0x10b8] ;  /* 0x0010b80001347983 */ /* 0x000f260000300a00 */
[----:B------:R-:W-:-:S02]  /*80420*/  IADD3.X R186, PT, PT, R51, UR7, RZ, P0, !PT ;  /* 0x0000000733ba7c10 */ /* 0x000fc400087fe4ff */
[----:B------:R-:W-:Y:S01]  /*80430*/  IADD3 R187, P0, PT, R48, UR18, RZ ;  /* 0x0000001230bb7c10 */ /* 0x000fe2000ff1e0ff */
[----:B------:R-:W4:Y:S03]  /*80440*/  LDL.LU.64 R50, [R1+0x10b0] ;  /* 0x0010b00001327983 */ /* 0x000f260000300a00 */
[----:B------:R-:W-:Y:S02]  /*80450*/  IADD3.X R188, PT, PT, R49, UR7, RZ, P0, !PT ;  /* 0x0000000731bc7c10 */ /* 0x000fe400087fe4ff */
[----:B------:R-:W4:Y:S01]  /*80460*/  LDL.LU.64 R48, [R1+0x10a8] ;  /* 0x0010a80001307983 */ /* 0x000f220000300a00 */
[----:B--2---:R-:W-:-:S04]  /*80470*/  IADD3 R189, P0, PT, R30, UR18, RZ ;  /* 0x000000121ebd7c10 */ /* 0x004fc8000ff1e0ff */
[----:B------:R-:W-:Y:S02]  /*80480*/  IADD3.X R190, PT, PT, R31, UR7, RZ, P0, !PT ;  /* 0x000000071fbe7c10 */ /* 0x000fe400087fe4ff */
[----:B------:R-:W2:Y:S01]  /*80490*/  LDL.LU.64 R30, [R1+0x10a0] ;  /* 0x0010a000011e7983 */ /* 0x000ea20000300a00 */
        /* <DEDUP_REMOVED lines=16> */
[----:B---3--:R-:W-:-:S04]  /*805a0*/  IADD3 R207, P0, PT, R60, UR18, RZ ;  /* 0x000000123ccf7c10 */ /* 0x008fc8000ff1e0ff */
[----:B------:R-:W-:Y:S02]  /*805b0*/  IADD3.X R208, PT, PT, R61, UR7, RZ, P0, !PT ;  /* 0x000000073dd07c10 */ /* 0x000fe400087fe4ff */
[----:B------:R-:W-:-:S04]  /*805c0*/  IADD3 R209, P0, PT, R58, UR18, RZ ;  /* 0x000000123ad17c10 */ /* 0x000fc8000ff1e0ff */
[----:B------:R-:W-:Y:S02]  /*805d0*/  IADD3.X R210, PT, PT, R59, UR7, RZ, P0, !PT ;  /* 0x000000073bd27c10 */ /* 0x000fe400087fe4ff */
[----:B----4-:R-:W-:-:S04]  /*805e0*/  IADD3 R211, P0, PT, R56, UR18, RZ ;  /* 0x0000001238d37c10 */ /* 0x010fc8000ff1e0ff */
        /* <DEDUP_REMOVED lines=8> */
[----:B------:R-:W-:Y:S01]  /*80670*/  IADD3.X R240, PT, PT, R49, UR7, RZ, P0, !PT ;  /* 0x0000000731f07c10 */ /* 0x000fe200087fe4ff */
[----:B------:R-:W-:Y:S01]  /*80680*/  IMAD.MOV.U32 R250, RZ, RZ, R23 ;  /* 0x000000fffffa7224 */ /* 0x000fe200078e0017 */
[----:B------:R-:W-:Y:S01]  /*80690*/  MOV R251, R24 ;  /* 0x0000001800fb7202 */ /* 0x000fe20000000f00 */
[----:B------:R-:W-:Y:S01]  /*806a0*/  IMAD.MOV.U32 R24, RZ, RZ, R45 ;  /* 0x000000ffff187224 */ /* 0x000fe200078e002d */
[----:B------:R-:W-:Y:S02]  /*806b0*/  MOV R23, R106 ;  /* 0x0000006a00177202 */ /* 0x000fe40000000f00 */
[----:B--2---:R-:W-:-:S04]  /*806c0*/  IADD3 R241, P0, PT, R30, UR18, RZ ;  /* 0x000000121ef17c10 */ /* 0x004fc8000ff1e0ff */
[----:B------:R-:W-:Y:S02]  /*806d0*/  IADD3.X R242, PT, PT, R31, UR7, RZ, P0, !PT ;  /* 0x000000071ff27c10 */ /* 0x000fe400087fe4ff */
[----:B------:R-:W-:Y:S01]  /*806e0*/  IADD3 R28, P0, PT, R28, UR18, RZ ;  /* 0x000000121c1c7c10 */ /* 0x000fe2000ff1e0ff */
[----:B------:R-:W-:Y:S01]  /*806f0*/  IMAD.MOV.U32 R30, RZ, RZ, R2 ;  /* 0x000000ffff1e7224 */ /* 0x000fe200078e0002 */
[----:B------:R-:W-:Y:S02]  /*80700*/  MOV R31, R4 ;  /* 0x00000004001f7202 */ /* 0x000fe40000000f00 */
[----:B------:R-:W-:Y:S01]  /*80710*/  IADD3.X R29, PT, PT, R29, UR7, RZ, P0, !PT ;  /* 0x000000071d1d7c10 */ /* 0x000fe200087fe4ff */
[----:B------:R-:W-:Y:S01]  /*80720*/  IMAD.MOV.U32 R4, RZ, RZ, R5 ;  /* 0x000000ffff047224 */ /* 0x000fe200078e0005 */
[----:B------:R-:W-:Y:S01]  /*80730*/  MOV R5, R6 ;  /* 0x0000000600057202 */ /* 0x000fe20000000f00 */
[----:B------:R-:W-:Y:S01]  /*80740*/  STL [R1+0x2dc0], R28 ;  /* 0x002dc01c01007387 */ /* 0x000fe20000100800 */
[----:B------:R-:W-:-:S03]  /*80750*/  IMAD.MOV.U32 R6, RZ, RZ, R7 ;  /* 0x000000ffff067224 */ /* 0x000fc600078e0007 */
[----:B------:R-:W-:Y:S01]  /*80760*/  STL [R1+0x2d78], R29 ;  /* 0x002d781d01007387 */ /* 0x000fe20000100800 */
[----:B------:R-:W-:-:S03]  /*80770*/  MOV R7, R8 ;  /* 0x0000000800077202 */ /* 0x000fc60000000f00 */
[----:B------:R-:W-:Y:S04]  /*80780*/  STL.64 [R1+0x1780], R30 ;  /* 0x0017801e01007387 */ /* 0x000fe80000100a00 */
[----:B------:R-:W-:Y:S04]  /*80790*/  STL.64 [R1+0x36b0], R28 ;  /* 0x0036b01c01007387 */ /* 0x000fe80000100a00 */
[----:B------:R1:W-:Y:S01]  /*807a0*/  STL.64 [R1+0x1778], R4 ;  /* 0x0017780401007387 */ /* 0x0003e20000100a00 */
[----:B------:R-:W-:-:S03]  /*807b0*/  IMAD.MOV.U32 R8, RZ, RZ, R11 ;  /* 0x000000ffff087224 */ /* 0x000fc600078e000b */
[----:B------:R2:W-:Y:S01]  /*807c0*/  STL.64 [R1+0x1770], R6 ;  /* 0x0017700601007387 */ /* 0x0005e20000100a00 */
[----:B-1----:R-:W-:Y:S01]  /*807d0*/  IMAD.MOV.U32 R4, RZ, RZ, R9 ;  /* 0x000000ffff047224 */ /* 0x002fe200078e0009 */
[----:B------:R-:W-:Y:S02]  /*807e0*/  MOV R5, R10 ;  /* 0x0000000a00057202 */ /* 0x000fe40000000f00 */
[----:B------:R-:W-:Y:S01]  /*807f0*/  MOV R9, R12 ;  /* 0x0000000c00097202 */ /* 0x000fe20000000f00 */
[----:B--2---:R-:W-:Y:S01]  /*80800*/  IMAD.MOV.U32 R6, RZ, RZ, R13 ;  /* 0x000000ffff067224 */ /* 0x004fe200078e000d */
[----:B------:R-:W-:Y:S01]  /*80810*/  MOV R7, R14 ;  /* 0x0000000e00077202 */ /* 0x000fe20000000f00 */
[----:B------:R1:W-:Y:S04]  /*80820*/  STL.64 [R1+0x1768], R4 ;  /* 0x0017680401007387 */ /* 0x0003e80000100a00 */
[----:B------:R2:W-:Y:S04]  /*80830*/  STL.64 [R1+0x16a0], R8 ;  /* 0x0016a00801007387 */ /* 0x0005e80000100a00 */
[----:B------:R3:W-:Y:S01]  /*80840*/  STL.64 [R1+0x1698], R6 ;  /* 0x0016980601007387 */ /* 0x0007e20000100a00 */
[----:B-1----:R-:W-:Y:S01]  /*80850*/  IMAD.MOV.U32 R4, RZ, RZ, R15 ;  /* 0x000000ffff047224 */ /* 0x002fe200078e000f */
[----:B------:R-:W-:Y:S01]  /*80860*/  MOV R5, R16 ;  /* 0x0000001000057202 */ /* 0x000fe20000000f00 */
[----:B--2---:R-:W-:Y:S01]  /*80870*/  IMAD.MOV.U32 R8, RZ, RZ, R17 ;  /* 0x000000ffff087224 */ /* 0x004fe200078e0011 */
[----:B------:R-:W-:-:S03]  /*80880*/  MOV R9, R18 ;  /* 0x0000001200097202 */ /* 0x000fc60000000f00 */
[----:B------:R1:W-:Y:S01]  /*80890*/  STL.64 [R1+0x1690], R4 ;  /* 0x0016900401007387 */ /* 0x0003e20000100a00 */
[----:B---3--:R-:W-:Y:S01]  /*808a0*/  IMAD.MOV.U32 R6, RZ, RZ, R19 ;  /* 0x000000ffff067224 */ /* 0x008fe200078e0013 */
[----:B------:R-:W-:Y:S02]  /*808b0*/  MOV R7, R20 ;  /* 0x0000001400077202 */ /* 0x000fe40000000f00 */
        /* <DEDUP_REMOVED lines=9> */
[----:B------:R2:W-:Y:S01]  /*80950*/  STL.64 [R1+0x1668], R8 ;  /* 0x0016680801007387 */ /* 0x0005e20000100a00 */
[----:B------:R-:W-:Y:S01]  /*80960*/  IMAD.MOV.U32 R28, RZ, RZ, R35 ;  /* 0x000000ffff1c7224 */ /* 0x000fe200078e0023 */
[----:B------:R-:W-:Y:S01]  /*80970*/  MOV R29, R36 ;  /* 0x00000024001d7202 */ /* 0x000fe20000000f00 */
[----:B------:R-:W-:Y:S01]  /*80980*/  IMAD.MOV.U32 R36, RZ, RZ, R37 ;  /* 0x000000ffff247224 */ /* 0x000fe200078e0025 */
[----:B------:R-:W-:Y:S01]  /*80990*/  STL.64 [R1+0x1670], R250 ;  /* 0x001670fa01007387 */ /* 0x000fe20000100a00 */
[----:B-1----:R-:W-:Y:S01]  /*809a0*/  IMAD.MOV.U32 R4, RZ, RZ, R33 ;  /* 0x000000ffff047224 */ /* 0x002fe200078e0021 */
[----:B------:R-:W-:-:S02]  /*809b0*/  MOV R5, R34 ;  /* 0x0000002200057202 */ /* 0x000fc40000000f00 */
[----:B------:R1:W-:Y:S01]  /*809c0*/  STL.64 [R1+0x15a0], R6 ;  /* 0x0015a00601007387 */ /* 0x0003e20000100a00 */
[----:B------:R-:W-:Y:S01]  /*809d0*/  MOV R37, R38 ;  /* 0x0000002600257202 */ /* 0x000fe20000000f00 */
[----:B------:R-:W-:Y:S01]  /*809e0*/  IMAD.MOV.U32 R34, RZ, RZ, R39 ;  /* 0x000000ffff227224 */ /* 0x000fe200078e0027 */
[----:B------:R-:W-:Y:S01]  /*809f0*/  MOV R35, R40 ;  /* 0x0000002800237202 */ /* 0x000fe20000000f00 */
[----:B------:R3:W-:Y:S01]  /*80a00*/  STL.64 [R1+0x1598], R4 ;  /* 0x0015980401007387 */ /* 0x0007e20000100a00 */
[----:B------:R-:W-:Y:S01]  /*80a10*/  IMAD.MOV.U32 R32, RZ, RZ, R41 ;  /* 0x000000ffff207224 */ /* 0x000fe200078e0029 */
[----:B------:R-:W-:Y:S01]  /*80a20*/  MOV R33, R42 ;  /* 0x0000002a00217202 */ /* 0x000fe20000000f00 */
[----:B------:R-:W-:Y:S01]  /*80a30*/  IMAD.MOV.U32 R26, RZ, RZ, R43 ;  /* 0x000000ffff1a7224 */ /* 0x000fe200078e002b */
[----:B------:R-:W4:Y:S01]  /*80a40*/  LDL.64 R38, [R1+0x1598] ;  /* 0x0015980001267983 */ /* 0x000f220000100a00 */
[----:B------:R-:W-:-:S03]  /*80a50*/  MOV R27, R44 ;  /* 0x0000002c001b7202 */ /* 0x000fc60000000f00 */
[----:B------:R-:W4:Y:S04]  /*80a60*/  LDL.64 R40, [R1+0x15a0] ;  /* 0x0015a00001287983 */ /* 0x000f280000100a00 */
[----:B------:R1:W-:Y:S01]  /*80a70*/  STL.64 [R1+0x1590], R28 ;  /* 0x0015901c01007387 */ /* 0x0003e20000100a00 */
[----:B------:R-:W-:-:S03]  /*80a80*/  MOV R25, R46 ;  /* 0x0000002e00197202 */ /* 0x000fc60000000f00 */
[----:B------:R-:W4:Y:S01]  /*80a90*/  LDL.64 R42, [R1+0x1668] ;  /* 0x00166800012a7983 */ /* 0x000f220000100a00 */
[----:B------:R-:W-:-:S03]  /*80aa0*/  IMAD.MOV.U32 R30, RZ, RZ, R47 ;  /* 0x000000ffff1e7224 */ /* 0x000fc600078e002f */
[----:B------:R-:W-:Y:S01]  /*80ab0*/  STL.64 [R1+0x1588], R36 ;  /* 0x0015882401007387 */ /* 0x000fe20000100a00 */
[----:B------:R-:W-:-:S03]  /*80ac0*/  MOV R31, R104 ;  /* 0x00000068001f7202 */ /* 0x000fc60000000f00 */
[----:B------:R-:W4:Y:S01]  /*80ad0*/  LDL.64 R44, [R1+0x1678] ;  /* 0x00167800012c7983 */ /* 0x000f220000100a00 */
[----:B------:R-:W-:-:S03]  /*80ae0*/  IMAD.MOV.U32 R22, RZ, RZ, R105 ;  /* 0x000000ffff167224 */ /* 0x000fc600078e0069 */
[----:B------:R-:W-:Y:S01]  /*80af0*/  STL.64 [R1+0x1580], R34 ;  /* 0x0015802201007387 */ /* 0x000fe20000100a00 */
[----:B------:R-:W-:-:S03]  /*80b00*/  IMAD.MOV.U32 R20, RZ, RZ, R107 ;  /* 0x000000ffff147224 */ /* 0x000fc600078e006b */
[----:B------:R-:W4:Y:S04]  /*80b10*/  LDL.64 R46, [R1+0x1680] ;  /* 0x00168000012e7983 */ /* 0x000f280000100a00 */
[----:B------:R-:W-:Y:S01]  /*80b20*/  STL.64 [R1+0x1578], R32 ;  /* 0x0015782001007387 */ /* 0x000fe20000100a00 */
        /* <DEDUP_REMOVED lines=11> */
[----:B------:R-:W-:Y:S04]  /*80be0*/  STL.64 [R1+0x1098], R30 ;  /* 0x0010981e01007387 */ /* 0x000fe80000100a00 */
[----:B------:R-:W-:Y:S01]  /*80bf0*/  STL.64 [R1+0x14a0], R22 ;  /* 0x0014a01601007387 */ /* 0x000fe20000100a00 */
[----:B------:R-:W-:-:S03]  /*80c00*/  MOV R15, R114 ;  /* 0x00000072000f7202 */ /* 0x000fc60000000f00 */
[----:B------:R-:W4:Y:S01]  /*80c10*/  LDL.64 R110, [R1+0x16a0] ;  /* 0x0016a000016e7983 */ /* 0x000f220000100a00 */
[----:B------:R-:W-:Y:S01]  /*80c20*/  IMAD.MOV.U32 R12, RZ, RZ, R115 ;  /* 0x000000ffff0c7224 */ /* 0x000fe200078e0073 */
[----:B------:R-:W-:Y:S02]  /*80c30*/  MOV R13, R116 ;  /* 0x00000074000d7202 */ /* 0x000fe40000000f00 */
[----:B------:R-:W-:Y:S01]  /*80c40*/  STL.64 [R1+0x1498], R20 ;  /* 0x0014981401007387 */ /* 0x000fe20000100a00 */
[----:B------:R-:W-:-:S03]  /*80c50*/  IMAD.MOV.U32 R10, RZ, RZ, R117 ;  /* 0x000000ffff0a7224 */ /* 0x000fc600078e0075 */
[----:B------:R-:W4:Y:S01]  /*80c60*/  LDL.64 R112, [R1+0x1768] ;  /* 0x0017680001707983 */ /* 0x000f220000100a00 */
[----:B------:R-:W-:Y:S01]  /*80c70*/  MOV R11, R118 ;  /* 0x00000076000b7202 */ /* 0x000fe20000000f00 */
[----:B--2---:R-:W-:Y:S02]  /*80c80*/  IMAD.MOV.U32 R8, RZ, RZ, R119 ;  /* 0x000000ffff087224 */ /* 0x004fe400078e0077 */
[----:B------:R-:W-:Y:S04]  /*80c90*/  STL.64 [R1+0x1490], R18 ;  /* 0x0014901201007387 */ /* 0x000fe80000100a00 */
[----:B------:R-:W2:Y:S04]  /*80ca0*/  LDL.64 R114, [R1+0x1770] ;  /* 0x0017700001727983 */ /* 0x000ea80000100a00 */
[----:B------:R-:W2:Y:S04]  /*80cb0*/  LDL.64 R116, [R1+0x1778] ;  /* 0x0017780001747983 */ /* 0x000ea80000100a00 */
[----:B------:R-:W-:Y:S04]  /*80cc0*/  STL.64 [R1+0x1488], R16 ;  /* 0x0014881001007387 */ /* 0x000fe80000100a00 */
[----:B------:R-:W2:Y:S01]  /*80cd0*/  LDL.64 R118, [R1+0x1780] ;  /* 0x0017800001767983 */ /* 0x000ea20000100a00 */
[----:B------:R-:W-:Y:S01]  /*80ce0*/  MOV R9, R120 ;  /* 0x0000007800097202 */ /* 0x000fe20000000f00 */
[----:B-1----:R-:W-:Y:S01]  /*80cf0*/  IMAD.MOV.U32 R6, RZ, RZ, R121 ;  /* 0x000000ffff067224 */ /* 0x002fe200078e0079 */
[----:B------:R-:W-:Y:S01]  /*80d00*/  MOV R7, R122 ;  /* 0x0000007a00077202 */ /* 0x000fe20000000f00 */
[----:B------:R-:W-:Y:S01]  /*80d10*/  STL.64 [R1+0x1480], R14 ;  /* 0x0014800e01007387 */ /* 0x000fe20000100a00 */
[----:B---3--:R-:W-:Y:S01]  /*80d20*/  IMAD.MOV.U32 R4, RZ, RZ, R123 ;  /* 0x000000ffff047224 */ /* 0x008fe200078e007b */
[----:B------:R-:W-:Y:S01]  /*80d30*/  MOV R5, R124 ;  /* 0x0000007c00057202 */ /* 0x000fe20000000f00 */
[----:B------:R-:W-:Y:S01]  /*80d40*/  IMAD.MOV.U32 R248, RZ, RZ, R125 ;  /* 0x000000fffff87224 */ /* 0x000fe200078e007d */
[----:B------:R1:W-:Y:S01]  /*80d50*/  STL.64 [R1+0x1478], R12 ;  /* 0x0014780c01007387 */ /* 0x0003e20000100a00 */
[----:B------:R-:W-:Y:S01]  /*80d60*/  MOV R249, R126 ;  /* 0x0000007e00f97202 */ /* 0x000fe20000000f00 */
[----:B------:R-:W-:Y:S01]  /*80d70*/  IMAD.MOV.U32 R246, RZ, RZ, R127 ;  /* 0x000000fffff67224 */ /* 0x000fe200078e007f */
[----:B------:R-:W-:Y:S01]  /*80d80*/  MOV R247, R128 ;  /* 0x0000008000f77202 */ /* 0x000fe20000000f00 */
[----:B------:R-:W-:Y:S01]  /*80d90*/  STL.64 [R1+0x1470], R10 ;  /* 0x0014700a01007387 */ /* 0x000fe20000100a00 */
[----:B------:R-:W-:Y:S01]  /*80da0*/  IMAD.MOV.U32 R244, RZ, RZ, R129 ;  /* 0x000000fffff47224 */ /* 0x000fe200078e0081 */
[----:B------:R-:W-:Y:S01]  /*80db0*/  MOV R245, R130 ;  /* 0x0000008200f57202 */ /* 0x000fe20000000f00 */
[----:B------:R-:W-:Y:S01]  /*80dc0*/  UISETP.GT.AND UP5, UPT, UR23, 0x5c, UPT ;  /* 0x0000005c1700788c */ /* 0x000fe2000bfa4270 */
[----:B------:R-:W-:Y:S01]  /*80dd0*/  STL.64 [R1+0x1468], R8 ;  /* 0x0014680801007387 */ /* 0x000fe20000100a00 */
[----:B------:R-:W-:Y:S01]  /*80de0*/  IMAD.MOV.U32 R234, RZ, RZ, R131 ;  /* 0x000000ffffea7224 */ /* 0x000fe200078e0083 */
[----:B------:R-:W-:Y:S01]  /*80df0*/  MOV R235, R132 ;  /* 0x0000008400eb7202 */ /* 0x000fe20000000f00 */
[----:B------:R-:W-:Y:S01]  /*80e00*/  IMAD.MOV.U32 R232, RZ, RZ, R133 ;  /* 0x000000ffffe87224 */ /* 0x000fe200078e0085 */
[----:B------:R3:W-:Y:S01]  /*80e10*/  STL.64 [R1+0x13a0], R6 ;  /* 0x0013a00601007387 */ /* 0x0007e20000100a00 */
[----:B------:R-:W-:Y:S01]  /*80e20*/  MOV R233, R134 ;  /* 0x0000008600e97202 */ /* 0x000fe20000000f00 */
[----:B------:R-:W-:Y:S01]  /*80e30*/  IMAD.MOV.U32 R226, RZ, RZ, R135 ;  /* 0x000000ffffe27224 */ /* 0x000fe200078e0087 */
[----:B------:R-:W-:Y:S01]  /*80e40*/  MOV R227, R136 ;  /* 0x0000008800e37202 */ /* 0x000fe20000000f00 */
[----:B------:R1:W-:Y:S01]  /*80e50*/  STL.64 [R1+0x1398], R4 ;  /* 0x0013980401007387 */ /* 0x0003e20000100a00 */
[----:B------:R-:W-:Y:S01]  /*80e60*/  IMAD.MOV.U32 R224, RZ, RZ, R137 ;  /* 0x000000ffffe07224 */ /* 0x000fe200078e0089 */
[----:B------:R-:W-:-:S02]  /*80e70*/  MOV R225, R138 ;  /* 0x0000008a00e17202 */ /* 0x000fc40000000f00 */
[----:B------:R-:W-:Y:S01]  /*80e80*/  STL.64 [R1+0x1390], R248 ;  /* 0x001390f801007387 */ /* 0x000fe20000100a00 */
[----:B------:R-:W-:Y:S01]  /*80e90*/  USEL UR12, URZ, 0x4, !UP5 ;  /* 0x00000004ff0c7887 */ /* 0x000fe2000e800000 */
[----:B------:R-:W-:Y:S01]  /*80ea0*/  IMAD.MOV.U32 R222, RZ, RZ, R139 ;  /* 0x000000ffffde7224 */ /* 0x000fe200078e008b */
[----:B------:R-:W-:Y:S01]  /*80eb0*/  MOV R223, R148 ;  /* 0x0000009400df7202 */ /* 0x000fe20000000f00 */
[----:B------:R-:W-:Y:S01]  /*80ec0*/  STL.64 [R1+0x1388], R246 ;  /* 0x001388f601007387 */ /* 0x000fe20000100a00 */
[----:B------:R-:W-:Y:S01]  /*80ed0*/  IMAD.MOV.U32 R220, RZ, RZ, R149 ;  /* 0x000000ffffdc7224 */ /* 0x000fe200078e0095 */
[----:B------:R-:W-:Y:S02]  /*80ee0*/  MOV R221, R150 ;  /* 0x0000009600dd7202 */ /* 0x000fe40000000f00 */
[----:B------:R-:W-:Y:S01]  /*80ef0*/  STL.64 [R1+0x1380], R244 ;  /* 0x001380f401007387 */ /* 0x000fe20000100a00 */
[----:B------:R-:W-:Y:S01]  /*80f00*/  IMAD.MOV.U32 R218, RZ, RZ, R151 ;  /* 0x000000ffffda7224 */ /* 0x000fe200078e0097 */
[----:B------:R-:W-:-:S02]  /*80f10*/  MOV R219, R152 ;  /* 0x0000009800db7202 */ /* 0x000fc40000000f00 */
[----:B------:R-:W-:Y:S01]  /*80f20*/  STL.64 [R1+0x1378], R234 ;  /* 0x001378ea01007387 */ /* 0x000fe20000100a00 */
[----:B------:R-:W-:Y:S01]  /*80f30*/  IMAD.MOV.U32 R216, RZ, RZ, R153 ;  /* 0x000000ffffd87224 */ /* 0x000fe200078e0099 */
[----:B------:R-:W-:Y:S02]  /*80f40*/  MOV R217, R154 ;  /* 0x0000009a00d97202 */ /* 0x000fe40000000f00 */
[----:B------:R-:W-:Y:S01]  /*80f50*/  STL.64 [R1+0x1370], R232 ;  /* 0x001370e801007387 */ /* 0x000fe20000100a00 */
[----:B------:R-:W-:Y:S01]  /*80f60*/  UISETP.GT.AND UP6, UPT, UR23, 0x60, UPT ;  /* 0x000000601700788c */ /* 0x000fe2000bfc4270 */
[----:B------:R-:W-:Y:S01]  /*80f70*/  IMAD.MOV.U32 R214, RZ, RZ, R155 ;  /* 0x000000ffffd67224 */ /* 0x000fe200078e009b */
[----:B------:R-:W-:Y:S01]  /*80f80*/  MOV R215, R156 ;  /* 0x0000009c00d77202 */ /* 0x000fe20000000f00 */
[----:B------:R-:W-:Y:S01]  /*80f90*/  STL.64 [R1+0x1368], R226 ;  /* 0x001368e201007387 */ /* 0x000fe20000100a00 */
[----:B------:R-:W-:Y:S01]  /*80fa0*/  USEL UR12, UR12, URZ, !UP0 ;  /* 0x000000ff0c0c7287 */ /* 0x000fe2000c000000 */
[----:B------:R-:W-:Y:S01]  /*80fb0*/  IMAD.MOV.U32 R212, RZ, RZ, R157 ;  /* 0x000000ffffd47224 */ /* 0x000fe200078e009d */
[----:B------:R-:W-:Y:S01]  /*80fc0*/  MOV R213, R158 ;  /* 0x0000009e00d57202 */ /* 0x000fe20000000f00 */
[----:B------:R-:W-:Y:S01]  /*80fd0*/  STL.64 [R1+0x12a0], R224 ;  /* 0x0012a0e001007387 */ /* 0x000fe20000100a00 */
[----:B------:R-:W-:Y:S01]  /*80fe0*/  IMAD.MOV.U32 R146, RZ, RZ, R159 ;  /* 0x000000ffff927224 */ /* 0x000fe200078e009f */
[----:B------:R-:W-:-:S02]  /*80ff0*/  MOV R147, R160 ;  /* 0x000000a000937202 */ /* 0x000fc40000000f00 */
[----:B------:R-:W-:Y:S01]  /*81000*/  STL.64 [R1+0x1298], R222 ;  /* 0x001298de01007387 */ /* 0x000fe20000100a00 */
[----:B------:R-:W-:Y:S01]  /*81010*/  IMAD.MOV.U32 R144, RZ, RZ, R161 ;  /* 0x000000ffff907224 */ /* 0x000fe200078e00a1 */
[----:B------:R-:W-:Y:S02]  /*81020*/  MOV R145, R162 ;  /* 0x000000a200917202 */ /* 0x000fe40000000f00 */
[----:B------:R-:W-:Y:S01]  /*81030*/  STL.64 [R1+0x1290], R220 ;  /* 0x001290dc01007387 */ /* 0x000fe20000100a00 */
[----:B------:R-:W-:Y:S01]  /*81040*/  USEL UR20, URZ, 0x4, !UP6 ;  /* 0x00000004ff147887 */ /* 0x000fe2000f000000 */
        /* <DEDUP_REMOVED lines=9> */
[----:B------:R-:W-:Y:S01]  /*810e0*/  ISETP.NE.U32.AND P6, PT, RZ, UR12, PT ;  /* 0x0000000cff007c0c */ /* 0x000fe2000bfc5070 */
[----:B------:R-:W-:Y:S01]  /*810f0*/  IMAD.MOV.U32 R100, RZ, RZ, R169 ;  /* 0x000000ffff647224 */ /* 0x000fe200078e00a9 */
[----:B------:R-:W-:Y:S01]  /*81100*/  MOV R101, R170 ;  /* 0x000000aa00657202 */ /* 0x000fe20000000f00 */
        /* <DEDUP_REMOVED lines=57> */
[----:B------:R-:W-:Y:S01]  /*814a0*/  IMAD.MOV.U32 R66, RZ, RZ, R203 ;  /* 0x000000ffff427224 */ /* 0x000fe200078e00cb */
[----:B------:R-:W-:Y:S01]  /*814b0*/  MOV R67, R204 ;  /* 0x000000cc00437202 */ /* 0x000fe20000000f00 */
[----:B------:R-:W-:Y:S01]  /*814c0*/  USEL UR24, UR24, URZ, !UP0 ;  /* 0x000000ff18187287 */ /* 0x000fe2000c000000 */
[----:B------:R-:W-:Y:S01]  /*814d0*/  STL.64 [R1+0x1118], R78 ;  /* 0x0011184e01007387 */ /* 0x000fe20000100a00 */
[----:B------:R-:W-:Y:S01]  /*814e0*/  IMAD.MOV.U32 R64, RZ, RZ, R205 ;  /* 0x000000ffff407224 */ /* 0x000fe200078e00cd */
[----:B------:R-:W-:-:S02]  /*814f0*/  MOV R65, R206 ;  /* 0x000000ce00417202 */ /* 0x000fc40000000f00 */
[----:B------:R-:W-:Y:S01]  /*81500*/  STL.64 [R1+0x1110], R76 ;  /* 0x0011104c01007387 */ /* 0x000fe20000100a00 */
[----:B------:R-:W-:Y:S01]  /*81510*/  IMAD.MOV.U32 R62, RZ, RZ, R207 ;  /* 0x000000ffff3e7224 */ /* 0x000fe200078e00cf */
[----:B------:R-:W-:Y:S02]  /*81520*/  MOV R63, R208 ;  /* 0x000000d0003f7202 */ /* 0x000fe40000000f00 */
        /* <DEDUP_REMOVED lines=22> */
[----:B------:R-:W-:Y:S04]  /*81690*/  STL.64 [R1+0x10d0], R60 ;  /* 0x0010d03c01007387 */ /* 0x000fe80000100a00 */
[----:B------:R-:W-:Y:S04]  /*816a0*/  STL.64 [R1+0x10c8], R58 ;  /* 0x0010c83a01007387 */ /* 0x000fe80000100a00 */
[----:B------:R-:W-:Y:S04]  /*816b0*/  STL.64 [R1+0x10c0], R56 ;  /* 0x0010c03801007387 */ /* 0x000fe80000100a00 */
[----:B------:R-:W-:Y:S04]  /*816c0*/  STL.64 [R1+0x10b8], R54 ;  /* 0x0010b83601007387 */ /* 0x000fe80000100a00 */
[----:B------:R-:W-:Y:S04]  /*816d0*/  STL.64 [R1+0x10b0], R52 ;  /* 0x0010b03401007387 */ /* 0x000fe80000100a00 */
[----:B------:R-:W-:Y:S04]  /*816e0*/  STL.64 [R1+0x10a8], R50 ;  /* 0x0010a83201007387 */ /* 0x000fe80000100a00 */
[----:B------:R-:W-:Y:S04]  /*816f0*/  STL.64 [R1+0x10a0], R48 ;  /* 0x0010a03001007387 */ /* 0x000fe80000100a00 */
[----:B--2---:R-:W-:Y:S04]  /*81700*/  LDGSTS.E [R3+0x2c400], desc[UR14][R118.64], P5 ;  /* 0x2c40000076037fae */ /* 0x004fe8000a9a100e */
[----:B------:R-:W-:Y:S04]  /*81710*/  LDGSTS.E [R3+0x2c500], desc[UR14][R116.64], P5 ;  /* 0x2c50000074037fae */ /* 0x000fe8000a9a100e */
[----:B------:R-:W-:Y:S04]  /*81720*/  LDGSTS.E [R3+0x2c600], desc[UR14][R114.64], P5 ;  /* 0x2c60000072037fae */ /* 0x000fe8000a9a100e */
[----:B----4-:R-:W-:Y:S04]  /*81730*/  LDGSTS.E [R3+0x2c700], desc[UR14][R112.64], P5 ;  /* 0x2c70000070037fae */ /* 0x010fe8000a9a100e */
[----:B------:R-:W-:Y:S04]  /*81740*/  LDGSTS.E [R3+0x2e000], desc[UR14][R110.64], P6 ;  /* 0x2e0000006e037fae */ /* 0x000fe8000b1a100e */
        /* <DEDUP_REMOVED lines=19> */
[----:B------:R-:W2:Y:S04]  /*81880*/  LDL.LU R251, [R1+0x36b8] ;  /* 0x0036b80001fb7983 */ /* 0x000ea80000300800 */
[----:B------:R-:W-:Y:S04]  /*81890*/  LDGSTS.E [R3+0x32400], desc[UR14][R14.64], P1 ;  /* 0x324000000e037fae */ /* 0x000fe800089a100e */
[----:B------:R-:W4:Y:S04]  /*818a0*/  LDL.LU.64 R28, [R1+0x36b0] ;  /* 0x0036b000011c7983 */ /* 0x000f280000300a00 */
[----:B------:R-:W-:Y:S04]  /*818b0*/  LDGSTS.E [R3+0x32500], desc[UR14][R12.64], P1 ;  /* 0x325000000c037fae */ /* 0x000fe800089a100e */
[----:B------:R-:W-:Y:S04]  /*818c0*/  LDGSTS.E [R3+0x32600], desc[UR14][R10.64], P1 ;  /* 0x326000000a037fae */ /* 0x000fe800089a100e */
[----:B------:R-:W-:Y:S04]  /*818d0*/  LDGSTS.E [R3+0x32700], desc[UR14][R8.64], P1 ;  /* 0x3270000008037fae */ /* 0x000fe800089a100e */
[----:B-1----:R-:W4:Y:S04]  /*818e0*/  LDL.LU R12, [R1+0x2d7c] ;  /* 0x002d7c00010c7983 */ /* 0x002f280000300800 */
[----:B------:R-:W-:Y:S01]  /*818f0*/  LDGSTS.E [R3+0x34000], desc[UR14][R6.64], P2 ;  /* 0x3400000006037fae */ /* 0x000fe200091a100e */
[----:B------:R-:W-:-:S02]  /*81900*/  UISETP.GT.AND UP3, UPT, UR23, 0x6c, UPT ;  /* 0x0000006c1700788c */ /* 0x000fc4000bf64270 */
[----:B------:R-:W-:Y:S01]  /*81910*/  UISETP.GT.AND UP4, UPT, UR23, 0x70, UPT ;  /* 0x000000701700788c */ /* 0x000fe2000bf84270 */
[----:B------:R4:W-:Y:S04]  /*81920*/  LDGSTS.E [R3+0x34100], desc[UR14][R4.64], P2 ;  /* 0x3410000004037fae */ /* 0x0009e800091a100e */
[----:B---3--:R-:W3:Y:S04]  /*81930*/  LDL.LU R7, [R1+0x2d74] ;  /* 0x002d740001077983 */ /* 0x008ee80000300800 */
[----:B------:R-:W3:Y:S04]  /*81940*/  LDL.LU R13, [R1+0x2d70] ;  /* 0x002d7000010d7983 */ /* 0x000ee80000300800 */
[----:B------:R-:W3:Y:S04]  /*81950*/  LDL.LU R9, [R1+0x2d68] ;  /* 0x002d680001097983 */ /* 0x000ee80000300800 */
[----:B------:R-:W3:Y:S04]  /*81960*/  LDL.LU R11, [R1+0x2d6c] ;  /* 0x002d6c00010b7983 */ /* 0x000ee80000300800 */
[----:B------:R-:W3:Y:S04]  /*81970*/  LDL.LU R15, [R1+0x2d64] ;  /* 0x002d6400010f7983 */ /* 0x000ee80000300800 */
[----:B------:R-:W3:Y:S04]  /*81980*/  LDL.LU R14, [R1+0x2d60] ;  /* 0x002d6000010e7983 */ /* 0x000ee80000300800 */
[----:B------:R-:W3:Y:S01]  /*81990*/  LDL.LU R17, [R1+0x2d58] ;  /* 0x002d580001117983 */ /* 0x000ee20000300800 */
[----:B------:R-:W-:-:S02]  /*819a0*/  USEL UR22, URZ, 0x4, !UP3 ;  /* 0x00000004ff167887 */ /* 0x000fc4000d800000 */
[----:B------:R-:W-:Y:S01]  /*819b0*/  USEL UR21, URZ, 0x4, !UP4 ;  /* 0x00000004ff157887 */ /* 0x000fe2000e000000 */
[----:B------:R-:W-:Y:S01]  /*819c0*/  LDGSTS.E [R3+0x34200], desc[UR14][R248.64], P2 ;  /* 0x34200000f8037fae */ /* 0x000fe200091a100e */
[----:B------:R-:W-:Y:S02]  /*819d0*/  USEL UR22, UR22, URZ, !UP0 ;  /* 0x000000ff16167287 */ /* 0x000fe4000c000000 */
[----:B------:R-:W-:Y:S01]  /*819e0*/  UISETP.GT.AND UP5, UPT, UR23, 0x74, UPT ;  /* 0x000000741700788c */ /* 0x000fe2000bfa4270 */
[----:B------:R-:W-:Y:S01]  /*819f0*/  LDGSTS.E [R3+0x34300], desc[UR14][R246.64], P2 ;  /* 0x34300000f6037fae */ /* 0x000fe200091a100e */
[----:B------:R-:W-:Y:S02]  /*81a00*/  USEL UR21, UR21, URZ, !UP0 ;  /* 0x000000ff15157287 */ /* 0x000fe4000c000000 */
[----:B------:R-:W-:Y:S01]  /*81a10*/  ISETP.NE.U32.AND P3, PT, RZ, UR22, PT ;  /* 0x00000016ff007c0c */ /* 0x000fe2000bf65070 */
[----:B------:R-:W-:Y:S01]  /*81a20*/  USEL UR17, URZ, 0x4, !UP5 ;  /* 0x00000004ff117887 */ /* 0x000fe2000e800000 */
[----:B------:R-:W-:Y:S02]  /*81a30*/  LDGSTS.E [R3+0x34400], desc[UR14][R244.64], P2 ;  /* 0x34400000f4037fae */ /* 0x000fe400091a100e */
[----:B------:R-:W-:Y:S01]  /*81a40*/  ISETP.NE.U32.AND P4, PT, RZ, UR21, PT ;  /* 0x00000015ff007c0c */ /* 0x000fe2000bf85070 */
[----:B------:R-:W-:Y:S01]  /*81a50*/  UISETP.GT.AND UP6, UPT, UR23, 0x78, UPT ;  /* 0x000000781700788c */ /* 0x000fe2000bfc4270 */
[----:B------:R-:W-:Y:S01]  /*81a60*/  LDGSTS.E [R3+0x34500], desc[UR14][R234.64], P2 ;  /* 0x34500000ea037fae */ /* 0x000fe200091a100e */
[----:B------:R-:W-:-:S03]  /*81a70*/  USEL UR17, UR17, URZ, !UP0 ;  /* 0x000000ff11117287 */ /* 0x000fc6000c000000 */
[----:B------:R-:W-:Y:S01]  /*81a80*/  LDGSTS.E [R3+0x34600], desc[UR14][R232.64], P2 ;  /* 0x34600000e8037fae */ /* 0x000fe200091a100e */
[----:B------:R-:W-:-:S03]  /*81a90*/  USEL UR16, URZ, 0x4, !UP6 ;  /* 0x00000004ff107887 */ /* 0x000fc6000f000000 */
[----:B------:R-:W-:Y:S01]  /*81aa0*/  LDGSTS.E [R3+0x34700], desc[UR14][R226.64], P2 ;  /* 0x34700000e2037fae */ /* 0x000fe200091a100e */
[----:B------:R-:W-:-:S03]  /*81ab0*/  ISETP.NE.U32.AND P5, PT, RZ, UR17, PT ;  /* 0x00000011ff007c0c */ /* 0x000fc6000bfa5070 */
[----:B------:R-:W-:Y:S04]  /*81ac0*/  LDGSTS.E [R3+0x36000], desc[UR14][R224.64], P3 ;  /* 0x36000000e0037fae */ /* 0x000fe800099a100e */
[----:B------:R-:W-:Y:S01]  /*81ad0*/  LDGSTS.E [R3+0x36100], desc[UR14][R222.64], P3 ;  /* 0x36100000de037fae */ /* 0x000fe200099a100e */
[----:B------:R-:W-:-:S03]  /*81ae0*/  UISETP.GT.AND UP1, UPT, UR23, 0x7c, UPT ;  /* 0x0000007c1700788c */ /* 0x000fc6000bf24270 */
[----:B------:R-:W-:Y:S01]  /*81af0*/  LDGSTS.E [R3+0x36200], desc[UR14][R220.64], P3 ;  /* 0x36200000dc037fae */ /* 0x000fe200099a100e */
[----:B------:R-:W-:-:S03]  /*81b00*/  USEL UR16, UR16, URZ, !UP0 ;  /* 0x000000ff10107287 */ /* 0x000fc6000c000000 */
[----:B------:R-:W-:Y:S04]  /*81b10*/  LDGSTS.E [R3+0x36300], desc[UR14][R218.64], P3 ;  /* 0x36300000da037fae */ /* 0x000fe800099a100e */
[----:B------:R-:W-:Y:S04]  /*81b20*/  LDGSTS.E [R3+0x36400], desc[UR14][R216.64], P3 ;  /* 0x36400000d8037fae */ /* 0x000fe800099a100e */
[----:B------:R-:W-:Y:S01]  /*81b30*/  LDGSTS.E [R3+0x36500], desc[UR14][R214.64], P3 ;  /* 0x36500000d6037fae */ /* 0x000fe200099a100e */
[----:B------:R-:W-:-:S03]  /*81b40*/  USEL UR13, URZ, 0x4, !UP1 ;  /* 0x00000004ff0d7887 */ /* 0x000fc6000c800000 */
[----:B------:R-:W-:Y:S04]  /*81b50*/  LDGSTS.E [R3+0x36600], desc[UR14][R212.64], P3 ;  /* 0x36600000d4037fae */ /* 0x000fe800099a100e */
[----:B------:R-:W-:Y:S01]  /*81b60*/  LDGSTS.E [R3+0x36700], desc[UR14][R146.64], P3 ;  /* 0x3670000092037fae */ /* 0x000fe200099a100e */
[----:B------:R-:W-:-:S03]  /*81b70*/  ISETP.NE.U32.AND P6, PT, RZ, UR16, PT ;  /* 0x00000010ff007c0c */ /* 0x000fc6000bfc5070 */
[----:B------:R-:W-:Y:S04]  /*81b80*/  LDGSTS.E [R3+0x38000], desc[UR14][R144.64], P4 ;  /* 0x3800000090037fae */ /* 0x000fe8000a1a100e */
[----:B------:R-:W-:Y:S01]  /*81b90*/  LDGSTS.E [R3+0x38100], desc[UR14][R142.64], P4 ;  /* 0x381000008e037fae */ /* 0x000fe2000a1a100e */
[----:B------:R-:W-:-:S03]  /*81ba0*/  USEL UR13, UR13, URZ, !UP0 ;  /* 0x000000ff0d0d7287 */ /* 0x000fc6000c000000 */
[----:B------:R-:W-:Y:S04]  /*81bb0*/  LDGSTS.E [R3+0x38200], desc[UR14][R140.64], P4 ;  /* 0x382000008c037fae */ /* 0x000fe8000a1a100e */
[----:B------:R-:W-:Y:S04]  /*81bc0*/  LDGSTS.E [R3+0x38300], desc[UR14][R102.64], P4 ;  /* 0x3830000066037fae */ /* 0x000fe8000a1a100e */
[----:B------:R-:W-:Y:S04]  /*81bd0*/  LDGSTS.E [R3+0x38400], desc[UR14][R100.64], P4 ;  /* 0x3840000064037fae */ /* 0x000fe8000a1a100e */
[----:B------:R-:W-:Y:S04]  /*81be0*/  LDGSTS.E [R3+0x38500], desc[UR14][R98.64], P4 ;  /* 0x3850000062037fae */ /* 0x000fe8000a1a100e */
[----:B------:R-:W-:Y:S04]  /*81bf0*/  LDGSTS.E [R3+0x38600], desc[UR14][R96.64], P4 ;  /* 0x3860000060037fae */ /* 0x000fe8000a1a100e */
[----:B------:R-:W-:Y:S01]  /*81c00*/  LDGSTS.E [R3+0x38700], desc[UR14][R94.64], P4 ;  /* 0x387000005e037fae */ /* 0x000fe2000a1a100e */
[----:B------:R-:W-:-:S03]  /*81c10*/  ISETP.NE.U32.AND P0, PT, RZ, UR13, PT ;  /* 0x0000000dff007c0c */ /* 0x000fc6000bf05070 */
[----:B------:R-:W-:Y:S04]  /*81c20*/  LDGSTS.E [R3+0x3a000], desc[UR14][R92.64], P5 ;  /* 0x3a0000005c037fae */ /* 0x000fe8000a9a100e */
[----:B------:R-:W-:Y:S04]  /*81c30*/  LDGSTS.E [R3+0x3a100], desc[UR14][R90.64], P5 ;  /* 0x3a1000005a037fae */ /* 0x000fe8000a9a100e */
[----:B------:R-:W-:Y:S01]  /*81c40*/  LDGSTS.E [R3+0x3a200], desc[UR14][R88.64], P5 ;  /* 0x3a20000058037fae */ /* 0x000fe2000a9a100e */
[----:B------:R-:W-:-:S03]  /*81c50*/  UISETP.GT.AND UP2, UPT, UR23, 0x1, UPT ;  /* 0x000000011700788c */ /* 0x000fc6000bf44270 */
[----:B------:R-:W-:Y:S04]  /*81c60*/  LDGSTS.E [R3+0x3a300], desc[UR14][R86.64], P5 ;  /* 0x3a30000056037fae */ /* 0x000fe8000a9a100e */
[----:B------:R-:W-:Y:S04]  /*81c70*/  LDGSTS.E [R3+0x3a400], desc[UR14][R84.64], P5 ;  /* 0x3a40000054037fae */ /* 0x000fe8000a9a100e */
[----:B------:R-:W-:Y:S04]  /*81c80*/  LDGSTS.E [R3+0x3a500], desc[UR14][R82.64], P5 ;  /* 0x3a50000052037fae */ /* 0x000fe8000a9a100e */
[----:B------:R-:W-:Y:S01]  /*81c90*/  LDGSTS.E [R3+0x3a600], desc[UR14][R80.64], P5 ;  /* 0x3a60000050037fae */ /* 0x000fe2000a9a100e */
[----:B------:R-:W-:-:S03]  /*81ca0*/  USEL UR27, URZ, 0x4, !UP2 ;  /* 0x00000004ff1b7887 */ /* 0x000fc6000d000000 */
[----:B------:R-:W-:Y:S04]  /*81cb0*/  LDGSTS.E [R3+0x3a700], desc[UR14][R78.64], P5 ;  /* 0x3a7000004e037fae */ /* 0x000fe8000a9a100e */
[----:B------:R-:W-:Y:S04]  /*81cc0*/  LDGSTS.E [R3+0x3c000], desc[UR14][R76.64], P6 ;  /* 0x3c0000004c037fae */ /* 0x000fe8000b1a100e */
        /* <DEDUP_REMOVED lines=12> */
[----:B------:R-:W-:Y:S04]  /*81d90*/  LDGSTS.E [R3+0x3e300], desc[UR14][R54.64], P0 ;  /* 0x3e30000036037fae */ /* 0x000fe800081a100e */
[----:B------:R-:W3:Y:S04]  /*81da0*/  LDL.LU R8, [R1+0x2d5c] ;  /* 0x002d5c0001087983 */ /* 0x000ee80000300800 */
[----:B------:R-:W-:Y:S04]  /*81db0*/  LDGSTS.E [R3+0x3e400], desc[UR14][R52.64], P0 ;  /* 0x3e40000034037fae */ /* 0x000fe800081a100e */
[----:B------:R-:W-:Y:S04]  /*81dc0*/  LDGSTS.E [R3+0x3e500], desc[UR14][R50.64], P0 ;  /* 0x3e50000032037fae */ /* 0x000fe800081a100e */
[----:B------:R-:W3:Y:S04]  /*81dd0*/  LDL.LU R6, [R1+0x2d54] ;  /* 0x002d540001067983 */ /* 0x000ee80000300800 */
[----:B------:R-:W-:Y:S04]  /*81de0*/  LDGSTS.E [R3+0x3e600], desc[UR14][R48.64], P0 ;  /* 0x3e60000030037fae */ /* 0x000fe800081a100e */
[----:B------:R-:W-:Y:S04]  /*81df0*/  LDGSTS.E [R3+0x3e700], desc[UR14][R30.64], P0 ;  /* 0x3e7000001e037fae */ /* 0x000fe800081a100e */
[----:B------:R-:W3:Y:S04]  /*81e00*/  LDL.LU R16, [R1+0x2d50] ;  /* 0x002d500001107983 */ /* 0x000ee80000300800 */
[----:B------:R-:W3:Y:S01]  /*81e10*/  LDL.LU R10, [R1+0x2d48] ;  /* 0x002d4800010a7983 */ /* 0x000ee20000300800 */
[----:B--2---:R-:W-:-:S05]  /*81e20*/  LOP3.LUT R2, R251, 0x20, RZ, 0x3c, !PT ;  /* 0x00000020fb027812 */ /* 0x004fca00078e3cff */
[----:B------:R-:W-:Y:S01]  /*81e30*/  VIADD R2, R2, UR25 ;  /* 0x0000001902027c36 */ /* 0x000fe20008000000 */
[----:B----4-:R-:W-:Y:S01]  /*81e40*/  MOV R4, R28 ;  /* 0x0000001c00047202 */ /* 0x010fe20000000f00 */
[----:B------:R-:W-:-:S05]  /*81e50*/  IMAD.MOV.U32 R5, RZ, RZ, R29 ;  /* 0x000000ffff057224 */ /* 0x000fca00078e001d */
[----:B------:R1:W-:Y:S01]  /*81e60*/  LDGSTS.E [R2+0x800], desc[UR14][R4.64], P1 ;  /* 0x0080000004027fae */ /* 0x0003e200089a100e */
[----:B------:R-:W-:-:S05]  /*81e70*/  IADD3 R12, P0, PT, R12, UR18, RZ ;  /* 0x000000120c0c7c10 */ /* 0x000fca000ff1e0ff */
[----:B------:R2:W-:Y:S01]  /*81e80*/  STL [R1+0x2d7c], R12 ;  /* 0x002d7c0c01007387 */ /* 0x0005e20000100800 */
[----:B-1----:R-:W-:Y:S02]  /*81e90*/  MOV R4, R12 ;  /* 0x0000000c00047202 */ /* 0x002fe40000000f00 */
[----:B---3--:R-:W-:Y:S02]  /*81ea0*/  IADD3 R7, P2, PT, R7, UR18, RZ ;  /* 0x0000001207077c10 */ /* 0x008fe4000ff5e0ff */
[----:B------:R-:W-:Y:S02]  /*81eb0*/  IADD3.X R13, PT, PT, R13, UR7, RZ, P0, !PT ;  /* 0x000000070d0d7c10 */ /* 0x000fe400087fe4ff */
[----:B------:R-:W-:-:S03]  /*81ec0*/  IADD3.X R9, PT, PT, R9, UR7, RZ, P2, !PT ;  /* 0x0000000709097c10 */ /* 0x000fc600097fe4ff */
[----:B------:R1:W-:Y:S04]  /*81ed0*/  STL [R1+0x2d70], R13 ;  /* 0x002d700d01007387 */ /* 0x0003e80000100800 */
[----:B------:R-:W-:Y:S01]  /*81ee0*/  STL [R1+0x2d74], R7 ;  /* 0x002d740701007387 */ /* 0x000fe20000100800 */
[----:B------:R-:W-:-:S03]  /*81ef0*/  IMAD.MOV.U32 R5, RZ, RZ, R13 ;  /* 0x000000ffff057224 */ /* 0x000fc600078e000d */
[----:B--2---:R-:W2:Y:S04]  /*81f00*/  LDL.LU R12, [R1+0x2d4c] ;  /* 0x002d4c00010c7983 */ /* 0x004ea80000300800 */
[----:B------:R3:W-:Y:S04]  /*81f10*/  STL [R1+0x2d68], R9 ;  /* 0x002d680901007387 */ /* 0x0007e80000100800 */
[----:B-1----:R-:W4:Y:S01]  /*81f20*/  LDL.LU R13, [R1+0x2d40] ;  /* 0x002d4000010d7983 */ /* 0x002f220000300800 */
[----:B------:R-:W-:-:S03]  /*81f30*/  IADD3 R11, P0, PT, R11, UR18, RZ ;  /* 0x000000120b0b7c10 */ /* 0x000fc6000ff1e0ff */
[----:B------:R1:W-:Y:S01]  /*81f40*/  LDGSTS.E [R2+0x900], desc[UR14][R4.64], P1 ;  /* 0x0090000004027fae */ /* 0x0003e200089a100e */
[----:B------:R-:W-:Y:S02]  /*81f50*/  IADD3.X R14, PT, PT, R14, UR7, RZ, P0, !PT ;  /* 0x000000070e0e7c10 */ /* 0x000fe400087fe4ff */
[----:B------:R-:W-:Y:S02]  /*81f60*/  IADD3 R15, P2, PT, R15, UR18, RZ ;  /* 0x000000120f0f7c10 */ /* 0x000fe4000ff5e0ff */
[----:B-1----:R-:W-:Y:S01]  /*81f70*/  MOV R4, R7 ;  /* 0x0000000700047202 */ /* 0x002fe20000000f00 */
[----:B------:R-:W-:Y:S02]  /*81f80*/  IMAD.MOV.U32 R5, RZ, RZ, R9 ;  /* 0x000000ffff057224 */ /* 0x000fe400078e0009 */
[----:B---3--:R-:W3:Y:S01]  /*81f90*/  LDL.LU R9, [R1+0x2c78] ;  /* 0x002c780001097983 */ /* 0x008ee20000300800 */
[----:B------:R-:W-:-:S03]  /*81fa0*/  IADD3.X R17, PT, PT, R17, UR7, RZ, P2, !PT ;  /* 0x0000000711117c10 */ /* 0x000fc600097fe4ff */
[----:B------:R-:W3:Y:S04]  /*81fb0*/  LDL.LU R7, [R1+0x2c80] ;  /* 0x002c800001077983 */ /* 0x000ee80000300800 */
[----:B------:R-:W-:Y:S04]  /*81fc0*/  STL [R1+0x2d6c], R11 ;  /* 0x002d6c0b01007387 */ /* 0x000fe80000100800 */
[----:B------:R1:W-:Y:S04]  /*81fd0*/  LDGSTS.E [R2+0xa00], desc[UR14][R4.64], P1 ;  /* 0x00a0000004027fae */ /* 0x0003e800089a100e */
[----:B------:R1:W-:Y:S04]  /*81fe0*/  STL [R1+0x2d60], R14 ;  /* 0x002d600e01007387 */ /* 0x0003e80000100800 */
[----:B------:R1:W-:Y:S02]  /*81ff0*/  STL [R1+0x2d64], R15 ;  /* 0x002d640f01007387 */ /* 0x0003e40000100800 */
[----:B-1----:R-:W-:-:S02]  /*82000*/  IMAD.MOV.U32 R5, RZ, RZ, R14 ;  /* 0x000000ffff057224 */ /* 0x002fc400078e000e */
[----:B------:R-:W3:Y:S01]  /*82010*/  LDL.LU R14, [R1+0x2c74] ;  /* 0x002c7400010e7983 */ /* 0x000ee20000300800 */
[----:B------:R-:W-:-:S03]  /*82020*/  MOV R4, R11 ;  /* 0x0000000b00047202 */ /* 0x000fc60000000f00 */
[----:B------:R-:W-:Y:S04]  /*82030*/  STL [R1+0x2d58], R17 ;  /* 0x002d581101007387 */ /* 0x000fe80000100800 */
[----:B------:R-:W3:Y:S04]  /*82040*/  LDL.LU R11, [R1+0x2c7c] ;  /* 0x002c7c00010b7983 */ /* 0x000ee80000300800 */
[----:B------:R1:W-:Y:S02]  /*82050*/  LDGSTS.E [R2+0xb00], desc[UR14][R4.64], P1 ;  /* 0x00b0000004027fae */ /* 0x0003e400089a100e */
[----:B-1----:R-:W-:Y:S01]  /*82060*/  MOV R4, R15 ;  /* 0x0000000f00047202 */ /* 0x002fe20000000f00 */
[----:B------:R-:W-:Y:S01]  /*82070*/  IMAD.MOV.U32 R5, RZ, RZ, R17 ;  /* 0x000000ffff057224 */ /* 0x000fe200078e0011 */
[----:B------:R-:W3:Y:S04]  /*82080*/  LDL.LU R15, [R1+0x2c84] ;  /* 0x002c8400010f7983 */ /* 0x000ee80000300800 */
[----:B------:R-:W3:Y:S04]  /*82090*/  LDL.LU R3, [R1+0x2c6c] ;  /* 0x002c6c0001037983 */ /* 0x000ee80000300800 */
[----:B------:R1:W-:Y:S01]  /*820a0*/  LDGSTS.E [R2+0xc00], desc[UR14][R4.64], P1 ;  /* 0x00c0000004027fae */ /* 0x0003e200089a100e */
[----:B------:R-:W-:-:S05]  /*820b0*/  IADD3 R8, P0, PT, R8, UR18, RZ ;  /* 0x0000001208087c10 */ /* 0x000fca000ff1e0ff */
[----:B------:R-:W-:Y:S01]  /*820c0*/  STL [R1+0x2d5c], R8 ;  /* 0x002d5c0801007387 */ /* 0x000fe20000100800 */
[----:B------:R-:W-:Y:S02]  /*820d0*/  IADD3 R6, P2, PT, R6, UR18, RZ ;  /* 0x0000001206067c10 */ /* 0x000fe4000ff5e0ff */
[----:B-1----:R-:W-:Y:S02]  /*820e0*/  MOV R4, R8 ;  /* 0x0000000800047202 */ /* 0x002fe40000000f00 */
[----:B------:R-:W-:-:S05]  /*820f0*/  IADD3.X R16, PT, PT, R16, UR7, RZ, P0, !PT ;  /* 0x0000000710107c10 */ /* 0x000fca00087fe4ff */
[----:B------:R1:W-:Y:S01]  /*82100*/  STL [R1+0x2d50], R16 ;  /* 0x002d501001007387 */ /* 0x0003e20000100800 */
[----:B------:R-:W-:-:S03]  /*82110*/  IMAD.MOV.U32 R5, RZ, RZ, R16 ;  /* 0x000000ffff057224 */ /* 0x000fc600078e0010 */
[----:B------:R-:W-:Y:S01]  /*82120*/  STL [R1+0x2d54], R6 ;  /* 0x002d540601007387 */ /* 0x000fe20000100800 */
[----:B------:R-:W-:-:S03]  /*82130*/  IADD3.X R10, PT, PT, R10, UR7, RZ, P2, !PT ;  /* 0x000000070a0a7c10 */ /* 0x000fc600097fe4ff */
[----:B------:R1:W-:Y:S04]  /*82140*/  LDGSTS.E [R2+0xd00], desc[UR14][R4.64], P1 ;  /* 0x00d0000004027fae */ /* 0x0003e800089a100e */
[----:B-1----:R-:W3:Y:S04]  /*82150*/  LDL.LU R16, [R1+0x2c68] ;  /* 0x002c680001107983 */ /* 0x002ee80000300800 */
[----:B------:R1:W-:Y:S04]  /*82160*/  STL [R1+0x2d48], R10 ;  /* 0x002d480a01007387 */ /* 0x0003e80000100800 */
[----:B------:R-:W3:Y:S01]  /*82170*/  LDL.LU R8, [R1+0x2c60] ;  /* 0x002c600001087983 */ /* 0x000ee20000300800 */
[----:B------:R-:W-:Y:S01]  /*82180*/  MOV R4, R6 ;  /* 0x0000000600047202 */ /* 0x000fe20000000f00 */
[----:B------:R-:W-:-:S02]  /*82190*/  IMAD.MOV.U32 R5, RZ, RZ, R10 ;  /* 0x000000ffff057224 */ /* 0x000fc400078e000a */
[----:B-1----:R-:W3:Y:S04]  /*821a0*/  LDL.LU R10, [R1+0x2c64] ;  /* 0x002c6400010a7983 */ /* 0x002ee80000300800 */
[----:B------:R-:W3:Y:S04]  /*821b0*/  LDL.LU R6, [R1+0x2c5c] ;  /* 0x002c5c0001067983 */ /* 0x000ee80000300800 */
[----:B------:R1:W-:Y:S01]  /*821c0*/  LDGSTS.E [R2+0xe00], desc[UR14][R4.64], P1 ;  /* 0x00e0000004027fae */ /* 0x0003e200089a100e */
[----:B--2---:R-:W-:-:S04]  /*821d0*/  IADD3 R12, P0, PT, R12, UR18, RZ ;  /* 0x000000120c0c7c10 */ /* 0x004fc8000ff1e0ff */
[----:B----4-:R-:W-:Y:S01]  /*821e0*/  IADD3.X R13, PT, PT, R13, UR7, RZ, P0, !PT ;  /* 0x000000070d0d7c10 */ /* 0x010fe200087fe4ff */
[----:B------:R-:W-:Y:S04]  /*821f0*/  STL [R1+0x2d4c], R12 ;  /* 0x002d4c0c01007387 */ /* 0x000fe80000100800 */
[----:B------:R2:W-:Y:S01]  /*82200*/  STL [R1+0x2d40], R13 ;  /* 0x002d400d01007387 */ /* 0x0005e20000100800 */
[----:B-1----:R-:W-:Y:S01]  /*82210*/  IMAD.MOV.U32 R5, RZ, RZ, R13 ;  /* 0x000000ffff057224 */ /* 0x002fe200078e000d */
[----:B------:R-:W-:-:S05]  /*82220*/  MOV R4, R12 ;  /* 0x0000000c00047202 */ /* 0x000fca0000000f00 */
[----:B------:R1:W-:Y:S04]  /*82230*/  LDGSTS.E [R2+0xf00], desc[UR14][R4.64], P1 ;  /* 0x00f0000004027fae */ /* 0x0003e800089a100e */
[----:B--2---:R-:W2:Y:S04]  /*82240*/  LDL.LU R13, [R1+0x2c58] ;  /* 0x002c5800010d7983 */ /* 0x004ea80000300800 */
[----:B------:R-:W4:Y:S01]  /*82250*/  LDL.LU R12, [R1+0x2c50] ;  /* 0x002c5000010c7983 */ /* 0x000f220000300800 */
[----:B---3--:R-:W-:Y:S02]  /*82260*/  IADD3 R9, P1, PT, R9, UR18, RZ ;  /* 0x0000001209097c10 */ /* 0x008fe4000ff3e0ff */
[----:B------:R-:W-:-:S03]  /*82270*/  IADD3 R7, P2, PT, R7, UR18, RZ ;  /* 0x0000001207077c10 */ /* 0x000fc6000ff5e0ff */
[----:B------:R3:W-:Y:S01]  /*82280*/  STL [R1+0x2c78], R9 ;  /* 0x002c780901007387 */ /* 0x0007e20000100800 */
[----:B-1----:R-:W-:Y:S02]  /*82290*/  MOV R4, R9 ;  /* 0x0000000900047202 */ /* 0x002fe40000000f00 */
[----:B------:R-:W-:-:S05]  /*822a0*/  IADD3.X R14, PT, PT, R14, UR7, RZ, P1, !PT ;  /* 0x000000070e0e7c10 */ /* 0x000fca0008ffe4ff */
[----:B------:R1:W-:Y:S01]  /*822b0*/  STL [R1+0x2c74], R14 ;  /* 0x002c740e01007387 */ /* 0x0003e20000100800 */
[----:B------:R-:W-:-:S03]  /*822c0*/  IADD3.X R11, PT, PT, R11, UR7, RZ, P2, !PT ;  /* 0x000000070b0b7c10 */ /* 0x000fc600097fe4ff */
[----:B------:R1:W-:Y:S01]  /*822d0*/  STL [R1+0x2c80], R7 ;  /* 0x002c800701007387 */ /* 0x0003e20000100800 */
[----:B------:R-:W-:-:S03]  /*822e0*/  IMAD.MOV.U32 R5, RZ, RZ, R14 ;  /* 0x000000ffff057224 */ /* 0x000fc600078e000e */
[----:B---3--:R-:W3:Y:S04]  /*822f0*/  LDL.LU R9, [R1+0x2c54] ;  /* 0x002c540001097983 */ /* 0x008ee80000300800 */
[----:B------:R1:W-:Y:S04]  /*82300*/  STL [R1+0x2c7c], R11 ;  /* 0x002c7c0b01007387 */ /* 0x0003e80000100800 */
[----:B-1----:R-:W3:Y:S01]  /*82310*/  LDL.LU R14, [R1+0x2c48] ;  /* 0x002c4800010e7983 */ /* 0x002ee20000300800 */
[----:B------:R-:W-:-:S04]  /*82320*/  UISETP.GT.AND UP1, UPT, UR23, 0x5, UPT ;  /* 0x000000051700788c */ /* 0x000fc8000bf24270 */
[----:B------:R-:W-:-:S04]  /*82330*/  USEL UR12, URZ, 0x4, !UP1 ;  /* 0x00000004ff0c7887 */ /* 0x000fc8000c800000 */
[----:B------:R-:W-:-:S06]  /*82340*/  USEL UR12, UR12, URZ, !UP0 ;  /* 0x000000ff0c0c7287 */ /* 0x000fcc000c000000 */
[----:B------:R-:W-:Y:S02]  /*82350*/  ISETP.NE.U32.AND P0, PT, RZ, UR12, PT ;  /* 0x0000000cff007c0c */ /* 0x000fe4000bf05070 */
[----:B------:R-:W-:Y:S02]  /*82360*/  IADD3 R15, P1, PT, R15, UR18, RZ ;  /* 0x000000120f0f7c10 */ /* 0x000fe4000ff3e0ff */
[----:B------:R-:W-:-:S09]  /*82370*/  IADD3 R3, P2, PT, R3, UR18, RZ ;  /* 0x0000001203037c10 */ /* 0x000fd2000ff5e0ff */
[----:B------:R1:W-:Y:S02]  /*82380*/  LDGSTS.E [R2+0x2800], desc[UR14][R4.64], P0 ;  /* 0x0280000004027fae */ /* 0x0003e400081a100e */
[----:B-1----:R-:W-:Y:S01]  /*82390*/  MOV R4, R7 ;  /* 0x0000000700047202 */ /* 0x002fe20000000f00 */
[----:B------:R-:W-:Y:S01]  /*823a0*/  IMAD.MOV.U32 R5, RZ, RZ, R11 ;  /* 0x000000ffff057224 */ /* 0x000fe200078e000b */
[----:B------:R-:W3:Y:S04]  /*823b0*/  LDL.LU R7, [R1+0x2c4c] ;  /* 0x002c4c0001077983 */ /* 0x000ee80000300800 */
[----:B------:R-:W3:Y:S04]  /*823c0*/  LDL.LU R11, [R1+0x2b78] ;  /* 0x002b7800010b7983 */ /* 0x000ee80000300800 */
[----:B------:R-:W-:Y:S04]  /*823d0*/  STL [R1+0x2c84], R15 ;  /* 0x002c840f01007387 */ /* 0x000fe80000100800 */
[----:B------:R1:W-:Y:S02]  /*823e0*/  LDGSTS.E [R2+0x2900], desc[UR14][R4.64], P0 ;  /* 0x0290000004027fae */ /* 0x0003e400081a100e */
[----:B-1----:R-:W-:-:S02]  /*823f0*/  MOV R4, R15 ;  /* 0x0000000f00047202 */ /* 0x002fc40000000f00 */
[----:B------:R-:W-:-:S05]  /*82400*/  IADD3.X R16, PT, PT, R16, UR7, RZ, P1, !PT ;  /* 0x0000000710107c10 */ /* 0x000fca0008ffe4ff */
[----:B------:R1:W-:Y:S01]  /*82410*/  STL [R1+0x2c68], R16 ;  /* 0x002c681001007387 */ /* 0x0003e20000100800 */
[----:B------:R-:W-:-:S03]  /*82420*/  IMAD.MOV.U32 R5, RZ, RZ, R16 ;  /* 0x000000ffff057224 */ /* 0x000fc600078e0010 */
[----:B------:R-:W-:Y:S01]  /*82430*/  STL [R1+0x2c6c], R3 ;  /* 0x002c6c0301007387 */ /* 0x000fe20000100800 */
[----:B------:R-:W-:-:S03]  /*82440*/  IADD3.X R8, PT, PT, R8, UR7, RZ, P2, !PT ;  /* 0x0000000708087c10 */ /* 0x000fc600097fe4ff */
[----:B------:R1:W-:Y:S04]  /*82450*/  LDGSTS.E [R2+0x2a00], desc[UR14][R4.64], P0 ;  /* 0x02a0000004027fae */ /* 0x0003e800081a100e */
[----:B-1----:R-:W3:Y:S01]  /*82460*/  LDL.LU R16, [R1+0x2c30] ;  /* 0x002c300001107983 */ /* 0x002ee20000300800 */
[----:B------:R-:W-:-:S03]  /*82470*/  IADD3 R10, P1, PT, R10, UR18, RZ ;  /* 0x000000120a0a7c10 */ /* 0x000fc6000ff3e0ff */
[----:B------:R1:W-:Y:S01]  /*82480*/  STL [R1+0x2c60], R8 ;  /* 0x002c600801007387 */ /* 0x0003e20000100800 */
[----:B------:R-:W-:-:S03]  /*82490*/  IADD3 R6, P2, PT, R6, UR18, RZ ;  /* 0x0000001206067c10 */ /* 0x000fc6000ff5e0ff */
[----:B------:R-:W3:Y:S01]  /*824a0*/  LDL.LU R15, [R1+0x2b74] ;  /* 0x002b7400010f7983 */ /* 0x000ee20000300800 */
[----:B------:R-:W-:Y:S01]  /*824b0*/  MOV R4, R3 ;  /* 0x0000000300047202 */ /* 0x000fe20000000f00 */
[----:B------:R-:W-:Y:S02]  /*824c0*/  IMAD.MOV.U32 R5, RZ, RZ, R8 ;  /* 0x000000ffff057224 */ /* 0x000fe400078e0008 */
[----:B-1----:R-:W3:Y:S04]  /*824d0*/  LDL.LU R8, [R1+0x2b80] ;  /* 0x002b800001087983 */ /* 0x002ee80000300800 */
[----:B------:R-:W3:Y:S04]  /*824e0*/  LDL.LU R3, [R1+0x2b84] ;  /* 0x002b840001037983 */ /* 0x000ee80000300800 */
[----:B------:R-:W-:Y:S04]  /*824f0*/  STL [R1+0x2c64], R10 ;  /* 0x002c640a01007387 */ /* 0x000fe80000100800 */
[----:B------:R1:W-:Y:S02]  /*82500*/  LDGSTS.E [R2+0x2b00], desc[UR14][R4.64], P0 ;  /* 0x02b0000004027fae */ /* 0x0003e400081a100e */
[----:B-1----:R-:W-:-:S02]  /*82510*/  MOV R4, R10 ;  /* 0x0000000a00047202 */ /* 0x002fc40000000f00 */
[----:B--2---:R-:W-:Y:S02]  /*82520*/  IADD3.X R13, PT, PT, R13, UR7, RZ, P1, !PT ;  /* 0x000000070d0d7c10 */ /* 0x004fe40008ffe4ff */
[----:B----4-:R-:W-:-:S03]  /*82530*/  IADD3.X R12, PT, PT, R12, UR7, RZ, P2, !PT ;  /* 0x000000070c0c7c10 */ /* 0x010fc600097fe4ff */
[----:B------:R1:W-:Y:S01]  /*82540*/  STL [R1+0x2c58], R13 ;  /* 0x002c580d01007387 */ /* 0x0003e20000100800 */
[----:B------:R-:W-:-:S03]  /*82550*/  IMAD.MOV.U32 R5, RZ, RZ, R13 ;  /* 0x000000ffff057224 */ /* 0x000fc600078e000d */
[----:B------:R-:W-:Y:S04]  /*82560*/  STL [R1+0x2c5c], R6 ;  /* 0x002c5c0601007387 */ /* 0x000fe80000100800 */
[----:B------:R2:W-:Y:S04]  /*82570*/  LDGSTS.E [R2+0x2c00], desc[UR14][R4.64], P0 ;  /* 0x02c0000004027fae */ /* 0x0005e800081a100e */
[----:B-1----:R-:W4:Y:S04]  /*82580*/  LDL.LU R13, [R1+0x2b7c] ;  /* 0x002b7c00010d7983 */ /* 0x002f280000300800 */
[----:B------:R1:W-:Y:S04]  /*82590*/  STL [R1+0x2c50], R12 ;  /* 0x002c500c01007387 */ /* 0x0003e80000100800 */
[----:B------:R-:W4:Y:S01]  /*825a0*/  LDL.LU R10, [R1+0x2b68] ;  /* 0x002b6800010a7983 */ /* 0x000f220000300800 */
[----:B--2---:R-:W-:Y:S01]  /*825b0*/  MOV R4, R6 ;  /* 0x0000000600047202 */ /* 0x004fe20000000f00 */
[----:B------:R-:W-:-:S02]  /*825c0*/  IMAD.MOV.U32 R5, RZ, RZ, R12 ;  /* 0x000000ffff057224 */ /* 0x000fc400078e000c */
[----:B-1----:R-:W2:Y:S04]  /*825d0*/  LDL.LU R12, [R1+0x2b6c] ;  /* 0x002b6c00010c7983 */ /* 0x002ea80000300800 */
[----:B------:R-:W2:Y:S04]  /*825e0*/  LDL.LU R6, [R1+0x2b64] ;  /* 0x002b640001067983 */ /* 0x000ea80000300800 */
[----:B------:R1:W-:Y:S01]  /*825f0*/  LDGSTS.E [R2+0x2d00], desc[UR14][R4.64], P0 ;  /* 0x02d0000004027fae */ /* 0x0003e200081a100e */
[----:B---3--:R-:W-:-:S04]  /*82600*/  IADD3 R9, P1, PT, R9, UR18, RZ ;  /* 0x0000001209097c10 */ /* 0x008fc8000ff3e0ff */
[----:B------:R-:W-:Y:S01]  /*82610*/  IADD3.X R14, PT, PT, R14, UR7, RZ, P1, !PT ;  /* 0x000000070e0e7c10 */ /* 0x000fe20008ffe4ff */
[----:B------:R-:W-:Y:S04]  /*82620*/  STL [R1+0x2c54], R9 ;  /* 0x002c540901007387 */ /* 0x000fe80000100800 */
[----:B------:R3:W-:Y:S01]  /*82630*/  STL [R1+0x2c48], R14 ;  /* 0x002c480e01007387 */ /* 0x0007e20000100800 */
[----:B-1----:R-:W-:Y:S01]  /*82640*/  IMAD.MOV.U32 R5, RZ, RZ, R14 ;  /* 0x000000ffff057224 */ /* 0x002fe200078e000e */
[----:B------:R-:W-:Y:S01]  /*82650*/  MOV R4, R9 ;  /* 0x0000000900047202 */ /* 0x000fe20000000f00 */
[----:B------:R-:W-:Y:S01]  /*82660*/  UISETP.GT.AND UP1, UPT, UR23, 0x9, UPT ;  /* 0x000000091700788c */ /* 0x000fe2000bf24270 */
[----:B---3--:R-:W3:Y:S04]  /*82670*/  LDL.LU R14, [R1+0x2b60] ;  /* 0x002b6000010e7983 */ /* 0x008ee80000300800 */
[----:B------:R-:W3:Y:S01]  /*82680*/  LDL.LU R9, [R1+0x2b58] ;  /* 0x002b580001097983 */ /* 0x000ee20000300800 */
[----:B------:R-:W-:-:S03]  /*82690*/  USEL UR12, URZ, 0x4, !UP1 ;  /* 0x00000004ff0c7887 */ /* 0x000fc6000c800000 */
[----:B------:R1:W-:Y:S01]  /*826a0*/  LDGSTS.E [R2+0x2e00], desc[UR14][R4.64], P0 ;  /* 0x02e0000004027fae */ /* 0x0003e200081a100e */
[----:B------:R-:W-:-:S06]  /*826b0*/  USEL UR12, UR12, URZ, !UP0 ;  /* 0x000000ff0c0c7287 */ /* 0x000fcc000c000000 */
[----:B------:R-:W-:Y:S02]  /*826c0*/  ISETP.NE.U32.AND P1, PT, RZ, UR12, PT ;  /* 0x0000000cff007c0c */ /* 0x000fe4000bf25070 */
[----:B------:R-:W-:Y:S02]  /*826d0*/  IADD3 R7, P2, PT, R7, UR18, RZ ;  /* 0x0000001207077c10 */ /* 0x000fe4000ff5e0ff */
[----:B------:R-:W-:Y:S02]  /*826e0*/  IADD3 R11, P3, PT, R11, UR18, RZ ;  /* 0x000000120b0b7c10 */ /* 0x000fe4000ff7e0ff */
[----:B-1----:R-:W-:Y:S01]  /*826f0*/  MOV R4, R7 ;  /* 0x0000000700047202 */ /* 0x002fe20000000f00 */
[----:B------:R1:W-:Y:S01]  /*82700*/  STL [R1+0x2c4c], R7 ;  /* 0x002c4c0701007387 */ /* 0x0003e20000100800 */
[----:B------:R-:W-:-:S05]  /*82710*/  IADD3.X R16, PT, PT, R16, UR7, RZ, P2, !PT ;  /* 0x0000000710107c10 */ /* 0x000fca00097fe4ff */
[----:B------:R-:W-:Y:S01]  /*82720*/  IMAD.MOV.U32 R5, RZ, RZ, R16 ;  /* 0x000000ffff057224 */ /* 0x000fe200078e0010 */
[----:B------:R-:W-:Y:S01]  /*82730*/  STL [R1+0x2c30], R16 ;  /* 0x002c301001007387 */ /* 0x000fe20000100800 */
[----:B------:R-:W-:-:S03]  /*82740*/  IADD3.X R15, PT, PT, R15, UR7, RZ, P3, !PT ;  /* 0x000000070f0f7c10 */ /* 0x000fc60009ffe4ff */
[----:B------:R1:W-:Y:S04]  /*82750*/  STL [R1+0x2b78], R11 ;  /* 0x002b780b01007387 */ /* 0x0003e80000100800 */
[----:B------:R-:W3:Y:S04]  /*82760*/  LDL.LU R17, [R1+0x2b5c] ;  /* 0x002b5c0001117983 */ /* 0x000ee80000300800 */
[----:B------:R1:W-:Y:S01]  /*82770*/  LDGSTS.E [R2+0x2f00], desc[UR14][R4.64], P0 ;  /* 0x02f0000004027fae */ /* 0x0003e200081a100e */
[----:B------:R-:W-:-:S03]  /*82780*/  IADD3 R8, P0, PT, R8, UR18, RZ ;  /* 0x0000001208087c10 */ /* 0x000fc6000ff1e0ff */
[----:B------:R-:W-:Y:S01]  /*82790*/  STL [R1+0x2b74], R15 ;  /* 0x002b740f01007387 */ /* 0x000fe20000100800 */
[----:B------:R-:W-:-:S03]  /*827a0*/  IADD3 R3, P2, PT, R3, UR18, RZ ;  /* 0x0000001203037c10 */ /* 0x000fc6000ff5e0ff */
[----:B-1----:R-:W3:Y:S04]  /*827b0*/  LDL.LU R7, [R1+0x2b54] ;  /* 0x002b540001077983 */ /* 0x002ee80000300800 */
[----:B------:R-:W3:Y:S01]  /*827c0*/  LDL.LU R18, [R1+0x2b50] ;  /* 0x002b500001127983 */ /* 0x000ee20000300800 */
[----:B------:R-:W-:Y:S01]  /*827d0*/  MOV R4, R11 ;  /* 0x0000000b00047202 */ /* 0x000fe20000000f00 */
[----:B------:R-:W-:Y:S02]  /*827e0*/  IMAD.MOV.U32 R5, RZ, RZ, R15 ;  /* 0x000000ffff057224 */ /* 0x000fe400078e000f */
[----:B------:R-:W3:Y:S04]  /*827f0*/  LDL.LU R11, [R1+0x2b48] ;  /* 0x002b4800010b7983 */ /* 0x000ee80000300800 */
[----:B------:R1:W-:Y:S04]  /*82800*/  STL [R1+0x2b80], R8 ;  /* 0x002b800801007387 */ /* 0x0003e80000100800 */
[----:B------:R1:W-:Y:S02]  /*82810*/  LDGSTS.E [R2+0x4800], desc[UR14][R4.64], P1 ;  /* 0x0480000004027fae */ /* 0x0003e400089a100e */
[----:B-1----:R-:W-:-:S02]  /*82820*/  MOV R4, R8 ;  /* 0x0000000800047202 */ /* 0x002fc40000000f00 */
[----:B----4-:R-:W-:-:S05]  /*82830*/  IADD3.X R13, PT, PT, R13, UR7, RZ, P0, !PT ;  /* 0x000000070d0d7c10 */ /* 0x010fca00087fe4ff */
[----:B------:R1:W-:Y:S01]  /*82840*/  STL [R1+0x2b7c], R13 ;  /* 0x002b7c0d01007387 */ /* 0x0003e20000100800 */
[----:B------:R-:W-:-:S03]  /*82850*/  IADD3.X R10, PT, PT, R10, UR7, RZ, P2, !PT ;  /* 0x000000070a0a7c10 */ /* 0x000fc600097fe4ff */
[----:B------:R4:W-:Y:S01]  /*82860*/  STL [R1+0x2b84], R3 ;  /* 0x002b840301007387 */ /* 0x0009e20000100800 */
[----:B------:R-:W-:-:S03]  /*82870*/  IMAD.MOV.U32 R5, RZ, RZ, R13 ;  /* 0x000000ffff057224 */ /* 0x000fc600078e000d */
[----:B------:R-:W3:Y:S04]  /*82880*/  LDL.LU R8, [R1+0x2b4c] ;  /* 0x002b4c0001087983 */ /* 0x000ee80000300800 */
[----:B------:R4:W-:Y:S04]  /*82890*/  STL [R1+0x2b68], R10 ;  /* 0x002b680a01007387 */ /* 0x0009e80000100800 */
[----:B-1----:R-:W3:Y:S01]  /*828a0*/  LDL.LU R13, [R1+0x2b30] ;  /* 0x002b3000010d7983 */ /* 0x002ee20000300800 */
[----:B--2---:R-:W-:Y:S02]  /*828b0*/  IADD3 R12, P0, PT, R12, UR18, RZ ;  /* 0x000000120c0c7c10 */ /* 0x004fe4000ff1e0ff */
[----:B------:R-:W-:Y:S01]  /*828c0*/  IADD3 R6, P2, PT, R6, UR18, RZ ;  /* 0x0000001206067c10 */ /* 0x000fe2000ff5e0ff */
[----:B------:R1:W-:Y:S02]  /*828d0*/  LDGSTS.E [R2+0x4900], desc[UR14][R4.64], P1 ;  /* 0x0490000004027fae */ /* 0x0003e400089a100e */
[----:B-1----:R-:W-:Y:S01]  /*828e0*/  MOV R4, R3 ;  /* 0x0000000300047202 */ /* 0x002fe20000000f00 */
[----:B------:R-:W-:Y:S01]  /*828f0*/  IMAD.MOV.U32 R5, RZ, RZ, R10 ;  /* 0x000000ffff057224 */ /* 0x000fe200078e000a */
[----:B----4-:R-:W2:Y:S04]  /*82900*/  LDL.LU R3, [R1+0x2a78] ;  /* 0x002a780001037983 */ /* 0x010ea80000300800 */
[----:B------:R-:W4:Y:S01]  /*82910*/  LDL.LU R10, [R1+0x2a80] ;  /* 0x002a8000010a7983 */ /* 0x000f220000300800 */
[----:B---3--:R-:W-:-:S03]  /*82920*/  IADD3.X R14, PT, PT, R14, UR7, RZ, P0, !PT ;  /* 0x000000070e0e7c10 */ /* 0x008fc600087fe4ff */
[----:B------:R-:W-:Y:S04]  /*82930*/  STL [R1+0x2b6c], R12 ;  /* 0x002b6c0c01007387 */ /* 0x000fe80000100800 */
[----:B------:R1:W-:Y:S01]  /*82940*/  STL [R1+0x2b60], R14 ;  /* 0x002b600e01007387 */ /* 0x0003e20000100800 */
[----:B------:R-:W-:-:S03]  /*82950*/  IADD3.X R9, PT, PT, R9, UR7, RZ, P2, !PT ;  /* 0x0000000709097c10 */ /* 0x000fc600097fe4ff */
[----:B------:R-:W-:Y:S04]  /*82960*/  STL [R1+0x2b64], R6 ;  /* 0x002b640601007387 */ /* 0x000fe80000100800 */
[----:B------:R-:W3:Y:S04]  /*82970*/  LDL.LU R16, [R1+0x2a74] ;  /* 0x002a740001107983 */ /* 0x000ee80000300800 */
[----:B------:R1:W-:Y:S04]  /*82980*/  STL [R1+0x2b58], R9 ;  /* 0x002b580901007387 */ /* 0x0003e80000100800 */
[----:B------:R-:W3:Y:S04]  /*82990*/  LDL.LU R15, [R1+0x2a7c] ;  /* 0x002a7c00010f7983 */ /* 0x000ee80000300800 */
[----:B------:R1:W-:Y:S02]  /*829a0*/  LDGSTS.E [R2+0x4a00], desc[UR14][R4.64], P1 ;  /* 0x04a0000004027fae */ /* 0x0003e400089a100e */
[----:B-1----:R-:W-:Y:S01]  /*829b0*/  MOV R4, R12 ;  /* 0x0000000c00047202 */ /* 0x002fe20000000f00 */
[----:B------:R-:W-:-:S02]  /*829c0*/  IMAD.MOV.U32 R5, RZ, RZ, R14 ;  /* 0x000000ffff057224 */ /* 0x000fc400078e000e */
[----:B------:R-:W3:Y:S04]  /*829d0*/  LDL.LU R14, [R1+0x2a68] ;  /* 0x002a6800010e7983 */ /* 0x000ee80000300800 */
[----:B------:R1:W-:Y:S02]  /*829e0*/  LDGSTS.E [R2+0x4b00], desc[UR14][R4.64], P1 ;  /* 0x04b0000004027fae */ /* 0x0003e400089a100e */
[----:B-1----:R-:W-:Y:S02]  /*829f0*/  IMAD.MOV.U32 R5, RZ, RZ, R9 ;  /* 0x000000ffff057224 */ /* 0x002fe400078e0009 */
[----:B------:R-:W3:Y:S01]  /*82a00*/  LDL.LU R9, [R1+0x2a84] ;  /* 0x002a840001097983 */ /* 0x000ee20000300800 */
[----:B------:R-:W-:-:S03]  /*82a10*/  MOV R4, R6 ;  /* 0x0000000600047202 */ /* 0x000fc60000000f00 */
[----:B------:R-:W3:Y:S04]  /*82a20*/  LDL.LU R12, [R1+0x2a60] ;  /* 0x002a6000010c7983 */ /* 0x000ee80000300800 */
[----:B------:R-:W3:Y:S04]  /*82a30*/  LDL.LU R6, [R1+0x2a6c] ;  /* 0x002a6c0001067983 */ /* 0x000ee80000300800 */
[----:B------:R1:W-:Y:S01]  /*82a40*/  LDGSTS.E [R2+0x4c00], desc[UR14][R4.64], P1 ;  /* 0x04c0000004027fae */ /* 0x0003e200089a100e */
[----:B------:R-:W-:-:S04]  /*82a50*/  UISETP.GT.AND UP1, UPT, UR23, 0xd, UPT ;  /* 0x0000000d1700788c */ /* 0x000fc8000bf24270 */
[----:B------:R-:W-:-:S04]  /*82a60*/  USEL UR12, URZ, 0x4, !UP1 ;  /* 0x00000004ff0c7887 */ /* 0x000fc8000c800000 */
[----:B------:R-:W-:Y:S01]  /*82a70*/  USEL UR12, UR12, URZ, !UP0 ;  /* 0x000000ff0c0c7287 */ /* 0x000fe2000c000000 */
[----:B------:R-:W-:-:S04]  /*82a80*/  IADD3 R17, P0, PT, R17, UR18, RZ ;  /* 0x0000001211117c10 */ /* 0x000fc8000ff1e0ff */
[----:B-1----:R-:W-:Y:S02]  /*82a90*/  MOV R4, R17 ;  /* 0x0000001100047202 */ /* 0x002fe40000000f00 */
[----:B------:R-:W-:Y:S02]  /*82aa0*/  IADD3 R7, P2, PT, R7, UR18, RZ ;  /* 0x0000001207077c10 */ /* 0x000fe4000ff5e0ff */
[----:B------:R-:W-:Y:S02]  /*82ab0*/  IADD3.X R18, PT, PT, R18, UR7, RZ, P0, !PT ;  /* 0x0000000712127c10 */ /* 0x000fe400087fe4ff */
[----:B------:R-:W-:-:S03]  /*82ac0*/  IADD3.X R11, PT, PT, R11, UR7, RZ, P2, !PT ;  /* 0x000000070b0b7c10 */ /* 0x000fc600097fe4ff */
[----:B------:R-:W-:Y:S01]  /*82ad0*/  IMAD.MOV.U32 R5, RZ, RZ, R18 ;  /* 0x000000ffff057224 */ /* 0x000fe200078e0012 */
[----:B------:R-:W-:Y:S04]  /*82ae0*/  STL [R1+0x2b5c], R17 ;  /* 0x002b5c1101007387 */ /* 0x000fe80000100800 */
[----:B------:R1:W-:Y:S04]  /*82af0*/  LDGSTS.E [R2+0x4d00], desc[UR14][R4.64], P1 ;  /* 0x04d0000004027fae */ /* 0x0003e800089a100e */
[----:B------:R-:W-:Y:S04]  /*82b00*/  STL [R1+0x2b50], R18 ;  /* 0x002b501201007387 */ /* 0x000fe80000100800 */
[----:B------:R-:W-:Y:S01]  /*82b10*/  STL [R1+0x2b54], R7 ;  /* 0x002b540701007387 */ /* 0x000fe20000100800 */
[----:B-1----:R-:W-:Y:S01]  /*82b20*/  MOV R4, R7 ;  /* 0x0000000700047202 */ /* 0x002fe20000000f00 */
[----:B------:R-:W-:-:S02]  /*82b30*/  IMAD.MOV.U32 R5, RZ, RZ, R11 ;  /* 0x000000ffff057224 */ /* 0x000fc400078e000b */
[----:B------:R1:W-:Y:S04]  /*82b40*/  STL [R1+0x2b48], R11 ;  /* 0x002b480b01007387 */ /* 0x0003e80000100800 */
[----:B------:R1:W-:Y:S04]  /*82b50*/  LDGSTS.E [R2+0x4e00], desc[UR14][R4.64], P1 ;  /* 0x04e0000004027fae */ /* 0x0003e800089a100e */
[----:B-1----:R-:W3:Y:S04]  /*82b60*/  LDL.LU R11, [R1+0x2a64] ;  /* 0x002a6400010b7983 */ /* 0x002ee80000300800 */
[----:B------:R-:W3:Y:S01]  /*82b70*/  LDL.LU R7, [R1+0x2a5c] ;  /* 0x002a5c0001077983 */ /* 0x000ee20000300800 */
[----:B------:R-:W-:-:S04]  /*82b80*/  IADD3 R8, P0, PT, R8, UR18, RZ ;  /* 0x0000001208087c10 */ /* 0x000fc8000ff1e0ff */
[----:B------:R-:W-:Y:S01]  /*82b90*/  IADD3.X R13, PT, PT, R13, UR7, RZ, P0, !PT ;  /* 0x000000070d0d7c10 */ /* 0x000fe200087fe4ff */
[----:B------:R-:W-:Y:S04]  /*82ba0*/  STL [R1+0x2b4c], R8 ;  /* 0x002b4c0801007387 */ /* 0x000fe80000100800 */
[----:B------:R1:W-:Y:S01]  /*82bb0*/  STL [R1+0x2b30], R13 ;  /* 0x002b300d01007387 */ /* 0x0003e20000100800 */
[----:B------:R-:W-:Y:S01]  /*82bc0*/  IMAD.MOV.U32 R5, RZ, RZ, R13 ;  /* 0x000000ffff057224 */ /* 0x000fe200078e000d */
[----:B------:R-:W-:Y:S02]  /*82bd0*/  MOV R4, R8 ;  /* 0x0000000800047202 */ /* 0x000fe40000000f00 */
[----:B------:R-:W-:-:S03]  /*82be0*/  ISETP.NE.U32.AND P0, PT, RZ, UR12, PT ;  /* 0x0000000cff007c0c */ /* 0x000fc6000bf05070 */
[----:B------:R4:W-:Y:S04]  /*82bf0*/  LDGSTS.E [R2+0x4f00], desc[UR14][R4.64], P1 ;  /* 0x04f0000004027fae */ /* 0x0009e800089a100e */
[----:B-1----:R-:W3:Y:S04]  /*82c00*/  LDL.LU R13, [R1+0x2a58] ;  /* 0x002a5800010d7983 */ /* 0x002ee80000300800 */
[----:B------:R-:W3:Y:S01]  /*82c10*/  LDL.LU R8, [R1+0x2a50] ;  /* 0x002a500001087983 */ /* 0x000ee20000300800 */
[----:B--2---:R-:W-:Y:S02]  /*82c20*/  IADD3 R3, P1, PT, R3, UR18, RZ ;  /* 0x0000001203037c10 */ /* 0x004fe4000ff3e0ff */
[----:B----4-:R-:W-:-:S02]  /*82c30*/  IADD3 R10, P2, PT, R10, UR18, RZ ;  /* 0x000000120a0a7c10 */ /* 0x010fc4000ff5e0ff */
[----:B------:R-:W-:Y:S01]  /*82c40*/  MOV R4, R3 ;  /* 0x0000000300047202 */ /* 0x000fe20000000f00 */
[----:B------:R1:W-:Y:S01]  /*82c50*/  STL [R1+0x2a78], R3 ;  /* 0x002a780301007387 */ /* 0x0003e20000100800 */
[----:B---3--:R-:W-:-:S05]  /*82c60*/  IADD3.X R16, PT, PT, R16, UR7, RZ, P1, !PT ;  /* 0x0000000710107c10 */ /* 0x008fca0008ffe4ff */
[----:B------:R-:W-:Y:S01]  /*82c70*/  IMAD.MOV.U32 R5, RZ, RZ, R16 ;  /* 0x000000ffff057224 */ /* 0x000fe200078e0010 */
[----:B------:R-:W-:Y:S01]  /*82c80*/  STL [R1+0x2a74], R16 ;  /* 0x002a741001007387 */ /* 0x000fe20000100800 */
[----:B------:R-:W-:-:S03]  /*82c90*/  IADD3.X R15, PT, PT, R15, UR7, RZ, P2, !PT ;  /* 0x000000070f0f7c10 */ /* 0x000fc600097fe4ff */
[----:B------:R2:W-:Y:S04]  /*82ca0*/  STL [R1+0x2a80], R10 ;  /* 0x002a800a01007387 */ /* 0x0005e80000100800 */
[----:B-1----:R-:W3:Y:S04]  /*82cb0*/  LDL.LU R3, [R1+0x2a54] ;  /* 0x002a540001037983 */ /* 0x002ee80000300800 */
[----:B------:R1:W-:Y:S04]  /*82cc0*/  LDGSTS.E [R2+0x6800], desc[UR14][R4.64], P0 ;  /* 0x0680000004027fae */ /* 0x0003e800081a100e */
[----:B------:R-:W-:Y:S01]  /*82cd0*/  STL [R1+0x2a7c], R15 ;  /* 0x002a7c0f01007387 */ /* 0x000fe20000100800 */
[----:B-1----:R-:W-:-:S03]  /*82ce0*/  MOV R4, R10 ;  /* 0x0000000a00047202 */ /* 0x002fc60000000f00 */
[----:B--2---:R-:W2:Y:S01]  /*82cf0*/  LDL.LU R10, [R1+0x2a48] ;  /* 0x002a4800010a7983 */ /* 0x004ea20000300800 */
[----:B------:R-:W-:-:S05]  /*82d00*/  IMAD.MOV.U32 R5, RZ, RZ, R15 ;  /* 0x000000ffff057224 */ /* 0x000fca00078e000f */
[----:B------:R1:W-:Y:S01]  /*82d10*/  LDGSTS.E [R2+0x6900], desc[UR14][R4.64], P0 ;  /* 0x0690000004027fae */ /* 0x0003e200081a100e */
[----:B------:R-:W-:-:S04]  /*82d20*/  IADD3 R9, P1, PT, R9, UR18, RZ ;  /* 0x0000001209097c10 */ /* 0x000fc8000ff3e0ff */
[----:B------:R-:W-:Y:S02]  /*82d30*/  IADD3.X R14, PT, PT, R14, UR7, RZ, P1, !PT ;  /* 0x000000070e0e7c10 */ /* 0x000fe40008ffe4ff */
[----:B------:R-:W-:Y:S01]  /*82d40*/  IADD3 R6, P2, PT, R6, UR18, RZ ;  /* 0x0000001206067c10 */ /* 0x000fe2000ff5e0ff */
[----:B------:R4:W-:Y:S01]  /*82d50*/  STL [R1+0x2a84], R9 ;  /* 0x002a840901007387 */ /* 0x0009e20000100800 */
[----:B-1----:R-:W-:Y:S02]  /*82d60*/  MOV R4, R9 ;  /* 0x0000000900047202 */ /* 0x002fe40000000f00 */
[----:B------:R-:W-:Y:S01]  /*82d70*/  IADD3.X R12, PT, PT, R12, UR7, RZ, P2, !PT ;  /* 0x000000070c0c7c10 */ /* 0x000fe200097fe4ff */
[----:B------:R-:W-:Y:S04]  /*82d80*/  STL [R1+0x2a68], R14 ;  /* 0x002a680e01007387 */ /* 0x000fe80000100800 */
[----:B------:R-:W-:Y:S04]  /*82d90*/  STL [R1+0x2a6c], R6 ;  /* 0x002a6c0601007387 */ /* 0x000fe80000100800 */
[----:B----4-:R-:W4:Y:S04]  /*82da0*/  LDL.LU R9, [R1+0x2a4c] ;  /* 0x002a4c0001097983 */ /* 0x010f280000300800 */
[----:B------:R1:W-:Y:S01]  /*82db0*/  STL [R1+0x2a60], R12 ;  /* 0x002a600c01007387 */ /* 0x0003e20000100800 */
[----:B------:R-:W-:-:S03]  /*82dc0*/  IMAD.MOV.U32 R5, RZ, RZ, R14 ;  /* 0x000000ffff057224 */ /* 0x000fc600078e000e */
[----:B------:R-:W4:Y:S04]  /*82dd0*/  LDL.LU R17, [R1+0x2978] ;  /* 0x0029780001117983 */ /* 0x000f280000300800 */
[----:B------:R-:W4:Y:S04]  /*82de0*/  LDL.LU R16, [R1+0x2a30] ;  /* 0x002a300001107983 */ /* 0x000f280000300800 */
[----:B------:R1:W-:Y:S04]  /*82df0*/  LDGSTS.E [R2+0x6a00], desc[UR14][R4.64], P0 ;  /* 0x06a0000004027fae */ /* 0x0003e800081a100e */
[----:B------:R-:W4:Y:S01]  /*82e00*/  LDL.LU R18, [R1+0x2974] ;  /* 0x0029740001127983 */ /* 0x000f220000300800 */
[----:B-1----:R-:W-:Y:S01]  /*82e10*/  MOV R4, R6 ;  /* 0x0000000600047202 */ /* 0x002fe20000000f00 */
[----:B------:R-:W-:-:S02]  /*82e20*/  IMAD.MOV.U32 R5, RZ, RZ, R12 ;  /* 0x000000ffff057224 */ /* 0x000fc400078e000c */
[----:B------:R-:W4:Y:S04]  /*82e30*/  LDL.LU R12, [R1+0x2980] ;  /* 0x00298000010c7983 */ /* 0x000f280000300800 */
[----:B------:R-:W4:Y:S04]  /*82e40*/  LDL.LU R6, [R1+0x2984] ;  /* 0x0029840001067983 */ /* 0x000f280000300800 */
[----:B------:R1:W-:Y:S01]  /*82e50*/  LDGSTS.E [R2+0x6b00], desc[UR14][R4.64], P0 ;  /* 0x06b0000004027fae */ /* 0x0003e200081a100e */
[----:B------:R-:W-:Y:S02]  /*82e60*/  IADD3 R11, P1, PT, R11, UR18, RZ ;  /* 0x000000120b0b7c10 */ /* 0x000fe4000ff3e0ff */
[----:B------:R-:W-:-:S03]  /*82e70*/  IADD3 R7, P2, PT, R7, UR18, RZ ;  /* 0x0000001207077c10 */ /* 0x000fc6000ff5e0ff */
[----:B------:R-:W-:Y:S01]  /*82e80*/  STL [R1+0x2a64], R11 ;  /* 0x002a640b01007387 */ /* 0x000fe20000100800 */
[----:B-1----:R-:W-:Y:S02]  /*82e90*/  MOV R4, R11 ;  /* 0x0000000b00047202 */ /* 0x002fe40000000f00 */
[----:B------:R-:W-:Y:S02]  /*82ea0*/  IADD3.X R13, PT, PT, R13, UR7, RZ, P1, !PT ;  /* 0x000000070d0d7c10 */ /* 0x000fe40008ffe4ff */
[----:B------:R-:W-:-:S03]  /*82eb0*/  IADD3.X R8, PT, PT, R8, UR7, RZ, P2, !PT ;  /* 0x0000000708087c10 */ /* 0x000fc600097fe4ff */
[----:B------:R1:W-:Y:S01]  /*82ec0*/  STL [R1+0x2a58], R13 ;  /* 0x002a580d01007387 */ /* 0x0003e20000100800 */
[----:B------:R-:W-:-:S03]  /*82ed0*/  IMAD.MOV.U32 R5, RZ, RZ, R13 ;  /* 0x000000ffff057224 */ /* 0x000fc600078e000d */
        /* <DEDUP_REMOVED lines=8> */
[----:B------:R-:W4:Y:S01]  /*82f60*/  LDL.LU R7, [R1+0x2964] ;  /* 0x0029640001077983 */ /* 0x000f220000300800 */
[----:B---3--:R-:W-:Y:S01]  /*82f70*/  IADD3 R3, P1, PT, R3, UR18, RZ ;  /* 0x0000001203037c10 */ /* 0x008fe2000ff3e0ff */
[----:B------:R-:W-:Y:S02]  /*82f80*/  UISETP.GT.AND UP1, UPT, UR23, 0x11, UPT ;  /* 0x000000111700788c */ /* 0x000fe4000bf24270 */
[----:B------:R1:W-:Y:S04]  /*82f90*/  LDGSTS.E [R2+0x6d00], desc[UR14][R4.64], P0 ;  /* 0x06d0000004027fae */ /* 0x0003e800081a100e */
[----:B------:R-:W-:Y:S01]  /*82fa0*/  STL [R1+0x2a54], R3 ;  /* 0x002a540301007387 */ /* 0x000fe20000100800 */
[----:B--2---:R-:W-:-:S05]  /*82fb0*/  IADD3.X R10, PT, PT, R10, UR7, RZ, P1, !PT ;  /* 0x000000070a0a7c10 */ /* 0x004fca0008ffe4ff */
[----:B------:R2:W-:Y:S04]  /*82fc0*/  STL [R1+0x2a48], R10 ;  /* 0x002a480a01007387 */ /* 0x0005e80000100800 */
[----:B------:R-:W3:Y:S04]  /*82fd0*/  LDL.LU R14, [R1+0x2960] ;  /* 0x00296000010e7983 */ /* 0x000ee80000300800 */
[----:B------:R-:W3:Y:S01]  /*82fe0*/  LDL.LU R15, [R1+0x2958] ;  /* 0x00295800010f7983 */ /* 0x000ee20000300800 */
[----:B------:R-:W-:Y:S01]  /*82ff0*/  USEL UR12, URZ, 0x4, !UP1 ;  /* 0x00000004ff0c7887 */ /* 0x000fe2000c800000 */
[----:B-1----:R-:W-:Y:S01]  /*83000*/  MOV R4, R3 ;  /* 0x0000000300047202 */ /* 0x002fe20000000f00 */
[----:B------:R-:W-:-:S02]  /*83010*/  IMAD.MOV.U32 R5, RZ, RZ, R10 ;  /* 0x000000ffff057224 */ /* 0x000fc400078e000a */
[----:B------:R-:W-:Y:S01]  /*83020*/  USEL UR12, UR12, URZ, !UP0 ;  /* 0x000000ff0c0c7287 */ /* 0x000fe2000c000000 */
[----:B--2---:R-:W2:Y:S04]  /*83030*/  LDL.LU R10, [R1+0x295c] ;  /* 0x00295c00010a7983 */ /* 0x004ea80000300800 */
[----:B------:R1:W-:Y:S01]  /*83040*/  LDGSTS.E [R2+0x6e00], desc[UR14][R4.64], P0 ;  /* 0x06e0000004027fae */ /* 0x0003e200081a100e */
[----:B----4-:R-:W-:-:S03]  /*83050*/  IADD3 R9, P2, PT, R9, UR18, RZ ;  /* 0x0000001209097c10 */ /* 0x010fc6000ff5e0ff */
[----:B------:R-:W4:Y:S01]  /*83060*/  LDL.LU R3, [R1+0x2954] ;  /* 0x0029540001037983 */ /* 0x000f220000300800 */
[----:B------:R-:W-:Y:S02]  /*83070*/  ISETP.NE.U32.AND P1, PT, RZ, UR12, PT ;  /* 0x0000000cff007c0c */ /* 0x000fe4000bf25070 */
[----:B-1----:R-:W-:Y:S01]  /*83080*/  MOV R4, R9 ;  /* 0x0000000900047202 */ /* 0x002fe20000000f00 */
[----:B------:R-:W-:Y:S01]  /*83090*/  STL [R1+0x2a4c], R9 ;  /* 0x002a4c0901007387 */ /* 0x000fe20000100800 */
[----:B------:R-:W-:Y:S02]  /*830a0*/  IADD3 R17, P3, PT, R17, UR18, RZ ;  /* 0x0000001211117c10 */ /* 0x000fe4000ff7e0ff */
[----:B------:R-:W-:-:S05]  /*830b0*/  IADD3.X R16, PT, PT, R16, UR7, RZ, P2, !PT ;  /* 0x0000000710107c10 */ /* 0x000fca00097fe4ff */
[----:B------:R-:W-:Y:S01]  /*830c0*/  IMAD.MOV.U32 R5, RZ, RZ, R16 ;  /* 0x000000ffff057224 */ /* 0x000fe200078e0010 */
[----:B------:R1:W-:Y:S01]  /*830d0*/  STL [R1+0x2a30], R16 ;  /* 0x002a301001007387 */ /* 0x0003e20000100800 */
[----:B------:R-:W-:-:S03]  /*830e0*/  IADD3.X R18, PT, PT, R18, UR7, RZ, P3, !PT ;  /* 0x0000000712127c10 */ /* 0x000fc60009ffe4ff */
[----:B------:R-:W-:Y:S04]  /*830f0*/  STL [R1+0x2978], R17 ;  /* 0x0029781101007387 */ /* 0x000fe80000100800 */
[----:B------:R1:W-:Y:S04]  /*83100*/  LDGSTS.E [R2+0x6f00], desc[UR14][R4.64], P0 ;  /* 0x06f0000004027fae */ /* 0x0003e800081a100e */
[----:B-1----:R-:W4:Y:S01]  /*83110*/  LDL.LU R16, [R1+0x2950] ;  /* 0x0029500001107983 */ /* 0x002f220000300800 */
[----:B------:R-:W-:-:S03]  /*83120*/  IADD3 R12, P0, PT, R12, UR18, RZ ;  /* 0x000000120c0c7c10 */ /* 0x000fc6000ff1e0ff */
[----:B------:R-:W-:Y:S01]  /*83130*/  STL [R1+0x2974], R18 ;  /* 0x0029741201007387 */ /* 0x000fe20000100800 */
[----:B------:R-:W-:Y:S02]  /*83140*/  IADD3 R6, P2, PT, R6, UR18, RZ ;  /* 0x0000001206067c10 */ /* 0x000fe4000ff5e0ff */
[----:B------:R-:W-:Y:S01]  /*83150*/  MOV R4, R17 ;  /* 0x0000001100047202 */ /* 0x000fe20000000f00 */
[----:B------:R-:W-:Y:S01]  /*83160*/  IMAD.MOV.U32 R5, RZ, RZ, R18 ;  /* 0x000000ffff057224 */ /* 0x000fe200078e0012 */
[----:B------:R-:W4:Y:S04]  /*83170*/  LDL.LU R9, [R1+0x2948] ;  /* 0x0029480001097983 */ /* 0x000f280000300800 */
[----:B------:R1:W-:Y:S04]  /*83180*/  STL [R1+0x2980], R12 ;  /* 0x0029800c01007387 */ /* 0x0003e80000100800 */
[----:B------:R1:W-:Y:S02]  /*83190*/  LDGSTS.E [R2+0x8800], desc[UR14][R4.64], P1 ;  /* 0x0880000004027fae */ /* 0x0003e400089a100e */
[----:B-1----:R-:W-:-:S02]  /*831a0*/  MOV R4, R12 ;  /* 0x0000000c00047202 */ /* 0x002fc40000000f00 */
[----:B------:R-:W-:-:S05]  /*831b0*/  IADD3.X R13, PT, PT, R13, UR7, RZ, P0, !PT ;  /* 0x000000070d0d7c10 */ /* 0x000fca00087fe4ff */
[----:B------:R1:W-:Y:S01]  /*831c0*/  STL [R1+0x297c], R13 ;  /* 0x00297c0d01007387 */ /* 0x0003e20000100800 */
[----:B------:R-:W-:-:S03]  /*831d0*/  IADD3.X R11, PT, PT, R11, UR7, RZ, P2, !PT ;  /* 0x000000070b0b7c10 */ /* 0x000fc600097fe4ff */
[----:B------:R-:W-:Y:S01]  /*831e0*/  STL [R1+0x2984], R6 ;  /* 0x0029840601007387 */ /* 0x000fe20000100800 */
[----:B------:R-:W-:-:S03]  /*831f0*/  IMAD.MOV.U32 R5, RZ, RZ, R13 ;  /* 0x000000ffff057224 */ /* 0x000fc600078e000d */
[----:B------:R-:W4:Y:S04]  /*83200*/  LDL.LU R12, [R1+0x294c] ;  /* 0x00294c00010c7983 */ /* 0x000f280000300800 */
[----:B------:R1:W-:Y:S04]  /*83210*/  STL [R1+0x2968], R11 ;  /* 0x0029680b01007387 */ /* 0x0003e80000100800 */
[----:B-1----:R-:W4:Y:S01]  /*83220*/  LDL.LU R13, [R1+0x2930] ;  /* 0x00293000010d7983 */ /* 0x002f220000300800 */
[----:B------:R-:W-:-:S03]  /*83230*/  IADD3 R8, P0, PT, R8, UR18, RZ ;  /* 0x0000001208087c10 */ /* 0x000fc6000ff1e0ff */
[----:B------:R1:W-:Y:S01]  /*83240*/  LDGSTS.E [R2+0x8900], desc[UR14][R4.64], P1 ;  /* 0x0890000004027fae */ /* 0x0003e200089a100e */
[----:B------:R-:W-:Y:S02]  /*83250*/  IADD3 R7, P2, PT, R7, UR18, RZ ;  /* 0x0000001207077c10 */ /* 0x000fe4000ff5e0ff */
[----:B-1----:R-:W-:Y:S01]  /*83260*/  MOV R4, R6 ;  /* 0x0000000600047202 */ /* 0x002fe20000000f00 */
[----:B------:R-:W-:Y:S02]  /*83270*/  IMAD.MOV.U32 R5, RZ, RZ, R11 ;  /* 0x000000ffff057224 */ /* 0x000fe400078e000b */
[----:B------:R-:W4:Y:S04]  /*83280*/  LDL.LU R11, [R1+0x2878] ;  /* 0x00287800010b7983 */ /* 0x000f280000300800 */
[----:B------:R-:W4:Y:S01]  /*83290*/  LDL.LU R6, [R1+0x2880] ;  /* 0x0028800001067983 */ /* 0x000f220000300800 */
[----:B---3--:R-:W-:-:S03]  /*832a0*/  IADD3.X R14, PT, PT, R14, UR7, RZ, P0, !PT ;  /* 0x000000070e0e7c10 */ /* 0x008fc600087fe4ff */
[----:B------:R-:W-:Y:S01]  /*832b0*/  STL [R1+0x296c], R8 ;  /* 0x00296c0801007387 */ /* 0x000fe20000100800 */
[----:B------:R-:W-:-:S03]  /*832c0*/  IADD3.X R15, PT, PT, R15, UR7, RZ, P2, !PT ;  /* 0x000000070f0f7c10 */ /* 0x000fc600097fe4ff */
[----:B------:R1:W-:Y:S04]  /*832d0*/  LDGSTS.E [R2+0x8a00], desc[UR14][R4.64], P1 ;  /* 0x08a0000004027fae */ /* 0x0003e800089a100e */
[----:B------:R3:W-:Y:S04]  /*832e0*/  STL [R1+0x2960], R14 ;  /* 0x0029600e01007387 */ /* 0x0007e80000100800 */
[----:B------:R-:W-:Y:S01]  /*832f0*/  STL [R1+0x2964], R7 ;  /* 0x0029640701007387 */ /* 0x000fe20000100800 */
[----:B-1----:R-:W-:-:S03]  /*83300*/  IMAD.MOV.U32 R5, RZ, RZ, R14 ;  /* 0x000000ffff057224 */ /* 0x002fc600078e000e */
[----:B---3--:R-:W3:Y:S01]  /*83310*/  LDL.LU R14, [R1+0x2874] ;  /* 0x00287400010e7983 */ /* 0x008ee20000300800 */
[----:B------:R-:W-:-:S03]  /*83320*/  MOV R4, R8 ;  /* 0x0000000800047202 */ /* 0x000fc60000000f00 */
[----:B------:R1:W-:Y:S04]  /*83330*/  STL [R1+0x2958], R15 ;  /* 0x0029580f01007387 */ /* 0x0003e80000100800 */
[----:B------:R-:W3:Y:S01]  /*83340*/  LDL.LU R8, [R1+0x287c] ;  /* 0x00287c0001087983 */ /* 0x000ee20000300800 */
[----:B--2---:R-:W-:-:S03]  /*83350*/  IADD3 R10, P0, PT, R10, UR18, RZ ;  /* 0x000000120a0a7c10 */ /* 0x004fc6000ff1e0ff */
[----:B------:R2:W-:Y:S01]  /*83360*/  LDGSTS.E [R2+0x8b00], desc[UR14][R4.64], P1 ;  /* 0x08b0000004027fae */ /* 0x0005e200089a100e */
[----:B----4-:R-:W-:Y:S02]  /*83370*/  IADD3 R3, P2, PT, R3, UR18, RZ ;  /* 0x0000001203037c10 */ /* 0x010fe4000ff5e0ff */
[----:B--2---:R-:W-:Y:S01]  /*83380*/  MOV R4, R7 ;  /* 0x0000000700047202 */ /* 0x004fe20000000f00 */
[----:B------:R-:W-:Y:S02]  /*83390*/  IMAD.MOV.U32 R5, RZ, RZ, R15 ;  /* 0x000000ffff057224 */ /* 0x000fe400078e000f */
[----:B-1----:R-:W2:Y:S04]  /*833a0*/  LDL.LU R15, [R1+0x2884] ;  /* 0x00288400010f7983 */ /* 0x002ea80000300800 */
[----:B------:R-:W4:Y:S01]  /*833b0*/  LDL.LU R7, [R1+0x286c] ;  /* 0x00286c0001077983 */ /* 0x000f220000300800 */
[----:B------:R-:W-:-:S03]  /*833c0*/  IADD3.X R16, PT, PT, R16, UR7, RZ, P0, !PT ;  /* 0x0000000710107c10 */ /* 0x000fc600087fe4ff */
[----:B------:R-:W-:Y:S04]  /*833d0*/  STL [R1+0x295c], R10 ;  /* 0x00295c0a01007387 */ /* 0x000fe80000100800 */
[----:B------:R1:W-:Y:S04]  /*833e0*/  LDGSTS.E [R2+0x8c00], desc[UR14][R4.64], P1 ;  /* 0x08c0000004027fae */ /* 0x0003e800089a100e */
[----:B------:R1:W-:Y:S01]  /*833f0*/  STL [R1+0x2950], R16 ;  /* 0x0029501001007387 */ /* 0x0003e20000100800 */
[----:B------:R-:W-:-:S03]  /*83400*/  IADD3.X R9, PT, PT, R9, UR7, RZ, P2, !PT ;  /* 0x0000000709097c10 */ /* 0x000fc600097fe4ff */
[----:B------:R-:W-:Y:S01]  /*83410*/  STL [R1+0x2954], R3 ;  /* 0x0029540301007387 */ /* 0x000fe20000100800 */
[----:B-1----:R-:W-:-:S03]  /*83420*/  IMAD.MOV.U32 R5, RZ, RZ, R16 ;  /* 0x000000ffff057224 */ /* 0x002fc600078e0010 */
[----:B------:R-:W4:Y:S01]  /*83430*/  LDL.LU R16, [R1+0x2868] ;  /* 0x0028680001107983 */ /* 0x000f220000300800 */
[----:B------:R-:W-:-:S03]  /*83440*/  MOV R4, R10 ;  /* 0x0000000a00047202 */ /* 0x000fc60000000f00 */
[----:B------:R1:W-:Y:S04]  /*83450*/  STL [R1+0x2948], R9 ;  /* 0x0029480901007387 */ /* 0x0003e80000100800 */
[----:B------:R1:W-:Y:S04]  /*83460*/  LDGSTS.E [R2+0x8d00], desc[UR14][R4.64], P1 ;  /* 0x08d0000004027fae */ /* 0x0003e800089a100e */
[----:B------:R-:W4:Y:S01]  /*83470*/  LDL.LU R10, [R1+0x2860] ;  /* 0x00286000010a7983 */ /* 0x000f220000300800 */
[----:B-1----:R-:W-:Y:S01]  /*83480*/  MOV R4, R3 ;  /* 0x0000000300047202 */ /* 0x002fe20000000f00 */
[----:B------:R-:W-:-:S02]  /*83490*/  IMAD.MOV.U32 R5, RZ, RZ, R9 ;  /* 0x000000ffff057224 */ /* 0x000fc400078e0009 */
[----:B------:R-:W4:Y:S04]  /*834a0*/  LDL.LU R9, [R1+0x2864] ;  /* 0x0028640001097983 */ /* 0x000f280000300800 */
[----:B------:R-:W4:Y:S04]  /*834b0*/  LDL.LU R3, [R1+0x285c] ;  /* 0x00285c0001037983 */ /* 0x000f280000300800 */
[----:B------:R1:W-:Y:S01]  /*834c0*/  LDGSTS.E [R2+0x8e00], desc[UR14][R4.64], P1 ;  /* 0x08e0000004027fae */ /* 0x0003e200089a100e */
[----:B------:R-:W-:-:S04]  /*834d0*/  IADD3 R12, P0, PT, R12, UR18, RZ ;  /* 0x000000120c0c7c10 */ /* 0x000fc8000ff1e0ff */
[----:B------:R-:W-:Y:S01]  /*834e0*/  IADD3.X R13, PT, PT, R13, UR7, RZ, P0, !PT ;  /* 0x000000070d0d7c10 */ /* 0x000fe200087fe4ff */
[----:B------:R-:W-:Y:S04]  /*834f0*/  STL [R1+0x294c], R12 ;  /* 0x00294c0c01007387 */ /* 0x000fe80000100800 */
[----:B------:R1:W-:Y:S02]  /*83500*/  STL [R1+0x2930], R13 ;  /* 0x0029300d01007387 */ /* 0x0003e40000100800 */
[----:B-1----:R-:W-:Y:S01]  /*83510*/  IMAD.MOV.U32 R5, RZ, RZ, R13 ;  /* 0x000000ffff057224 */ /* 0x002fe200078e000d */
[----:B------:R-:W-:-:S05]  /*83520*/  MOV R4, R12 ;  /* 0x0000000c00047202 */ /* 0x000fca0000000f00 */
[----:B------:R1:W-:Y:S04]  /*83530*/  LDGSTS.E [R2+0x8f00], desc[UR14][R4.64], P1 ;  /* 0x08f0000004027fae */ /* 0x0003e800089a100e */
[----:B------:R-:W4:Y:S04]  /*83540*/  LDL.LU R13, [R1+0x2858] ;  /* 0x00285800010d7983 */ /* 0x000f280000300800 */
[----:B------:R-:W4:Y:S01]  /*83550*/  LDL.LU R12, [R1+0x2850] ;  /* 0x00285000010c7983 */ /* 0x000f220000300800 */
[----:B------:R-:W-:Y:S02]  /*83560*/  IADD3 R11, P1, PT, R11, UR18, RZ ;  /* 0x000000120b0b7c10 */ /* 0x000fe4000ff3e0ff */
[----:B------:R-:W-:-:S03]  /*83570*/  IADD3 R6, P2, PT, R6, UR18, RZ ;  /* 0x0000001206067c10 */ /* 0x000fc6000ff5e0ff */
[----:B------:R3:W-:Y:S01]  /*83580*/  STL [R1+0x2878], R11 ;  /* 0x0028780b01007387 */ /* 0x0007e20000100800 */
[----:B-1----:R-:W-:Y:S02]  /*83590*/  MOV R4, R11 ;  /* 0x0000000b00047202 */ /* 0x002fe40000000f00 */
[----:B---3--:R-:W-:-:S05]  /*835a0*/  IADD3.X R14, PT, PT, R14, UR7, RZ, P1, !PT ;  /* 0x000000070e0e7c10 */ /* 0x008fca0008ffe4ff */
[----:B------:R1:W-:Y:S01]  /*835b0*/  STL [R1+0x2874], R14 ;  /* 0x0028740e01007387 */ /* 0x0003e20000100800 */
[----:B------:R-:W-:-:S03]  /*835c0*/  IADD3.X R8, PT, PT, R8, UR7, RZ, P2, !PT ;  /* 0x0000000708087c10 */ /* 0x000fc600097fe4ff */
[----:B------:R3:W-:Y:S01]  /*835d0*/  STL [R1+0x2880], R6 ;  /* 0x0028800601007387 */ /* 0x0007e20000100800 */
[----:B------:R-:W-:-:S03]  /*835e0*/  IMAD.MOV.U32 R5, RZ, RZ, R14 ;  /* 0x000000ffff057224 */ /* 0x000fc600078e000e */
[----:B------:R-:W4:Y:S04]  /*835f0*/  LDL.LU R11, [R1+0x2854] ;  /* 0x00285400010b7983 */ /* 0x000f280000300800 */
[----:B------:R2:W-:Y:S04]  /*83600*/  STL [R1+0x287c], R8 ;  /* 0x00287c0801007387 */ /* 0x0005e80000100800 */
[----:B-1----:R-:W4:Y:S01]  /*83610*/  LDL.LU R14, [R1+0x2848] ;  /* 0x00284800010e7983 */ /* 0x002f220000300800 */
[----:B------:R-:W-:-:S04]  /*83620*/  UISETP.GT.AND UP1, UPT, UR23, 0x15, UPT ;  /* 0x000000151700788c */ /* 0x000fc8000bf24270 */
[----:B------:R-:W-:-:S04]  /*83630*/  USEL UR12, URZ, 0x4, !UP1 ;  /* 0x00000004ff0c7887 */ /* 0x000fc8000c800000 */
[----:B------:R-:W-:-:S06]  /*83640*/  USEL UR12, UR12, URZ, !UP0 ;  /* 0x000000ff0c0c7287 */ /* 0x000fcc000c000000 */
[----:B------:R-:W-:Y:S02]  /*83650*/  ISETP.NE.U32.AND P0, PT, RZ, UR12, PT ;  /* 0x0000000cff007c0c */ /* 0x000fe4000bf05070 */
[----:B--2---:R-:W-:Y:S02]  /*83660*/  IADD3 R15, P1, PT, R15, UR18, RZ ;  /* 0x000000120f0f7c10 */ /* 0x004fe4000ff3e0ff */
[----:B----4-:R-:W-:-:S09]  /*83670*/  IADD3 R7, P2, PT, R7, UR18, RZ ;  /* 0x0000001207077c10 */ /* 0x010fd2000ff5e0ff */
[----:B------:R1:W-:Y:S01]  /*83680*/  LDGSTS.E [R2+0xa800], desc[UR14][R4.64], P0 ;  /* 0x0a80000004027fae */ /* 0x0003e200081a100e */
[----:B------:R-:W-:Y:S02]  /*83690*/  IADD3.X R16, PT, PT, R16, UR7, RZ, P1, !PT ;  /* 0x0000000710107c10 */ /* 0x000fe40008ffe4ff */
[----:B-1----:R-:W-:Y:S01]  /*836a0*/  MOV R4, R6 ;  /* 0x0000000600047202 */ /* 0x002fe20000000f00 */
[----:B------:R-:W-:Y:S01]  /*836b0*/  IMAD.MOV.U32 R5, RZ, RZ, R8 ;  /* 0x000000ffff057224 */ /* 0x000fe200078e0008 */
[----:B---3--:R-:W2:Y:S04]  /*836c0*/  LDL.LU R6, [R1+0x284c] ;  /* 0x00284c0001067983 */ /* 0x008ea80000300800 */
[----:B------:R-:W3:Y:S04]  /*836d0*/  LDL.LU R8, [R1+0x2778] ;  /* 0x0027780001087983 */ /* 0x000ee80000300800 */
[----:B------:R-:W-:Y:S01]  /*836e0*/  STL [R1+0x2884], R15 ;  /* 0x0028840f01007387 */ /* 0x000fe20000100800 */
[----:B------:R-:W-:-:S03]  /*836f0*/  IADD3.X R10, PT, PT, R10, UR7, RZ, P2, !PT ;  /* 0x000000070a0a7c10 */ /* 0x000fc600097fe4ff */
[----:B------:R1:W-:Y:S04]  /*83700*/  LDGSTS.E [R2+0xa900], desc[UR14][R4.64], P0 ;  /* 0x0a90000004027fae */ /* 0x0003e800081a100e */
[----:B------:R4:W-:Y:S04]  /*83710*/  STL [R1+0x2868], R16 ;  /* 0x0028681001007387 */ /* 0x0009e80000100800 */
[----:B------:R-:W-:Y:S01]  /*83720*/  STL [R1+0x286c], R7 ;  /* 0x00286c0701007387 */ /* 0x000fe20000100800 */
[----:B-1----:R-:W-:-:S03]  /*83730*/  IMAD.MOV.U32 R5, RZ, RZ, R16 ;  /* 0x000000ffff057224 */ /* 0x002fc600078e0010 */
[----:B----4-:R-:W4:Y:S01]  /*83740*/  LDL.LU R16, [R1+0x2830] ;  /* 0x0028300001107983 */ /* 0x010f220000300800 */
[----:B------:R-:W-:Y:S02]  /*83750*/  MOV R4, R15 ;  /* 0x0000000f00047202 */ /* 0x000fe40000000f00 */
[----:B------:R-:W-:Y:S01]  /*83760*/  IADD3 R9, P1, PT, R9, UR18, RZ ;  /* 0x0000001209097c10 */ /* 0x000fe2000ff3e0ff */
[----:B------:R1:W-:Y:S01]  /*83770*/  STL [R1+0x2860], R10 ;  /* 0x0028600a01007387 */ /* 0x0003e20000100800 */
[----:B------:R-:W-:-:S03]  /*83780*/  IADD3 R3, P2, PT, R3, UR18, RZ ;  /* 0x0000001203037c10 */ /* 0x000fc6000ff5e0ff */
[----:B------:R-:W4:Y:S04]  /*83790*/  LDL.LU R15, [R1+0x2774] ;  /* 0x00277400010f7983 */ /* 0x000f280000300800 */
[----:B------:R1:W-:Y:S02]  /*837a0*/  LDGSTS.E [R2+0xaa00], desc[UR14][R4.64], P0 ;  /* 0x0aa0000004027fae */ /* 0x0003e400081a100e */
[----:B-1----:R-:W-:Y:S01]  /*837b0*/  MOV R4, R7 ;  /* 0x0000000700047202 */ /* 0x002fe20000000f00 */
[----:B------:R-:W-:Y:S02]  /*837c0*/  IMAD.MOV.U32 R5, RZ, RZ, R10 ;  /* 0x000000ffff057224 */ /* 0x000fe400078e000a */
[----:B------:R-:W4:Y:S04]  /*837d0*/  LDL.LU R10, [R1+0x2780] ;  /* 0x00278000010a7983 */ /* 0x000f280000300800 */
[----:B------:R-:W4:Y:S04]  /*837e0*/  LDL.LU R7, [R1+0x2784] ;  /* 0x0027840001077983 */ /* 0x000f280000300800 */
[----:B------:R-:W-:Y:S04]  /*837f0*/  STL [R1+0x2864], R9 ;  /* 0x0028640901007387 */ /* 0x000fe80000100800 */
[----:B------:R1:W-:Y:S02]  /*83800*/  LDGSTS.E [R2+0xab00], desc[UR14][R4.64], P0 ;  /* 0x0ab0000004027fae */ /* 0x0003e400081a100e */
[----:B-1----:R-:W-:-:S02]  /*83810*/  MOV R4, R9 ;  /* 0x0000000900047202 */ /* 0x002fc40000000f00 */
        /* <DEDUP_REMOVED lines=9> */
[----:B------:R-:W-:Y:S01]  /*838b0*/  MOV R4, R3 ;  /* 0x0000000300047202 */ /* 0x000fe20000000f00 */
[----:B------:R-:W-:-:S02]  /*838c0*/  IMAD.MOV.U32 R5, RZ, RZ, R12 ;  /* 0x000000ffff057224 */ /* 0x000fc400078e000c */
[----:B-1----:R-:W4:Y:S04]  /*838d0*/  LDL.LU R12, [R1+0x276c] ;  /* 0x00276c00010c7983 */ /* 0x002f280000300800 */
[----:B------:R-:W4:Y:S04]  /*838e0*/  LDL.LU R3, [R1+0x2764] ;  /* 0x0027640001037983 */ /* 0x000f280000300800 */
[----:B------:R1:W-:Y:S01]  /*838f0*/  LDGSTS.E [R2+0xad00], desc[UR14][R4.64], P0 ;  /* 0x0ad0000004027fae */ /* 0x0003e200081a100e */
[----:B------:R-:W-:-:S04]  /*83900*/  IADD3 R11, P1, PT, R11, UR18, RZ ;  /* 0x000000120b0b7c10 */ /* 0x000fc8000ff3e0ff */
[----:B------:R-:W-:Y:S01]  /*83910*/  IADD3.X R14, PT, PT, R14, UR7, RZ, P1, !PT ;  /* 0x000000070e0e7c10 */ /* 0x000fe20008ffe4ff */
[----:B------:R-:W-:Y:S04]  /*83920*/  STL [R1+0x2854], R11 ;  /* 0x0028540b01007387 */ /* 0x000fe80000100800 */
[----:B------:R1:W-:Y:S02]  /*83930*/  STL [R1+0x2848], R14 ;  /* 0x0028480e01007387 */ /* 0x0003e40000100800 */
[----:B-1----:R-:W-:Y:S01]  /*83940*/  IMAD.MOV.U32 R5, RZ, RZ, R14 ;  /* 0x000000ffff057224 */ /* 0x002fe200078e000e */
[----:B------:R-:W-:Y:S01]  /*83950*/  MOV R4, R11 ;  /* 0x0000000b00047202 */ /* 0x000fe20000000f00 */
[----:B------:R-:W-:Y:S01]  /*83960*/  UISETP.GT.AND UP1, UPT, UR23, 0x19, UPT ;  /* 0x000000191700788c */ /* 0x000fe2000bf24270 */
[----:B------:R-:W4:Y:S04]  /*83970*/  LDL.LU R14, [R1+0x2760] ;  /* 0x00276000010e7983 */ /* 0x000f280000300800 */
[----:B------:R-:W4:Y:S01]  /*83980*/  LDL.LU R11, [R1+0x2758] ;  /* 0x00275800010b7983 */ /* 0x000f220000300800 */
[----:B------:R-:W-:-:S03]  /*83990*/  USEL UR12, URZ, 0x4, !UP1 ;  /* 0x00000004ff0c7887 */ /* 0x000fc6000c800000 */
[----:B------:R1:W-:Y:S01]  /*839a0*/  LDGSTS.E [R2+0xae00], desc[UR14][R4.64], P0 ;  /* 0x0ae0000004027fae */ /* 0x0003e200081a100e */
[----:B------:R-:W-:-:S06]  /*839b0*/  USEL UR12, UR12, URZ, !UP0 ;  /* 0x000000ff0c0c7287 */ /* 0x000fcc000c000000 */
[----:B------:R-:W-:Y:S02]  /*839c0*/  ISETP.NE.U32.AND P1, PT, RZ, UR12, PT ;  /* 0x0000000cff007c0c */ /* 0x000fe4000bf25070 */
[----:B--2---:R-:W-:Y:S02]  /*839d0*/  IADD3 R6, P2, PT, R6, UR18, RZ ;  /* 0x0000001206067c10 */ /* 0x004fe4000ff5e0ff */
[----:B---3--:R-:W-:Y:S02]  /*839e0*/  IADD3 R8, P3, PT, R8, UR18, RZ ;  /* 0x0000001208087c10 */ /* 0x008fe4000ff7e0ff */
[----:B-1----:R-:W-:Y:S01]  /*839f0*/  MOV R4, R6 ;  /* 0x0000000600047202 */ /* 0x002fe20000000f00 */
[----:B------:R1:W-:Y:S01]  /*83a00*/  STL [R1+0x284c], R6 ;  /* 0x00284c0601007387 */ /* 0x0003e20000100800 */
[----:B----4-:R-:W-:-:S05]  /*83a10*/  IADD3.X R16, PT, PT, R16, UR7, RZ, P2, !PT ;  /* 0x0000000710107c10 */ /* 0x010fca00097fe4ff */
[----:B------:R-:W-:Y:S01]  /*83a20*/  IMAD.MOV.U32 R5, RZ, RZ, R16 ;  /* 0x000000ffff057224 */ /* 0x000fe200078e0010 */
[----:B------:R-:W-:Y:S01]  /*83a30*/  STL [R1+0x2830], R16 ;  /* 0x0028301001007387 */ /* 0x000fe20000100800 */
[----:B------:R-:W-:-:S03]  /*83a40*/  IADD3.X R15, PT, PT, R15, UR7, RZ, P3, !PT ;  /* 0x000000070f0f7c10 */ /* 0x000fc60009ffe4ff */
[----:B------:R2:W-:Y:S04]  /*83a50*/  STL [R1+0x2778], R8 ;  /* 0x0027780801007387 */ /* 0x0005e80000100800 */
[----:B------:R-:W3:Y:S04]  /*83a60*/  LDL.LU R17, [R1+0x275c] ;  /* 0x00275c0001117983 */ /* 0x000ee80000300800 */
[----:B------:R4:W-:Y:S04]  /*83a70*/  LDGSTS.E [R2+0xaf00], desc[UR14][R4.64], P0 ;  /* 0x0af0000004027fae */ /* 0x0009e800081a100e */
[----:B------:R-:W-:Y:S04]  /*83a80*/  STL [R1+0x2774], R15 ;  /* 0x0027740f01007387 */ /* 0x000fe80000100800 */
[----:B-1----:R-:W3:Y:S01]  /*83a90*/  LDL.LU R6, [R1+0x2754] ;  /* 0x0027540001067983 */ /* 0x002ee20000300800 */
[----:B------:R-:W-:-:S03]  /*83aa0*/  IADD3 R10, P0, PT, R10, UR18, RZ ;  /* 0x000000120a0a7c10 */ /* 0x000fc6000ff1e0ff */
[----:B------:R-:W3:Y:S01]  /*83ab0*/  LDL.LU R18, [R1+0x2750] ;  /* 0x0027500001127983 */ /* 0x000ee20000300800 */
[----:B----4-:R-:W-:Y:S01]  /*83ac0*/  MOV R4, R8 ;  /* 0x0000000800047202 */ /* 0x010fe20000000f00 */
[----:B------:R-:W-:Y:S01]  /*83ad0*/  IMAD.MOV.U32 R5, RZ, RZ, R15 ;  /* 0x000000ffff057224 */ /* 0x000fe200078e000f */
[----:B------:R-:W-:Y:S01]  /*83ae0*/  IADD3 R7, P2, PT, R7, UR18, RZ ;  /* 0x0000001207077c10 */ /* 0x000fe2000ff5e0ff */
[----:B--2---:R-:W2:Y:S04]  /*83af0*/  LDL.LU R8, [R1+0x2748] ;  /* 0x0027480001087983 */ /* 0x004ea80000300800 */
[----:B------:R1:W-:Y:S04]  /*83b00*/  STL [R1+0x2780], R10 ;  /* 0x0027800a01007387 */ /* 0x0003e80000100800 */
[----:B------:R4:W-:Y:S02]  /*83b10*/  LDGSTS.E [R2+0xc800], desc[UR14][R4.64], P1 ;  /* 0x0c80000004027fae */ /* 0x0009e400089a100e */
[----:B----4-:R-:W-:-:S02]  /*83b20*/  MOV R4, R10 ;  /* 0x0000000a00047202 */ /* 0x010fc40000000f00 */
[----:B------:R-:W-:-:S05]  /*83b30*/  IADD3.X R13, PT, PT, R13, UR7, RZ, P0, !PT ;  /* 0x000000070d0d7c10 */ /* 0x000fca00087fe4ff */
[----:B------:R4:W-:Y:S01]  /*83b40*/  STL [R1+0x277c], R13 ;  /* 0x00277c0d01007387 */ /* 0x0009e20000100800 */
[----:B------:R-:W-:-:S03]  /*83b50*/  IADD3.X R9, PT, PT, R9, UR7, RZ, P2, !PT ;  /* 0x0000000709097c10 */ /* 0x000fc600097fe4ff */
[----:B------:R4:W-:Y:S01]  /*83b60*/  STL [R1+0x2784], R7 ;  /* 0x0027840701007387 */ /* 0x0009e20000100800 */
[----:B------:R-:W-:-:S03]  /*83b70*/  IMAD.MOV.U32 R5, RZ, RZ, R13 ;  /* 0x000000ffff057224 */ /* 0x000fc600078e000d */
[----:B-1----:R-:W2:Y:S04]  /*83b80*/  LDL.LU R10, [R1+0x274c] ;  /* 0x00274c00010a7983 */ /* 0x002ea80000300800 */
[----:B------:R1:W-:Y:S04]  /*83b90*/  STL [R1+0x2768], R9 ;  /* 0x0027680901007387 */ /* 0x0003e80000100800 */
[----:B----4-:R-:W4:Y:S01]  /*83ba0*/  LDL.LU R13, [R1+0x2730] ;  /* 0x00273000010d7983 */ /* 0x010f220000300800 */
[----:B------:R-:W-:Y:S02]  /*83bb0*/  IADD3 R12, P0, PT, R12, UR18, RZ ;  /* 0x000000120c0c7c10 */ /* 0x000fe4000ff1e0ff */
[----:B------:R-:W-:Y:S01]  /*83bc0*/  IADD3 R3, P2, PT, R3, UR18, RZ ;  /* 0x0000001203037c10 */ /* 0x000fe2000ff5e0ff */
[----:B------:R1:W-:Y:S02]  /*83bd0*/  LDGSTS.E [R2+0xc900], desc[UR14][R4.64], P1 ;  /* 0x0c90000004027fae */ /* 0x0003e400089a100e */
[----:B-1----:R-:W-:Y:S01]  /*83be0*/  MOV R4, R7 ;  /* 0x0000000700047202 */ /* 0x002fe20000000f00 */
[----:B------:R-:W-:Y:S01]  /*83bf0*/  IMAD.MOV.U32 R5, RZ, RZ, R9 ;  /* 0x000000ffff057224 */ /* 0x000fe200078e0009 */
[----:B------:R-:W4:Y:S04]  /*83c00*/  LDL.LU R7, [R1+0x17b4] ;  /* 0x0017b40001077983 */ /* 0x000f280000300800 */
[----:B------:R-:W4:Y:S01]  /*83c10*/  LDL.LU R9, [R1+0x17bc] ;  /* 0x0017bc0001097983 */ /* 0x000f220000300800 */
[----:B------:R-:W-:-:S03]  /*83c20*/  IADD3.X R14, PT, PT, R14, UR7, RZ, P0, !PT ;  /* 0x000000070e0e7c10 */ /* 0x000fc600087fe4ff */
[----:B------:R-:W-:Y:S04]  /*83c30*/  STL [R1+0x276c], R12 ;  /* 0x00276c0c01007387 */ /* 0x000fe80000100800 */
[----:B------:R1:W-:Y:S01]  /*83c40*/  STL [R1+0x2760], R14 ;  /* 0x0027600e01007387 */ /* 0x0003e20000100800 */
[----:B------:R-:W-:-:S03]  /*83c50*/  IADD3.X R11, PT, PT, R11, UR7, RZ, P2, !PT ;  /* 0x000000070b0b7c10 */ /* 0x000fc600097fe4ff */
[----:B------:R-:W-:Y:S04]  /*83c60*/  STL [R1+0x2764], R3 ;  /* 0x0027640301007387 */ /* 0x000fe80000100800 */
[----:B------:R-:W4:Y:S04]  /*83c70*/  LDL.LU R16, [R1+0x17b0] ;  /* 0x0017b00001107983 */ /* 0x000f280000300800 */
[----:B------:R1:W-:Y:S04]  /*83c80*/  STL [R1+0x2758], R11 ;  /* 0x0027580b01007387 */ /* 0x0003e80000100800 */
[----:B------:R-:W4:Y:S04]  /*83c90*/  LDL.LU R15, [R1+0x17b8] ;  /* 0x0017b800010f7983 */ /* 0x000f280000300800 */
[----:B------:R1:W-:Y:S02]  /*83ca0*/  LDGSTS.E [R2+0xca00], desc[UR14][R4.64], P1 ;  /* 0x0ca0000004027fae */ /* 0x0003e400089a100e */
[----:B-1----:R-:W-:Y:S01]  /*83cb0*/  MOV R4, R12 ;  /* 0x0000000c00047202 */ /* 0x002fe20000000f00 */
[----:B------:R-:W-:-:S02]  /*83cc0*/  IMAD.MOV.U32 R5, RZ, RZ, R14 ;  /* 0x000000ffff057224 */ /* 0x000fc400078e000e */
[----:B------:R-:W4:Y:S04]  /*83cd0*/  LDL.LU R14, [R1+0x17c0] ;  /* 0x0017c000010e7983 */ /* 0x000f280000300800 */
[----:B------:R1:W-:Y:S02]  /*83ce0*/  LDGSTS.E [R2+0xcb00], desc[UR14][R4.64], P1 ;  /* 0x0cb0000004027fae */ /* 0x0003e400089a100e */
[----:B-1----:R-:W-:Y:S02]  /*83cf0*/  IMAD.MOV.U32 R5, RZ, RZ, R11 ;  /* 0x000000ffff057224 */ /* 0x002fe400078e000b */
[----:B------:R-:W4:Y:S01]  /*83d00*/  LDL.LU R11, [R1+0x17c4] ;  /* 0x0017c400010b7983 */ /* 0x000f220000300800 */
[----:B------:R-:W-:-:S03]  /*83d10*/  MOV R4, R3 ;  /* 0x0000000300047202 */ /* 0x000fc60000000f00 */
[----:B------:R-:W4:Y:S04]  /*83d20*/  LDL.LU R12, [R1+0x17c8] ;  /* 0x0017c800010c7983 */ /* 0x000f280000300800 */
[----:B------:R-:W4:Y:S01]  /*83d30*/  LDL.LU R3, [R1+0x17cc] ;  /* 0x0017cc0001037983 */ /* 0x000f220000300800 */
[----:B---3--:R-:W-:-:S03]  /*83d40*/  IADD3 R17, P0, PT, R17, UR18, RZ ;  /* 0x0000001211117c10 */ /* 0x008fc6000ff1e0ff */
[----:B------:R1:W-:Y:S01]  /*83d50*/  LDGSTS.E [R2+0xcc00], desc[UR14][R4.64], P1 ;  /* 0x0cc0000004027fae */ /* 0x0003e200089a100e */
[----:B------:R-:W-:Y:S02]  /*83d60*/  IADD3 R6, P2, PT, R6, UR18, RZ ;  /* 0x0000001206067c10 */ /* 0x000fe4000ff5e0ff */
[----:B------:R-:W-:Y:S02]  /*83d70*/  IADD3.X R18, PT, PT, R18, UR7, RZ, P0, !PT ;  /* 0x0000000712127c10 */ /* 0x000fe400087fe4ff */
[----:B-1----:R-:W-:Y:S02]  /*83d80*/  MOV R4, R17 ;  /* 0x0000001100047202 */ /* 0x002fe40000000f00 */
[----:B--2---:R-:W-:Y:S01]  /*83d90*/  IADD3.X R8, PT, PT, R8, UR7, RZ, P2, !PT ;  /* 0x0000000708087c10 */ /* 0x004fe200097fe4ff */
[----:B------:R-:W-:Y:S01]  /*83da0*/  IMAD.MOV.U32 R5, RZ, RZ, R18 ;  /* 0x000000ffff057224 */ /* 0x000fe200078e0012 */
[----:B------:R-:W-:Y:S04]  /*83db0*/  STL [R1+0x275c], R17 ;  /* 0x00275c1101007387 */ /* 0x000fe80000100800 */
[----:B------:R1:W-:Y:S04]  /*83dc0*/  LDGSTS.E [R2+0xcd00], desc[UR14][R4.64], P1 ;  /* 0x0cd0000004027fae */ /* 0x0003e800089a100e */
[----:B------:R-:W-:Y:S04]  /*83dd0*/  STL [R1+0x2750], R18 ;  /* 0x0027501201007387 */ /* 0x000fe80000100800 */
[----:B------:R-:W-:Y:S01]  /*83de0*/  STL [R1+0x2754], R6 ;  /* 0x0027540601007387 */ /* 0x000fe20000100800 */
[----:B-1----:R-:W-:Y:S01]  /*83df0*/  MOV R4, R6 ;  /* 0x0000000600047202 */ /* 0x002fe20000000f00 */
[----:B------:R-:W-:-:S02]  /*83e00*/  IMAD.MOV.U32 R5, RZ, RZ, R8 ;  /* 0x000000ffff057224 */ /* 0x000fc400078e0008 */
[----:B------:R1:W-:Y:S01]  /*83e10*/  STL [R1+0x2748], R8 ;  /* 0x0027480801007387 */ /* 0x0003e20000100800 */
[----:B------:R-:W-:-:S03]  /*83e20*/  UISETP.GT.AND UP1, UPT, UR23, 0x1d, UPT ;  /* 0x0000001d1700788c */ /* 0x000fc6000bf24270 */
[----:B------:R2:W-:Y:S04]  /*83e30*/  LDGSTS.E [R2+0xce00], desc[UR14][R4.64], P1 ;  /* 0x0ce0000004027fae */ /* 0x0005e800089a100e */
[----:B-1----:R-:W3:Y:S04]  /*83e40*/  LDL.LU R8, [R1+0x17d4] ;  /* 0x0017d40001087983 */ /* 0x002ee80000300800 */
[----:B------:R-:W3:Y:S01]  /*83e50*/  LDL.LU R6, [R1+0x17dc] ;  /* 0x0017dc0001067983 */ /* 0x000ee20000300800 */
[----:B------:R-:W-:-:S04]  /*83e60*/  USEL UR12, URZ, 0x4, !UP1 ;  /* 0x00000004ff0c7887 */ /* 0x000fc8000c800000 */
[----:B------:R-:W-:Y:S01]  /*83e70*/  USEL UR12, UR12, URZ, !UP0 ;  /* 0x000000ff0c0c7287 */ /* 0x000fe2000c000000 */
[----:B------:R-:W-:-:S04]  /*83e80*/  IADD3 R10, P0, PT, R10, UR18, RZ ;  /* 0x000000120a0a7c10 */ /* 0x000fc8000ff1e0ff */
[----:B----4-:R-:W-:Y:S01]  /*83e90*/  IADD3.X R13, PT, PT, R13, UR7, RZ, P0, !PT ;  /* 0x000000070d0d7c10 */ /* 0x010fe200087fe4ff */
[----:B------:R-:W-:Y:S04]  /*83ea0*/  STL [R1+0x274c], R10 ;  /* 0x00274c0a01007387 */ /* 0x000fe80000100800 */
[----:B------:R1:W-:Y:S01]  /*83eb0*/  STL [R1+0x2730], R13 ;  /* 0x0027300d01007387 */ /* 0x0003e20000100800 */
[----:B--2---:R-:W-:Y:S01]  /*83ec0*/  IMAD.MOV.U32 R5, RZ, RZ, R13 ;  /* 0x000000ffff057224 */ /* 0x004fe200078e000d */
[----:B------:R-:W-:Y:S02]  /*83ed0*/  MOV R4, R10 ;  /* 0x0000000a00047202 */ /* 0x000fe40000000f00 */
[----:B------:R-:W-:-:S03]  /*83ee0*/  ISETP.NE.U32.AND P0, PT, RZ, UR12, PT ;  /* 0x0000000cff007c0c */ /* 0x000fc6000bf05070 */
[----:B------:R2:W-:Y:S04]  /*83ef0*/  LDGSTS.E [R2+0xcf00], desc[UR14][R4.64], P1 ;  /* 0x0cf0000004027fae */ /* 0x0005e800089a100e */
[----:B-1----:R-:W4:Y:S04]  /*83f00*/  LDL.LU R13, [R1+0x17d0] ;  /* 0x0017d000010d7983 */ /* 0x002f280000300800 */
[----:B------:R-:W4:Y:S01]  /*83f10*/  LDL.LU R10, [R1+0x17d8] ;  /* 0x0017d800010a7983 */ /* 0x000f220000300800 */
[----:B------:R-:W-:Y:S02]  /*83f20*/  IADD3 R7, P1, PT, R7, UR18, RZ ;  /* 0x0000001207077c10 */ /* 0x000fe4000ff3e0ff */
[----:B------:R-:W-:-:S02]  /*83f30*/  IADD3 R9, P2, PT, R9, UR18, RZ ;  /* 0x0000001209097c10 */ /* 0x000fc4000ff5e0ff */
[----:B--2---:R-:W-:Y:S01]  /*83f40*/  MOV R4, R7 ;  /* 0x0000000700047202 */ /* 0x004fe20000000f00 */
[----:B------:R1:W-:Y:S01]  /*83f50*/  STL [R1+0x17b4], R7 ;  /* 0x0017b40701007387 */ /* 0x0003e20000100800 */
[----:B------:R-:W-:-:S05]  /*83f60*/  IADD3.X R16, PT, PT, R16, UR7, RZ, P1, !PT ;  /* 0x0000000710107c10 */ /* 0x000fca0008ffe4ff */
[----:B------:R-:W-:Y:S01]  /*83f70*/  IMAD.MOV.U32 R5, RZ, RZ, R16 ;  /* 0x000000ffff057224 */ /* 0x000fe200078e0010 */
[----:B------:R-:W-:Y:S01]  /*83f80*/  STL [R1+0x17b0], R16 ;  /* 0x0017b01001007387 */ /* 0x000fe20000100800 */
[----:B------:R-:W-:-:S03]  /*83f90*/  IADD3.X R15, PT, PT, R15, UR7, RZ, P2, !PT ;  /* 0x000000070f0f7c10 */ /* 0x000fc600097fe4ff */
[----:B------:R2:W-:Y:S04]  /*83fa0*/  STL [R1+0x17bc], R9 ;  /* 0x0017bc0901007387 */ /* 0x0005e80000100800 */
[----:B-1----:R-:W4:Y:S04]  /*83fb0*/  LDL.LU R7, [R1+0x17e4] ;  /* 0x0017e40001077983 */ /* 0x002f280000300800 */
        /* <DEDUP_REMOVED lines=9> */
[----:B------:R1:W-:Y:S02]  /*84050*/  STL [R1+0x17c4], R11 ;  /* 0x0017c40b01007387 */ /* 0x0003e40000100800 */
[----:B-1----:R-:W-:Y:S02]  /*84060*/  MOV R4, R11 ;  /* 0x0000000b00047202 */ /* 0x002fe40000000f00 */
[----:B------:R-:W-:Y:S01]  /*84070*/  IADD3.X R12, PT, PT, R12, UR7, RZ, P2, !PT ;  /* 0x000000070c0c7c10 */ /* 0x000fe200097fe4ff */
[----:B------:R-:W-:Y:S04]  /*84080*/  STL [R1+0x17c0], R14 ;  /* 0x0017c00e01007387 */ /* 0x000fe80000100800 */
[----:B------:R-:W-:Y:S04]  /*84090*/  STL [R1+0x17cc], R3 ;  /* 0x0017cc0301007387 */ /* 0x000fe80000100800 */
[----:B------:R-:W2:Y:S04]  /*840a0*/  LDL.LU R11, [R1+0x17ec] ;  /* 0x0017ec00010b7983 */ /* 0x000ea80000300800 */
[----:B------:R1:W-:Y:S01]  /*840b0*/  STL [R1+0x17c8], R12 ;  /* 0x0017c80c01007387 */ /* 0x0003e20000100800 */
[----:B------:R-:W-:-:S03]  /*840c0*/  IMAD.MOV.U32 R5, RZ, RZ, R14 ;  /* 0x000000ffff057224 */ /* 0x000fc600078e000e */
[----:B------:R-:W2:Y:S04]  /*840d0*/  LDL.LU R17, [R1+0x18b4] ;  /* 0x0018b40001117983 */ /* 0x000ea80000300800 */
[----:B------:R-:W2:Y:S04]  /*840e0*/  LDL.LU R16, [R1+0x17e8] ;  /* 0x0017e80001107983 */ /* 0x000ea80000300800 */
[----:B------:R1:W-:Y:S04]  /*840f0*/  LDGSTS.E [R2+0xea00], desc[UR14][R4.64], P0 ;  /* 0x0ea0000004027fae */ /* 0x0003e800081a100e */
[----:B------:R-:W2:Y:S01]  /*84100*/  LDL.LU R18, [R1+0x18b0] ;  /* 0x0018b00001127983 */ /* 0x000ea20000300800 */
[----:B-1----:R-:W-:Y:S01]  /*84110*/  MOV R4, R3 ;  /* 0x0000000300047202 */ /* 0x002fe20000000f00 */
[----:B------:R-:W-:-:S02]  /*84120*/  IMAD.MOV.U32 R5, RZ, RZ, R12 ;  /* 0x000000ffff057224 */ /* 0x000fc400078e000c */
[----:B------:R-:W2:Y:S04]  /*84130*/  LDL.LU R12, [R1+0x18bc] ;  /* 0x0018bc00010c7983 */ /* 0x000ea80000300800 */
[----:B------:R-:W2:Y:S01]  /*84140*/  LDL.LU R3, [R1+0x18c4] ;  /* 0x0018c40001037983 */ /* 0x000ea20000300800 */
[----:B---3--:R-:W-:-:S03]  /*84150*/  IADD3 R8, P1, PT, R8, UR18, RZ ;  /* 0x0000001208087c10 */ /* 0x008fc6000ff3e0ff */
[----:B------:R1:W-:Y:S01]  /*84160*/  LDGSTS.E [R2+0xeb00], desc[UR14][R4.64], P0 ;  /* 0x0eb0000004027fae */ /* 0x0003e200081a100e */
[----:B------:R-:W-:-:S03]  /*84170*/  IADD3 R6, P2, PT, R6, UR18, RZ ;  /* 0x0000001206067c10 */ /* 0x000fc6000ff5e0ff */
[----:B------:R-:W-:Y:S01]  /*84180*/  STL [R1+0x17d4], R8 ;  /* 0x0017d40801007387 */ /* 0x000fe20000100800 */
[----:B-1----:R-:W-:Y:S02]  /*84190*/  MOV R4, R8 ;  /* 0x0000000800047202 */ /* 0x002fe40000000f00 */
[----:B----4-:R-:W-:Y:S02]  /*841a0*/  IADD3.X R13, PT, PT, R13, UR7, RZ, P1, !PT ;  /* 0x000000070d0d7c10 */ /* 0x010fe40008ffe4ff */
        /* <DEDUP_REMOVED lines=11> */
[----:B------:R-:W3:Y:S01]  /*84260*/  LDL.LU R6, [R1+0x18d4] ;  /* 0x0018d40001067983 */ /* 0x000ee20000300800 */
[----:B------:R-:W-:Y:S01]  /*84270*/  IADD3 R7, P1, PT, R7, UR18, RZ ;  /* 0x0000001207077c10 */ /* 0x000fe2000ff3e0ff */
        /* <DEDUP_REMOVED lines=13> */
[----:B------:R-:W-:-:S03]  /*84350*/  IADD3 R11, P2, PT, R11, UR18, RZ ;  /* 0x000000120b0b7c10 */ /* 0x000fc6000ff5e0ff */
[----:B------:R-:W2:Y:S01]  /*84360*/  LDL.LU R7, [R1+0x18e4] ;  /* 0x0018e40001077983 */ /* 0x000ea20000300800 */
        /* <DEDUP_REMOVED lines=10> */
[----:B-1----:R-:W2:Y:S01]  /*84410*/  LDL.LU R16, [R1+0x18d8] ;  /* 0x0018d80001107983 */ /* 0x002ea20000300800 */
[----:B------:R-:W-:-:S03]  /*84420*/  IADD3 R12, P0, PT, R12, UR18, RZ ;  /* 0x000000120c0c7c10 */ /* 0x000fc6000ff1e0ff */
[----:B------:R-:W-:Y:S01]  /*84430*/  STL [R1+0x18b0], R18 ;  /* 0x0018b01201007387 */ /* 0x000fe20000100800 */
[----:B------:R-:W-:Y:S02]  /*84440*/  IADD3 R3, P2, PT, R3, UR18, RZ ;  /* 0x0000001203037c10 */ /* 0x000fe4000ff5e0ff */
[----:B------:R-:W-:Y:S01]  /*84450*/  MOV R4, R17 ;  /* 0x0000001100047202 */ /* 0x000fe20000000f00 */
[----:B------:R-:W-:Y:S01]  /*84460*/  IMAD.MOV.U32 R5, RZ, RZ, R18 ;  /* 0x000000ffff057224 */ /* 0x000fe200078e0012 */
[----:B------:R-:W2:Y:S04]  /*84470*/  LDL.LU R11, [R1+0x18e0] ;  /* 0x0018e000010b7983 */ /* 0x000ea80000300800 */
[----:B------:R1:W-:Y:S04]  /*84480*/  STL [R1+0x18bc], R12 ;  /* 0x0018bc0c01007387 */ /* 0x0003e80000100800 */
[----:B------:R1:W-:Y:S02]  /*84490*/  LDGSTS.E [R2+0x10800], desc[UR14][R4.64], P1 ;  /* 0x1080000004027fae */ /* 0x0003e400089a100e */
[----:B-1----:R-:W-:-:S02]  /*844a0*/  MOV R4, R12 ;  /* 0x0000000c00047202 */ /* 0x002fc40000000f00 */
[----:B----4-:R-:W-:-:S05]  /*844b0*/  IADD3.X R13, PT, PT, R13, UR7, RZ, P0, !PT ;  /* 0x000000070d0d7c10 */ /* 0x010fca00087fe4ff */
[----:B------:R1:W-:Y:S01]  /*844c0*/  STL [R1+0x18b8], R13 ;  /* 0x0018b80d01007387 */ /* 0x0003e20000100800 */
[----:B------:R-:W-:-:S03]  /*844d0*/  IADD3.X R8, PT, PT, R8, UR7, RZ, P2, !PT ;  /* 0x0000000708087c10 */ /* 0x000fc600097fe4ff */
[----:B------:R-:W-:Y:S01]  /*844e0*/  STL [R1+0x18c4], R3 ;  /* 0x0018c40301007387 */ /* 0x000fe20000100800 */
[----:B------:R-:W-:-:S03]  /*844f0*/  IMAD.MOV.U32 R5, RZ, RZ, R13 ;  /* 0x000000ffff057224 */ /* 0x000fc600078e000d */
[----:B------:R-:W4:Y:S04]  /*84500*/  LDL.LU R12, [R1+0x18ec] ;  /* 0x0018ec00010c7983 */ /* 0x000f280000300800 */
[----:B------:R3:W-:Y:S04]  /*84510*/  STL [R1+0x18c0], R8 ;  /* 0x0018c00801007387 */ /* 0x0007e80000100800 */
[----:B-1----:R-:W4:Y:S01]  /*84520*/  LDL.LU R13, [R1+0x18e8] ;  /* 0x0018e800010d7983 */ /* 0x002f220000300800 */
[----:B---3--:R-:W-:-:S03]  /*84530*/  IADD3 R10, P0, PT, R10, UR18, RZ ;  /* 0x000000120a0a7c10 */ /* 0x008fc6000ff1e0ff */
[----:B------:R1:W-:Y:S01]  /*84540*/  LDGSTS.E [R2+0x10900], desc[UR14][R4.64], P1 ;  /* 0x1090000004027fae */ /* 0x0003e200089a100e */
[----:B------:R-:W-:Y:S02]  /*84550*/  IADD3 R6, P2, PT, R6, UR18, RZ ;  /* 0x0000001206067c10 */ /* 0x000fe4000ff5e0ff */
[----:B-1----:R-:W-:Y:S01]  /*84560*/  MOV R4, R3 ;  /* 0x0000000300047202 */ /* 0x002fe20000000f00 */
[----:B------:R-:W-:Y:S02]  /*84570*/  IMAD.MOV.U32 R5, RZ, RZ, R8 ;  /* 0x000000ffff057224 */ /* 0x000fe400078e0008 */
[----:B------:R-:W3:Y:S04]  /*84580*/  LDL.LU R8, [R1+0x19b4] ;  /* 0x0019b40001087983 */ /* 0x000ee80000300800 */
[----:B------:R-:W3:Y:S01]  /*84590*/  LDL.LU R3, [R1+0x19bc] ;  /* 0x0019bc0001037983 */ /* 0x000ee20000300800 */
[----:B------:R-:W-:-:S03]  /*845a0*/  IADD3.X R14, PT, PT, R14, UR7, RZ, P0, !PT ;  /* 0x000000070e0e7c10 */ /* 0x000fc600087fe4ff */
[----:B------:R-:W-:Y:S01]  /*845b0*/  STL [R1+0x18cc], R10 ;  /* 0x0018cc0a01007387 */ /* 0x000fe20000100800 */
[----:B------:R-:W-:-:S03]  /*845c0*/  IADD3.X R15, PT, PT, R15, UR7, RZ, P2, !PT ;  /* 0x000000070f0f7c10 */ /* 0x000fc600097fe4ff */
[----:B------:R1:W-:Y:S04]  /*845d0*/  LDGSTS.E [R2+0x10a00], desc[UR14][R4.64], P1 ;  /* 0x10a0000004027fae */ /* 0x0003e800089a100e */
[----:B------:R1:W-:Y:S04]  /*845e0*/  STL [R1+0x18c8], R14 ;  /* 0x0018c80e01007387 */ /* 0x0003e80000100800 */
[----:B------:R-:W-:Y:S01]  /*845f0*/  STL [R1+0x18d4], R6 ;  /* 0x0018d40601007387 */ /* 0x000fe20000100800 */
[----:B-1----:R-:W-:-:S03]  /*84600*/  IMAD.MOV.U32 R5, RZ, RZ, R14 ;  /* 0x000000ffff057224 */ /* 0x002fc600078e000e */
[----:B------:R-:W3:Y:S01]  /*84610*/  LDL.LU R14, [R1+0x19b0] ;  /* 0x0019b000010e7983 */ /* 0x000ee20000300800 */
[----:B------:R-:W-:-:S03]  /*84620*/  MOV R4, R10 ;  /* 0x0000000a00047202 */ /* 0x000fc60000000f00 */
[----:B------:R1:W-:Y:S04]  /*84630*/  STL [R1+0x18d0], R15 ;  /* 0x0018d00f01007387 */ /* 0x0003e80000100800 */
[----:B------:R-:W3:Y:S01]  /*84640*/  LDL.LU R10, [R1+0x19b8] ;  /* 0x0019b800010a7983 */ /* 0x000ee20000300800 */
[----:B--2---:R-:W-:-:S03]  /*84650*/  IADD3 R9, P0, PT, R9, UR18, RZ ;  /* 0x0000001209097c10 */ /* 0x004fc6000ff1e0ff */
[----:B------:R2:W-:Y:S01]  /*84660*/  LDGSTS.E [R2+0x10b00], desc[UR14][R4.64], P1 ;  /* 0x10b0000004027fae */ /* 0x0005e200089a100e */
[----:B------:R-:W-:Y:S02]  /*84670*/  IADD3 R7, P2, PT, R7, UR18, RZ ;  /* 0x0000001207077c10 */ /* 0x000fe4000ff5e0ff */
[----:B--2---:R-:W-:Y:S01]  /*84680*/  MOV R4, R6 ;  /* 0x0000000600047202 */ /* 0x004fe20000000f00 */
[----:B------:R-:W-:Y:S02]  /*84690*/  IMAD.MOV.U32 R5, RZ, RZ, R15 ;  /* 0x000000ffff057224 */ /* 0x000fe400078e000f */
[----:B-1----:R-:W2:Y:S04]  /*846a0*/  LDL.LU R15, [R1+0x19c4] ;  /* 0x0019c400010f7983 */ /* 0x002ea80000300800 */
[----:B------:R-:W2:Y:S01]  /*846b0*/  LDL.LU R6, [R1+0x19cc] ;  /* 0x0019cc0001067983 */ /* 0x000ea20000300800 */
[----:B------:R-:W-:-:S03]  /*846c0*/  IADD3.X R16, PT, PT, R16, UR7, RZ, P0, !PT ;  /* 0x0000000710107c10 */ /* 0x000fc600087fe4ff */
[----:B------:R-:W-:Y:S04]  /*846d0*/  STL [R1+0x18dc], R9 ;  /* 0x0018dc0901007387 */ /* 0x000fe80000100800 */
[----:B------:R1:W-:Y:S04]  /*846e0*/  LDGSTS.E [R2+0x10c00], desc[UR14][R4.64], P1 ;  /* 0x10c0000004027fae */ /* 0x0003e800089a100e */
[----:B------:R1:W-:Y:S01]  /*846f0*/  STL [R1+0x18d8], R16 ;  /* 0x0018d81001007387 */ /* 0x0003e20000100800 */
[----:B------:R-:W-:-:S03]  /*84700*/  IADD3.X R11, PT, PT, R11, UR7, RZ, P2, !PT ;  /* 0x000000070b0b7c10 */ /* 0x000fc600097fe4ff */
[----:B------:R-:W-:Y:S01]  /*84710*/  STL [R1+0x18e4], R7 ;  /* 0x0018e40701007387 */ /* 0x000fe20000100800 */
[----:B-1----:R-:W-:-:S03]  /*84720*/  IMAD.MOV.U32 R5, RZ, RZ, R16 ;  /* 0x000000ffff057224 */ /* 0x002fc600078e0010 */
[----:B------:R-:W2:Y:S01]  /*84730*/  LDL.LU R16, [R1+0x19c0] ;  /* 0x0019c00001107983 */ /* 0x000ea20000300800 */
[----:B------:R-:W-:-:S03]  /*84740*/  MOV R4, R9 ;  /* 0x0000000900047202 */ /* 0x000fc60000000f00 */
[----:B------:R1:W-:Y:S04]  /*84750*/  STL [R1+0x18e0], R11 ;  /* 0x0018e00b01007387 */ /* 0x0003e80000100800 */
[----:B------:R1:W-:Y:S04]  /*84760*/  LDGSTS.E [R2+0x10d00], desc[UR14][R4.64], P1 ;  /* 0x10d0000004027fae */ /* 0x0003e800089a100e */
[----:B------:R-:W2:Y:S01]  /*84770*/  LDL.LU R9, [R1+0x19c8] ;  /* 0x0019c80001097983 */ /* 0x000ea20000300800 */
[----:B-1----:R-:W-:Y:S01]  /*84780*/  MOV R4, R7 ;  /* 0x0000000700047202 */ /* 0x002fe20000000f00 */
[----:B------:R-:W-:-:S02]  /*84790*/  IMAD.MOV.U32 R5, RZ, RZ, R11 ;  /* 0x000000ffff057224 */ /* 0x000fc400078e000b */
[----:B------:R-:W2:Y:S04]  /*847a0*/  LDL.LU R11, [R1+0x19d4] ;  /* 0x0019d400010b7983 */ /* 0x000ea80000300800 */
[----:B------:R-:W2:Y:S04]  /*847b0*/  LDL.LU R7, [R1+0x19dc] ;  /* 0x0019dc0001077983 */ /* 0x000ea80000300800 */
[----:B------:R1:W-:Y:S01]  /*847c0*/  LDGSTS.E [R2+0x10e00], desc[UR14][R4.64], P1 ;  /* 0x10e0000004027fae */ /* 0x0003e200089a100e */
[----:B----4-:R-:W-:-:S04]  /*847d0*/  IADD3 R12, P0, PT, R12, UR18, RZ ;  /* 0x000000120c0c7c10 */ /* 0x010fc8000ff1e0ff */
[----:B------:R-:W-:Y:S01]  /*847e0*/  IADD3.X R13, PT, PT, R13, UR7, RZ, P0, !PT ;  /* 0x000000070d0d7c10 */ /* 0x000fe200087fe4ff */
[----:B------:R-:W-:Y:S04]  /*847f0*/  STL [R1+0x18ec], R12 ;  /* 0x0018ec0c01007387 */ /* 0x000fe80000100800 */
[----:B------:R4:W-:Y:S01]  /*84800*/  STL [R1+0x18e8], R13 ;  /* 0x0018e80d01007387 */ /* 0x0009e20000100800 */
[----:B-1----:R-:W-:Y:S01]  /*84810*/  IMAD.MOV.U32 R5, RZ, RZ, R13 ;  /* 0x000000ffff057224 */ /* 0x002fe200078e000d */
[----:B------:R-:W-:-:S05]  /*84820*/  MOV R4, R12 ;  /* 0x0000000c00047202 */ /* 0x000fca0000000f00 */
[----:B------:R1:W-:Y:S04]  /*84830*/  LDGSTS.E [R2+0x10f00], desc[UR14][R4.64], P1 ;  /* 0x10f0000004027fae */ /* 0x0003e800089a100e */
[----:B----4-:R-:W4:Y:S04]  /*84840*/  LDL.LU R13, [R1+0x19d0] ;  /* 0x0019d000010d7983 */ /* 0x010f280000300800 */
        /* <DEDUP_REMOVED lines=17> */
[----:B--2---:R-:W-:Y:S02]  /*84960*/  IADD3 R15, P1, PT, R15, UR18, RZ ;  /* 0x000000120f0f7c10 */ /* 0x004fe4000ff3e0ff */
[----:B------:R-:W-:-:S09]  /*84970*/  IADD3 R6, P2, PT, R6, UR18, RZ ;  /* 0x0000001206067c10 */ /* 0x000fd2000ff5e0ff */
[----:B------:R1:W-:Y:S01]  /*84980*/  LDGSTS.E [R2+0x12800], desc[UR14][R4.64], P0 ;  /* 0x1280000004027fae */ /* 0x0003e200081a100e */
[----:B------:R-:W-:Y:S02]  /*84990*/  IADD3.X R16, PT, PT, R16, UR7, RZ, P1, !PT ;  /* 0x0000000710107c10 */ /* 0x000fe40008ffe4ff */
[----:B-1----:R-:W-:Y:S01]  /*849a0*/  MOV R4, R3 ;  /* 0x0000000300047202 */ /* 0x002fe20000000f00 */
[----:B------:R-:W-:Y:S01]  /*849b0*/  IMAD.MOV.U32 R5, RZ, RZ, R10 ;  /* 0x000000ffff057224 */ /* 0x000fe200078e000a */
[----:B------:R-:W2:Y:S04]  /*849c0*/  LDL.LU R3, [R1+0x19ec] ;  /* 0x0019ec0001037983 */ /* 0x000ea80000300800 */
[----:B------:R-:W2:Y:S04]  /*849d0*/  LDL.LU R10, [R1+0x1ab4] ;  /* 0x001ab400010a7983 */ /* 0x000ea80000300800 */
[----:B------:R-:W-:Y:S01]  /*849e0*/  STL [R1+0x19c4], R15 ;  /* 0x0019c40f01007387 */ /* 0x000fe20000100800 */
[----:B------:R-:W-:-:S03]  /*849f0*/  IADD3.X R9, PT, PT, R9, UR7, RZ, P2, !PT ;  /* 0x0000000709097c10 */ /* 0x000fc600097fe4ff */
[----:B------:R1:W-:Y:S04]  /*84a00*/  LDGSTS.E [R2+0x12900], desc[UR14][R4.64], P0 ;  /* 0x1290000004027fae */ /* 0x0003e800081a100e */
[----:B------:R1:W-:Y:S04]  /*84a10*/  STL [R1+0x19c0], R16 ;  /* 0x0019c01001007387 */ /* 0x0003e80000100800 */
[----:B------:R-:W-:Y:S01]  /*84a20*/  STL [R1+0x19cc], R6 ;  /* 0x0019cc0601007387 */ /* 0x000fe20000100800 */
[----:B-1----:R-:W-:-:S03]  /*84a30*/  IMAD.MOV.U32 R5, RZ, RZ, R16 ;  /* 0x000000ffff057224 */ /* 0x002fc600078e0010 */
[----:B------:R-:W2:Y:S01]  /*84a40*/  LDL.LU R16, [R1+0x19e8] ;  /* 0x0019e80001107983 */ /* 0x000ea20000300800 */
[----:B------:R-:W-:Y:S02]  /*84a50*/  MOV R4, R15 ;  /* 0x0000000f00047202 */ /* 0x000fe40000000f00 */
[----:B------:R-:W-:Y:S01]  /*84a60*/  IADD3 R11, P1, PT, R11, UR18, RZ ;  /* 0x000000120b0b7c10 */ /* 0x000fe2000ff3e0ff */
[----:B------:R1:W-:Y:S01]  /*84a70*/  STL [R1+0x19c8], R9 ;  /* 0x0019c80901007387 */ /* 0x0003e20000100800 */
[----:B------:R-:W-:-:S03]  /*84a80*/  IADD3 R7, P2, PT, R7, UR18, RZ ;  /* 0x0000001207077c10 */ /* 0x000fc6000ff5e0ff */
[----:B------:R-:W2:Y:S04]  /*84a90*/  LDL.LU R15, [R1+0x1ab0] ;  /* 0x001ab000010f7983 */ /* 0x000ea80000300800 */
[----:B------:R1:W-:Y:S02]  /*84aa0*/  LDGSTS.E [R2+0x12a00], desc[UR14][R4.64], P0 ;  /* 0x12a0000004027fae */ /* 0x0003e400081a100e */
[----:B-1----:R-:W-:Y:S01]  /*84ab0*/  MOV R4, R6 ;  /* 0x0000000600047202 */ /* 0x002fe20000000f00 */
[----:B------:R-:W-:Y:S02]  /*84ac0*/  IMAD.MOV.U32 R5, RZ, RZ, R9 ;  /* 0x000000ffff057224 */ /* 0x000fe400078e0009 */
[----:B------:R-:W2:Y:S04]  /*84ad0*/  LDL.LU R9, [R1+0x1abc] ;  /* 0x001abc0001097983 */ /* 0x000ea80000300800 */
[----:B------:R-:W2:Y:S04]  /*84ae0*/  LDL.LU R6, [R1+0x1ac4] ;  /* 0x001ac40001067983 */ /* 0x000ea80000300800 */
[----:B------:R-:W-:Y:S04]  /*84af0*/  STL [R1+0x19d4], R11 ;  /* 0x0019d40b01007387 */ /* 0x000fe80000100800 */
[----:B------:R1:W-:Y:S02]  /*84b00*/  LDGSTS.E [R2+0x12b00], desc[UR14][R4.64], P0 ;  /* 0x12b0000004027fae */ /* 0x0003e400081a100e */
[----:B-1----:R-:W-:-:S02]  /*84b10*/  MOV R4, R11 ;  /* 0x0000000b00047202 */ /* 0x002fc40000000f00 */
[----:B----4-:R-:W-:Y:S02]  /*84b20*/  IADD3.X R13, PT, PT, R13, UR7, RZ, P1, !PT ;  /* 0x000000070d0d7c10 */ /* 0x010fe40008ffe4ff */
[----:B------:R-:W-:-:S03]  /*84b30*/  IADD3.X R12, PT, PT, R12, UR7, RZ, P2, !PT ;  /* 0x000000070c0c7c10 */ /* 0x000fc600097fe4ff */
[----:B------:R1:W-:Y:S01]  /*84b40*/  STL [R1+0x19d0], R13 ;  /* 0x0019d00d01007387 */ /* 0x0003e20000100800 */
[----:B------:R-:W-:-:S03]  /*84b50*/  IMAD.MOV.U32 R5, RZ, RZ, R13 ;  /* 0x000000ffff057224 */ /* 0x000fc600078e000d */
[----:B------:R-:W-:Y:S04]  /*84b60*/  STL [R1+0x19dc], R7 ;  /* 0x0019dc0701007387 */ /* 0x000fe80000100800 */
[----:B------:R4:W-:Y:S04]  /*84b70*/  LDGSTS.E [R2+0x12c00], desc[UR14][R4.64], P0 ;  /* 0x12c0000004027fae */ /* 0x0009e800081a100e */
[----:B-1----:R-:W2:Y:S04]  /*84b80*/  LDL.LU R13, [R1+0x1ab8] ;  /* 0x001ab800010d7983 */ /* 0x002ea80000300800 */
[----:B------:R1:W-:Y:S04]  /*84b90*/  STL [R1+0x19d8], R12 ;  /* 0x0019d80c01007387 */ /* 0x0003e80000100800 */
[----:B------:R-:W2:Y:S01]  /*84ba0*/  LDL.LU R11, [R1+0x1ac0] ;  /* 0x001ac000010b7983 */ /* 0x000ea20000300800 */
[----:B----4-:R-:W-:Y:S01]  /*84bb0*/  MOV R4, R7 ;  /* 0x0000000700047202 */ /* 0x010fe20000000f00 */
[----:B------:R-:W-:-:S02]  /*84bc0*/  IMAD.MOV.U32 R5, RZ, RZ, R12 ;  /* 0x000000ffff057224 */ /* 0x000fc400078e000c */
[----:B-1----:R-:W4:Y:S04]  /*84bd0*/  LDL.LU R12, [R1+0x1acc] ;  /* 0x001acc00010c7983 */ /* 0x002f280000300800 */
[----:B------:R-:W4:Y:S04]  /*84be0*/  LDL.LU R7, [R1+0x1ad4] ;  /* 0x001ad40001077983 */ /* 0x000f280000300800 */
        /* <DEDUP_REMOVED lines=14> */
[----:B--2---:R-:W-:Y:S02]  /*84cd0*/  IADD3 R3, P2, PT, R3, UR18, RZ ;  /* 0x0000001203037c10 */ /* 0x004fe4000ff5e0ff */
        /* <DEDUP_REMOVED lines=14> */
[----:B--2---:R-:W-:Y:S01]  /*84dc0*/  MOV R4, R10 ;  /* 0x0000000a00047202 */ /* 0x004fe20000000f00 */
[----:B------:R-:W-:Y:S01]  /*84dd0*/  IMAD.MOV.U32 R5, RZ, RZ, R15 ;  /* 0x000000ffff057224 */ /* 0x000fe200078e000f */
[----:B------:R-:W-:Y:S01]  /*84de0*/  IADD3 R6, P2, PT, R6, UR18, RZ ;  /* 0x0000001206067c10 */ /* 0x000fe2000ff5e0ff */
[----:B------:R-:W2:Y:S04]  /*84df0*/  LDL.LU R10, [R1+0x1ae0] ;  /* 0x001ae000010a7983 */ /* 0x000ea80000300800 */
[----:B------:R1:W-:Y:S04]  /*84e00*/  STL [R1+0x1abc], R9 ;  /* 0x001abc0901007387 */ /* 0x0003e80000100800 */
[----:B------:R1:W-:Y:S02]  /*84e10*/  LDGSTS.E [R2+0x14800], desc[UR14][R4.64], P1 ;  /* 0x1480000004027fae */ /* 0x0003e400089a100e */
[----:B-1----:R-:W-:-:S02]  /*84e20*/  MOV R4, R9 ;  /* 0x0000000900047202 */ /* 0x002fc40000000f00 */
[----:B------:R-:W-:-:S05]  /*84e30*/  IADD3.X R13, PT, PT, R13, UR7, RZ, P0, !PT ;  /* 0x000000070d0d7c10 */ /* 0x000fca00087fe4ff */
[----:B------:R1:W-:Y:S01]  /*84e40*/  STL [R1+0x1ab8], R13 ;  /* 0x001ab80d01007387 */ /* 0x0003e20000100800 */
[----:B------:R-:W-:-:S03]  /*84e50*/  IADD3.X R11, PT, PT, R11, UR7, RZ, P2, !PT ;  /* 0x000000070b0b7c10 */ /* 0x000fc600097fe4ff */
[----:B------:R1:W-:Y:S01]  /*84e60*/  STL [R1+0x1ac4], R6 ;  /* 0x001ac40601007387 */ /* 0x0003e20000100800 */
[----:B------:R-:W-:-:S03]  /*84e70*/  IMAD.MOV.U32 R5, RZ, RZ, R13 ;  /* 0x000000ffff057224 */ /* 0x000fc600078e000d */
[----:B------:R-:W2:Y:S04]  /*84e80*/  LDL.LU R9, [R1+0x1aec] ;  /* 0x001aec0001097983 */ /* 0x000ea80000300800 */
[----:B------:R3:W-:Y:S04]  /*84e90*/  STL [R1+0x1ac0], R11 ;  /* 0x001ac00b01007387 */ /* 0x0007e80000100800 */
[----:B-1----:R-:W2:Y:S01]  /*84ea0*/  LDL.LU R13, [R1+0x1ae8] ;  /* 0x001ae800010d7983 */ /* 0x002ea20000300800 */
[----:B----4-:R-:W-:Y:S02]  /*84eb0*/  IADD3 R12, P0, PT, R12, UR18, RZ ;  /* 0x000000120c0c7c10 */ /* 0x010fe4000ff1e0ff */
[----:B------:R-:W-:Y:S01]  /*84ec0*/  IADD3 R7, P2, PT, R7, UR18, RZ ;  /* 0x0000001207077c10 */ /* 0x000fe2000ff5e0ff */
[----:B------:R1:W-:Y:S02]  /*84ed0*/  LDGSTS.E [R2+0x14900], desc[UR14][R4.64], P1 ;  /* 0x1490000004027fae */ /* 0x0003e400089a100e */
[----:B-1----:R-:W-:Y:S01]  /*84ee0*/  MOV R4, R6 ;  /* 0x0000000600047202 */ /* 0x002fe20000000f00 */
[----:B------:R-:W-:Y:S01]  /*84ef0*/  IMAD.MOV.U32 R5, RZ, RZ, R11 ;  /* 0x000000ffff057224 */ /* 0x000fe200078e000b */
[----:B------:R-:W4:Y:S04]  /*84f00*/  LDL.LU R6, [R1+0x1bb4] ;  /* 0x001bb40001067983 */ /* 0x000f280000300800 */
[----:B---3--:R-:W3:Y:S01]  /*84f10*/  LDL.LU R11, [R1+0x1bbc] ;  /* 0x001bbc00010b7983 */ /* 0x008ee20000300800 */
[----:B------:R-:W-:-:S03]  /*84f20*/  IADD3.X R14, PT, PT, R14, UR7, RZ, P0, !PT ;  /* 0x000000070e0e7c10 */ /* 0x000fc600087fe4ff */
        /* <DEDUP_REMOVED lines=16> */
[----:B------:R-:W3:Y:S01]  /*85030*/  LDL.LU R7, [R1+0x1bcc] ;  /* 0x001bcc0001077983 */ /* 0x000ee20000300800 */
[----:B------:R-:W-:-:S03]  /*85040*/  IADD3 R17, P0, PT, R17, UR18, RZ ;  /* 0x0000001211117c10 */ /* 0x000fc6000ff1e0ff */
        /* <DEDUP_REMOVED lines=16> */
[----:B------:R-:W-:-:S04]  /*85150*/  UISETP.GT.AND UP1, UPT, UR23, 0x2d, UPT ;  /* 0x0000002d1700788c */ /* 0x000fc8000bf24270 */
[----:B------:R-:W-:-:S04]  /*85160*/  USEL UR12, URZ, 0x4, !UP1 ;  /* 0x00000004ff0c7887 */ /* 0x000fc8000c800000 */
[----:B------:R-:W-:Y:S01]  /*85170*/  USEL UR12, UR12, URZ, !UP0 ;  /* 0x000000ff0c0c7287 */ /* 0x000fe2000c000000 */
[----:B------:R-:W-:-:S04]  /*85180*/  IADD3 R9, P0, PT, R9, UR18, RZ ;  /* 0x0000001209097c10 */ /* 0x000fc8000ff1e0ff */
[----:B------:R-:W-:Y:S01]  /*85190*/  IADD3.X R13, PT, PT, R13, UR7, RZ, P0, !PT ;  /* 0x000000070d0d7c10 */ /* 0x000fe200087fe4ff */
[----:B------:R-:W-:Y:S04]  /*851a0*/  STL [R1+0x1aec], R9 ;  /* 0x001aec0901007387 */ /* 0x000fe80000100800 */
[----:B------:R1:W-:Y:S01]  /*851b0*/  STL [R1+0x1ae8], R13 ;  /* 0x001ae80d01007387 */ /* 0x0003e20000100800 */
[----:B--2---:R-:W-:Y:S01]  /*851c0*/  IMAD.MOV.U32 R5, RZ, RZ, R13 ;  /* 0x000000ffff057224 */ /* 0x004fe200078e000d */
[----:B------:R-:W-:Y:S02]  /*851d0*/  MOV R4, R9 ;  /* 0x0000000900047202 */ /* 0x000fe40000000f00 */
[----:B------:R-:W-:-:S03]  /*851e0*/  ISETP.NE.U32.AND P0, PT, RZ, UR12, PT ;  /* 0x0000000cff007c0c */ /* 0x000fc6000bf05070 */
[----:B------:R2:W-:Y:S04]  /*851f0*/  LDGSTS.E [R2+0x14f00], desc[UR14][R4.64], P1 ;  /* 0x14f0000004027fae */ /* 0x0005e800089a100e */
[----:B-1----:R-:W3:Y:S04]  /*85200*/  LDL.LU R13, [R1+0x1bd0] ;  /* 0x001bd000010d7983 */ /* 0x002ee80000300800 */
[----:B------:R-:W3:Y:S01]  /*85210*/  LDL.LU R9, [R1+0x1bd8] ;  /* 0x001bd80001097983 */ /* 0x000ee20000300800 */
[----:B----4-:R-:W-:Y:S02]  /*85220*/  IADD3 R6, P1, PT, R6, UR18, RZ ;  /* 0x0000001206067c10 */ /* 0x010fe4000ff3e0ff */
[----:B---3--:R-:W-:-:S02]  /*85230*/  IADD3 R11, P2, PT, R11, UR18, RZ ;  /* 0x000000120b0b7c10 */ /* 0x008fc4000ff5e0ff */
[----:B--2---:R-:W-:Y:S01]  /*85240*/  MOV R4, R6 ;  /* 0x0000000600047202 */ /* 0x004fe20000000f00 */
[----:B------:R1:W-:Y:S01]  /*85250*/  STL [R1+0x1bb4], R6 ;  /* 0x001bb40601007387 */ /* 0x0003e20000100800 */
[----:B------:R-:W-:-:S05]  /*85260*/  IADD3.X R16, PT, PT, R16, UR7, RZ, P1, !PT ;  /* 0x0000000710107c10 */ /* 0x000fca0008ffe4ff */
        /* <DEDUP_REMOVED lines=29> */
[----:B------:R-:W4:Y:S01]  /*85440*/  LDL.LU R7, [R1+0x1cc4] ;  /* 0x001cc40001077983 */ /* 0x000f220000300800 */
[----:B------:R-:W-:-:S03]  /*85450*/  IADD3 R10, P1, PT, R10, UR18, RZ ;  /* 0x000000120a0a7c10 */ /* 0x000fc6000ff3e0ff */
[----:B------:R1:W-:Y:S01]  /*85460*/  LDGSTS.E [R2+0x16b00], desc[UR14][R4.64], P0 ;  /* 0x16b0000004027fae */ /* 0x0003e200081a100e */
        /* <DEDUP_REMOVED lines=16> */
[----:B------:R-:W-:-:S03]  /*85570*/  UISETP.GT.AND UP1, UPT, UR23, 0x31, UPT ;  /* 0x000000311700788c */ /* 0x000fc6000bf24270 */
[----:B------:R1:W-:Y:S01]  /*85580*/  LDGSTS.E [R2+0x16d00], desc[UR14][R4.64], P0 ;  /* 0x16d0000004027fae */ /* 0x0003e200081a100e */
[----:B---3--:R-:W-:-:S05]  /*85590*/  IADD3 R6, P1, PT, R6, UR18, RZ ;  /* 0x0000001206067c10 */ /* 0x008fca000ff3e0ff */
        /* <DEDUP_REMOVED lines=85> */
[----:B------:R1:W-:Y:S02]  /*85af0*/  STL [R1+0x1cec], R12 ;  /* 0x001cec0c01007387 */ /* 0x0003e40000100800 */
[----:B-1----:R-:W-:Y:S02]  /*85b00*/  MOV R4, R12 ;  /* 0x0000000c00047202 */ /* 0x002fe40000000f00 */
[----:B------:R1:W-:Y:S01]  /*85b10*/  STL [R1+0x1ce8], R13 ;  /* 0x001ce80d01007387 */ /* 0x0003e20000100800 */
[----:B------:R-:W-:-:S03]  /*85b20*/  IMAD.MOV.U32 R5, RZ, RZ, R13 ;  /* 0x000000ffff057224 */ /* 0x000fc600078e000d */
[----:B------:R-:W4:Y:S04]  /*85b30*/  LDL.LU R12, [R1+0x1dd0] ;  /* 0x001dd000010c7983 */ /* 0x000f280000300800 */
[----:B-1----:R-:W4:Y:S04]  /*85b40*/  LDL.LU R13, [R1+0x1dd8] ;  /* 0x001dd800010d7983 */ /* 0x002f280000300800 */
[----:B------:R1:W-:Y:S01]  /*85b50*/  LDGSTS.E [R2+0x18f00], desc[UR14][R4.64], P1 ;  /* 0x18f0000004027fae */ /* 0x0003e200089a100e */
        /* <DEDUP_REMOVED lines=107> */
[----:B------:R-:W4:Y:S04]  /*86210*/  LDL.LU R8, [R1+0x1fbc] ;  /* 0x001fbc0001087983 */ /* 0x000f280000300800 */
[----:B------:R-:W-:Y:S04]  /*86220*/  STL [R1+0x1ecc], R13 ;  /* 0x001ecc0d01007387 */ /* 0x000fe80000100800 */
[----:B------:R1:W-:Y:S01]  /*86230*/  LDGSTS.E [R2+0x1ca00], desc[UR14][R4.64], P1 ;  /* 0x1ca0000004027fae */ /* 0x0003e200089a100e */
[----:B------:R-:W-:-:S05]  /*86240*/  IADD3.X R14, PT, PT, R14, UR7, RZ, P0, !PT ;  /* 0x000000070e0e7c10 */ /* 0x000fca00087fe4ff */
[----:B------:R1:W-:Y:S01]  /*86250*/  STL [R1+0x1ec8], R14 ;  /* 0x001ec80e01007387 */ /* 0x0003e20000100800 */
[----:B------:R-:W-:-:S03]  /*86260*/  IADD3.X R10, PT, PT, R10, UR7, RZ, P2, !PT ;  /* 0x000000070a0a7c10 */ /* 0x000fc600097fe4ff */
[----:B------:R-:W-:Y:S04]  /*86270*/  STL [R1+0x1ed4], R6 ;  /* 0x001ed40601007387 */ /* 0x000fe80000100800 */
[----:B------:R-:W4:Y:S04]  /*86280*/  LDL.LU R16, [R1+0x1fb0] ;  /* 0x001fb00001107983 */ /* 0x000f280000300800 */
[----:B------:R1:W-:Y:S04]  /*86290*/  STL [R1+0x1ed0], R10 ;  /* 0x001ed00a01007387 */ /* 0x0003e80000100800 */
[----:B------:R-:W4:Y:S01]  /*862a0*/  LDL.LU R15, [R1+0x1fb8] ;  /* 0x001fb800010f7983 */ /* 0x000f220000300800 */
[----:B-1----:R-:W-:Y:S01]  /*862b0*/  MOV R4, R13 ;  /* 0x0000000d00047202 */ /* 0x002fe20000000f00 */
[----:B------:R-:W-:-:S02]  /*862c0*/  IMAD.MOV.U32 R5, RZ, RZ, R14 ;  /* 0x000000ffff057224 */ /* 0x000fc400078e000e */
[----:B------:R-:W4:Y:S04]  /*862d0*/  LDL.LU R14, [R1+0x1fc0] ;  /* 0x001fc000010e7983 */ /* 0x000f280000300800 */
[----:B------:R-:W4:Y:S04]  /*862e0*/  LDL.LU R13, [R1+0x1fc4] ;  /* 0x001fc400010d7983 */ /* 0x000f280000300800 */
[----:B------:R1:W-:Y:S02]  /*862f0*/  LDGSTS.E [R2+0x1cb00], desc[UR14][R4.64], P1 ;  /* 0x1cb0000004027fae */ /* 0x0003e400089a100e */
[----:B-1----:R-:W-:Y:S01]  /*86300*/  IMAD.MOV.U32 R5, RZ, RZ, R10 ;  /* 0x000000ffff057224 */ /* 0x002fe200078e000a */
[----:B------:R-:W-:Y:S01]  /*86310*/  MOV R4, R6 ;  /* 0x0000000600047202 */ /* 0x000fe20000000f00 */
[----:B------:R-:W4:Y:S04]  /*86320*/  LDL.LU R10, [R1+0x1fc8] ;  /* 0x001fc800010a7983 */ /* 0x000f280000300800 */
[----:B------:R-:W4:Y:S04]  /*86330*/  LDL.LU R6, [R1+0x1fcc] ;  /* 0x001fcc0001067983 */ /* 0x000f280000300800 */
[----:B------:R1:W-:Y:S01]  /*86340*/  LDGSTS.E [R2+0x1cc00], desc[UR14][R4.64], P1 ;  /* 0x1cc0000004027fae */ /* 0x0003e200089a100e */
[----:B---3--:R-:W-:-:S04]  /*86350*/  IADD3 R17, P0, PT, R17, UR18, RZ ;  /* 0x0000001211117c10 */ /* 0x008fc8000ff1e0ff */
[----:B-1----:R-:W-:Y:S02]  /*86360*/  MOV R4, R17 ;  /* 0x0000001100047202 */ /* 0x002fe40000000f00 */
[----:B------:R-:W-:Y:S02]  /*86370*/  IADD3 R7, P2, PT, R7, UR18, RZ ;  /* 0x0000001207077c10 */ /* 0x000fe4000ff5e0ff */
[----:B------:R-:W-:Y:S02]  /*86380*/  IADD3.X R18, PT, PT, R18, UR7, RZ, P0, !PT ;  /* 0x0000000712127c10 */ /* 0x000fe400087fe4ff */
[----:B--2---:R-:W-:-:S03]  /*86390*/  IADD3.X R9, PT, PT, R9, UR7, RZ, P2, !PT ;  /* 0x0000000709097c10 */ /* 0x004fc600097fe4ff */
        /* <DEDUP_REMOVED lines=38> */
[----:B------:R-:W-:Y:S01]  /*86600*/  IADD3 R13, P1, PT, R13, UR18, RZ ;  /* 0x000000120d0d7c10 */ /* 0x000fe2000ff3e0ff */
[----:B------:R-:W-:-:S03]  /*86610*/  IMAD.MOV.U32 R5, RZ, RZ, R15 ;  /* 0x000000ffff057224 */ /* 0x000fc600078e000f */
[----:B------:R-:W-:Y:S02]  /*86620*/  IADD3.X R14, PT, PT, R14, UR7, RZ, P1, !PT ;  /* 0x000000070e0e7c10 */ /* 0x000fe40008ffe4ff */
[----:B------:R-:W-:Y:S01]  /*86630*/  IADD3 R6, P2, PT, R6, UR18, RZ ;  /* 0x0000001206067c10 */ /* 0x000fe2000ff5e0ff */
[----:B------:R1:W-:Y:S03]  /*86640*/  STL [R1+0x1fc4], R13 ;  /* 0x001fc40d01007387 */ /* 0x0003e60000100800 */
[----:B------:R-:W-:Y:S01]  /*86650*/  IADD3.X R10, PT, PT, R10, UR7, RZ, P2, !PT ;  /* 0x000000070a0a7c10 */ /* 0x000fe200097fe4ff */
[----:B------:R1:W-:Y:S04]  /*86660*/  LDGSTS.E [R2+0x1e900], desc[UR14][R4.64], P0 ;  /* 0x1e90000004027fae */ /* 0x0003e800081a100e */
[----:B------:R-:W-:Y:S04]  /*86670*/  STL [R1+0x1fc0], R14 ;  /* 0x001fc00e01007387 */ /* 0x000fe80000100800 */
[----:B------:R-:W-:Y:S01]  /*86680*/  STL [R1+0x1fcc], R6 ;  /* 0x001fcc0601007387 */ /* 0x000fe20000100800 */
[----:B-1----:R-:W-:-:S03]  /*86690*/  MOV R4, R13 ;  /* 0x0000000d00047202 */ /* 0x002fc60000000f00 */
[----:B------:R-:W2:Y:S04]  /*866a0*/  LDL.LU R13, [R1+0x1fec] ;  /* 0x001fec00010d7983 */ /* 0x000ea80000300800 */
[----:B------:R1:W-:Y:S04]  /*866b0*/  STL [R1+0x1fc8], R10 ;  /* 0x001fc80a01007387 */ /* 0x0003e80000100800 */
[----:B------:R-:W2:Y:S01]  /*866c0*/  LDL.LU R17, [R1+0x20b4] ;  /* 0x0020b40001117983 */ /* 0x000ea20000300800 */
[----:B------:R-:W-:-:S03]  /*866d0*/  IMAD.MOV.U32 R5, RZ, RZ, R14 ;  /* 0x000000ffff057224 */ /* 0x000fc600078e000e */
[----:B------:R-:W2:Y:S04]  /*866e0*/  LDL.LU R16, [R1+0x1fe8] ;  /* 0x001fe80001107983 */ /* 0x000ea80000300800 */
[----:B------:R1:W-:Y:S04]  /*866f0*/  LDGSTS.E [R2+0x1ea00], desc[UR14][R4.64], P0 ;  /* 0x1ea0000004027fae */ /* 0x0003e800081a100e */
[----:B------:R-:W2:Y:S01]  /*86700*/  LDL.LU R18, [R1+0x20b0] ;  /* 0x0020b00001127983 */ /* 0x000ea20000300800 */
[----:B-1----:R-:W-:Y:S01]  /*86710*/  IMAD.MOV.U32 R5, RZ, RZ, R10 ;  /* 0x000000ffff057224 */ /* 0x002fe200078e000a */
[----:B------:R-:W-:-:S02]  /*86720*/  MOV R4, R6 ;  /* 0x0000000600047202 */ /* 0x000fc40000000f00 */
[----:B------:R-:W2:Y:S04]  /*86730*/  LDL.LU R10, [R1+0x20bc] ;  /* 0x0020bc00010a7983 */ /* 0x000ea80000300800 */
[----:B------:R-:W2:Y:S04]  /*86740*/  LDL.LU R6, [R1+0x20c4] ;  /* 0x0020c40001067983 */ /* 0x000ea80000300800 */
[----:B------:R1:W-:Y:S01]  /*86750*/  LDGSTS.E [R2+0x1eb00], desc[UR14][R4.64], P0 ;  /* 0x1eb0000004027fae */ /* 0x0003e200081a100e */
[----:B---3--:R-:W-:Y:S02]  /*86760*/  IADD3 R9, P1, PT, R9, UR18, RZ ;  /* 0x0000001209097c10 */ /* 0x008fe4000ff3e0ff */
[----:B------:R-:W-:-:S03]  /*86770*/  IADD3 R7, P2, PT, R7, UR18, RZ ;  /* 0x0000001207077c10 */ /* 0x000fc6000ff5e0ff */
[----:B------:R3:W-:Y:S01]  /*86780*/  STL [R1+0x1fd4], R9 ;  /* 0x001fd40901007387 */ /* 0x0007e20000100800 */
[----:B-1----:R-:W-:Y:S02]  /*86790*/  MOV R4, R9 ;  /* 0x0000000900047202 */ /* 0x002fe40000000f00 */
[----:B----4-:R-:W-:Y:S02]  /*867a0*/  IADD3.X R12, PT, PT, R12, UR7, RZ, P1, !PT ;  /* 0x000000070c0c7c10 */ /* 0x010fe40008ffe4ff */
[----:B------:R-:W-:-:S03]  /*867b0*/  IADD3.X R11, PT, PT, R11, UR7, RZ, P2, !PT ;  /* 0x000000070b0b7c10 */ /* 0x000fc600097fe4ff */
[----:B------:R-:W-:Y:S04]  /*867c0*/  STL [R1+0x1fd0], R12 ;  /* 0x001fd00c01007387 */ /* 0x000fe80000100800 */
[----:B------:R-:W-:Y:S04]  /*867d0*/  STL [R1+0x1fdc], R7 ;  /* 0x001fdc0701007387 */ /* 0x000fe80000100800 */
[----:B------:R-:W4:Y:S04]  /*867e0*/  LDL.LU R14, [R1+0x20b8] ;  /* 0x0020b800010e7983 */ /* 0x000f280000300800 */
[----:B------:R1:W-:Y:S04]  /*867f0*/  STL [R1+0x1fd8], R11 ;  /* 0x001fd80b01007387 */ /* 0x0003e80000100800 */
[----:B---3--:R-:W3:Y:S01]  /*86800*/  LDL.LU R9, [R1+0x20c0] ;  /* 0x0020c00001097983 */ /* 0x008ee20000300800 */
[----:B------:R-:W-:-:S05]  /*86810*/  IMAD.MOV.U32 R5, RZ, RZ, R12 ;  /* 0x000000ffff057224 */ /* 0x000fca00078e000c */
[----:B------:R1:W-:Y:S02]  /*86820*/  LDGSTS.E [R2+0x1ec00], desc[UR14][R4.64], P0 ;  /* 0x1ec0000004027fae */ /* 0x0003e400081a100e */
[----:B-1----:R-:W-:Y:S01]  /*86830*/  IMAD.MOV.U32 R5, RZ, RZ, R11 ;  /* 0x000000ffff057224 */ /* 0x002fe200078e000b */
[----:B------:R-:W-:Y:S01]  /*86840*/  MOV R4, R7 ;  /* 0x0000000700047202 */ /* 0x000fe20000000f00 */
[----:B------:R-:W3:Y:S04]  /*86850*/  LDL.LU R11, [R1+0x20cc] ;  /* 0x0020cc00010b7983 */ /* 0x000ee80000300800 */
[----:B------:R-:W3:Y:S01]  /*86860*/  LDL.LU R7, [R1+0x20d4] ;  /* 0x0020d40001077983 */ /* 0x000ee20000300800 */
[----:B------:R-:W-:Y:S01]  /*86870*/  IADD3 R3, P1, PT, R3, UR18, RZ ;  /* 0x0000001203037c10 */ /* 0x000fe2000ff3e0ff */
[----:B------:R-:W-:-:S02]  /*86880*/  UISETP.GT.AND UP1, UPT, UR23, 0x41, UPT ;  /* 0x000000411700788c */ /* 0x000fc4000bf24270 */
        /* <DEDUP_REMOVED lines=14> */
[----:B------:R-:W-:-:S03]  /*86970*/  ISETP.NE.U32.AND P1, PT, RZ, UR12, PT ;  /* 0x0000000cff007c0c */ /* 0x000fc6000bf25070 */
[----:B------:R-:W-:Y:S01]  /*86980*/  STL [R1+0x1fec], R13 ;  /* 0x001fec0d01007387 */ /* 0x000fe20000100800 */
[----:B------:R-:W-:Y:S02]  /*86990*/  IADD3 R17, P3, PT, R17, UR18, RZ ;  /* 0x0000001211117c10 */ /* 0x000fe4000ff7e0ff */
[----:B------:R-:W-:Y:S02]  /*869a0*/  IADD3.X R16, PT, PT, R16, UR7, RZ, P2, !PT ;  /* 0x0000000710107c10 */ /* 0x000fe400097fe4ff */
[----:B-1----:R-:W-:-:S03]  /*869b0*/  MOV R4, R13 ;  /* 0x0000000d00047202 */ /* 0x002fc60000000f00 */
[----:B------:R-:W-:Y:S01]  /*869c0*/  IMAD.MOV.U32 R5, RZ, RZ, R16 ;  /* 0x000000ffff057224 */ /* 0x000fe200078e0010 */
[----:B------:R1:W-:Y:S01]  /*869d0*/  STL [R1+0x1fe8], R16 ;  /* 0x001fe81001007387 */ /* 0x0003e20000100800 */
[----:B------:R-:W-:-:S03]  /*869e0*/  IADD3.X R18, PT, PT, R18, UR7, RZ, P3, !PT ;  /* 0x0000000712127c10 */ /* 0x000fc60009ffe4ff */
[----:B------:R-:W-:Y:S04]  /*869f0*/  STL [R1+0x20b4], R17 ;  /* 0x0020b41101007387 */ /* 0x000fe80000100800 */
[----:B------:R1:W-:Y:S04]  /*86a00*/  LDGSTS.E [R2+0x1ef00], desc[UR14][R4.64], P0 ;  /* 0x1ef0000004027fae */ /* 0x0003e800081a100e */
[----:B-1----:R-:W2:Y:S01]  /*86a10*/  LDL.LU R16, [R1+0x20d8] ;  /* 0x0020d80001107983 */ /* 0x002ea20000300800 */
[----:B------:R-:W-:Y:S02]  /*86a20*/  IADD3 R10, P0, PT, R10, UR18, RZ ;  /* 0x000000120a0a7c10 */ /* 0x000fe4000ff1e0ff */
[----:B------:R-:W-:Y:S01]  /*86a30*/  IADD3 R6, P2, PT, R6, UR18, RZ ;  /* 0x0000001206067c10 */ /* 0x000fe2000ff5e0ff */
[----:B------:R-:W-:Y:S01]  /*86a40*/  STL [R1+0x20b0], R18 ;  /* 0x0020b01201007387 */ /* 0x000fe20000100800 */
[----:B------:R-:W-:Y:S01]  /*86a50*/  MOV R4, R17 ;  /* 0x0000001100047202 */ /* 0x000fe20000000f00 */
[----:B------:R-:W-:-:S02]  /*86a60*/  IMAD.MOV.U32 R5, RZ, RZ, R18 ;  /* 0x000000ffff057224 */ /* 0x000fc400078e0012 */
[----:B------:R-:W2:Y:S04]  /*86a70*/  LDL.LU R13, [R1+0x20e0] ;  /* 0x0020e000010d7983 */ /* 0x000ea80000300800 */
[----:B------:R1:W-:Y:S04]  /*86a80*/  STL [R1+0x20bc], R10 ;  /* 0x0020bc0a01007387 */ /* 0x0003e80000100800 */
[----:B------:R1:W-:Y:S02]  /*86a90*/  LDGSTS.E [R2+0x20800], desc[UR14][R4.64], P1 ;  /* 0x2080000004027fae */ /* 0x0003e400089a100e */
[----:B-1----:R-:W-:-:S02]  /*86aa0*/  MOV R4, R10 ;  /* 0x0000000a00047202 */ /* 0x002fc40000000f00 */
[----:B----4-:R-:W-:-:S05]  /*86ab0*/  IADD3.X R14, PT, PT, R14, UR7, RZ, P0, !PT ;  /* 0x000000070e0e7c10 */ /* 0x010fca00087fe4ff */
[----:B------:R1:W-:Y:S01]  /*86ac0*/  STL [R1+0x20b8], R14 ;  /* 0x0020b80e01007387 */ /* 0x0003e20000100800 */
[----:B---3--:R-:W-:-:S03]  /*86ad0*/  IADD3.X R9, PT, PT, R9, UR7, RZ, P2, !PT ;  /* 0x0000000709097c10 */ /* 0x008fc600097fe4ff */
[----:B------:R-:W-:Y:S01]  /*86ae0*/  STL [R1+0x20c4], R6 ;  /* 0x0020c40601007387 */ /* 0x000fe20000100800 */
[----:B------:R-:W-:-:S03]  /*86af0*/  IMAD.MOV.U32 R5, RZ, RZ, R14 ;  /* 0x000000ffff057224 */ /* 0x000fc600078e000e */
[----:B------:R-:W3:Y:S04]  /*86b00*/  LDL.LU R10, [R1+0x20ec] ;  /* 0x0020ec00010a7983 */ /* 0x000ee80000300800 */
[----:B------:R4:W-:Y:S04]  /*86b10*/  STL [R1+0x20c0], R9 ;  /* 0x0020c00901007387 */ /* 0x0009e80000100800 */
[----:B-1----:R-:W3:Y:S04]  /*86b20*/  LDL.LU R14, [R1+0x20e8] ;  /* 0x0020e800010e7983 */ /* 0x002ee80000300800 */
[----:B------:R1:W-:Y:S01]  /*86b30*/  LDGSTS.E [R2+0x20900], desc[UR14][R4.64], P1 ;  /* 0x2090000004027fae */ /* 0x0003e200089a100e */
[----:B------:R-:W-:-:S02]  /*86b40*/  IADD3 R11, P0, PT, R11, UR18, RZ ;  /* 0x000000120b0b7c10 */ /* 0x000fc4000ff1e0ff */
[----:B------:R-:W-:Y:S02]  /*86b50*/  IADD3 R7, P2, PT, R7, UR18, RZ ;  /* 0x0000001207077c10 */ /* 0x000fe4000ff5e0ff */
[----:B-1----:R-:W-:Y:S01]  /*86b60*/  MOV R4, R6 ;  /* 0x0000000600047202 */ /* 0x002fe20000000f00 */
[----:B------:R-:W-:Y:S02]  /*86b70*/  IMAD.MOV.U32 R5, RZ, RZ, R9 ;  /* 0x000000ffff057224 */ /* 0x000fe400078e0009 */
[----:B----4-:R-:W4:Y:S04]  /*86b80*/  LDL.LU R9, [R1+0x21b4] ;  /* 0x0021b40001097983 */ /* 0x010f280000300800 */
[----:B------:R-:W4:Y:S04]  /*86b90*/  LDL.LU R6, [R1+0x21bc] ;  /* 0x0021bc0001067983 */ /* 0x000f280000300800 */
[----:B------:R-:W-:Y:S04]  /*86ba0*/  STL [R1+0x20cc], R11 ;  /* 0x0020cc0b01007387 */ /* 0x000fe80000100800 */
[----:B------:R1:W-:Y:S01]  /*86bb0*/  LDGSTS.E [R2+0x20a00], desc[UR14][R4.64], P1 ;  /* 0x20a0000004027fae */ /* 0x0003e200089a100e */
[----:B------:R-:W-:-:S05]  /*86bc0*/  IADD3.X R12, PT, PT, R12, UR7, RZ, P0, !PT ;  /* 0x000000070c0c7c10 */ /* 0x000fca00087fe4ff */
[----:B------:R1:W-:Y:S02]  /*86bd0*/  STL [R1+0x20c8], R12 ;  /* 0x0020c80c01007387 */ /* 0x0003e40000100800 */
[----:B-1----:R-:W-:Y:S01]  /*86be0*/  IMAD.MOV.U32 R5, RZ, RZ, R12 ;  /* 0x000000ffff057224 */ /* 0x002fe200078e000c */
[----:B------:R-:W-:Y:S01]  /*86bf0*/  IADD3.X R15, PT, PT, R15, UR7, RZ, P2, !PT ;  /* 0x000000070f0f7c10 */ /* 0x000fe200097fe4ff */
[----:B------:R-:W-:Y:S01]  /*86c00*/  STL [R1+0x20d4], R7 ;  /* 0x0020d40701007387 */ /* 0x000fe20000100800 */
[----:B------:R-:W-:-:S03]  /*86c10*/  MOV R4, R11 ;  /* 0x0000000b00047202 */ /* 0x000fc60000000f00 */
[----:B------:R-:W4:Y:S04]  /*86c20*/  LDL.LU R12, [R1+0x21b0] ;  /* 0x0021b000010c7983 */ /* 0x000f280000300800 */
[----:B------:R1:W-:Y:S04]  /*86c30*/  STL [R1+0x20d0], R15 ;  /* 0x0020d00f01007387 */ /* 0x0003e80000100800 */
[----:B------:R-:W4:Y:S01]  /*86c40*/  LDL.LU R11, [R1+0x21b8] ;  /* 0x0021b800010b7983 */ /* 0x000f220000300800 */
        /* <DEDUP_REMOVED lines=10> */
[----:B------:R1:W-:Y:S04]  /*86cf0*/  STL [R1+0x20d8], R16 ;  /* 0x0020d81001007387 */ /* 0x0003e80000100800 */
[----:B------:R-:W-:Y:S01]  /*86d00*/  STL [R1+0x20e4], R3 ;  /* 0x0020e40301007387 */ /* 0x000fe20000100800 */
[----:B-1----:R-:W-:-:S03]  /*86d10*/  IMAD.MOV.U32 R5, RZ, RZ, R16 ;  /* 0x000000ffff057224 */ /* 0x002fc600078e0010 */
[----:B------:R-:W2:Y:S01]  /*86d20*/  LDL.LU R16, [R1+0x21c0] ;  /* 0x0021c00001107983 */ /* 0x000ea20000300800 */
[----:B------:R-:W-:Y:S02]  /*86d30*/  MOV R4, R8 ;  /* 0x0000000800047202 */ /* 0x000fe40000000f00 */
[----:B------:R-:W-:-:S03]  /*86d40*/  IADD3.X R13, PT, PT, R13, UR7, RZ, P2, !PT ;  /* 0x000000070d0d7c10 */ /* 0x000fc600097fe4ff */
[----:B------:R1:W-:Y:S04]  /*86d50*/  LDGSTS.E [R2+0x20d00], desc[UR14][R4.64], P1 ;  /* 0x20d0000004027fae */ /* 0x0003e800089a100e */
[----:B------:R1:W-:Y:S04]  /*86d60*/  STL [R1+0x20e0], R13 ;  /* 0x0020e00d01007387 */ /* 0x0003e80000100800 */
[----:B------:R-:W2:Y:S01]  /*86d70*/  LDL.LU R8, [R1+0x21c8] ;  /* 0x0021c80001087983 */ /* 0x000ea20000300800 */
[----:B-1----:R-:W-:Y:S01]  /*86d80*/  MOV R4, R3 ;  /* 0x0000000300047202 */ /* 0x002fe20000000f00 */
[----:B------:R-:W-:-:S02]  /*86d90*/  IMAD.MOV.U32 R5, RZ, RZ, R13 ;  /* 0x000000ffff057224 */ /* 0x000fc400078e000d */
        /* <DEDUP_REMOVED lines=8> */
[----:B------:R-:W-:Y:S04]  /*86e20*/  STL [R1+0x20ec], R10 ;  /* 0x0020ec0a01007387 */ /* 0x000fe80000100800 */
[----:B------:R3:W-:Y:S01]  /*86e30*/  STL [R1+0x20e8], R14 ;  /* 0x0020e80e01007387 */ /* 0x0007e20000100800 */
[----:B-1----:R-:W-:Y:S01]  /*86e40*/  IMAD.MOV.U32 R5, RZ, RZ, R14 ;  /* 0x000000ffff057224 */ /* 0x002fe200078e000e */
[----:B------:R-:W-:Y:S02]  /*86e50*/  MOV R4, R10 ;  /* 0x0000000a00047202 */ /* 0x000fe40000000f00 */
[----:B------:R-:W-:-:S03]  /*86e60*/  ISETP.NE.U32.AND P0, PT, RZ, UR12, PT ;  /* 0x0000000cff007c0c */ /* 0x000fc6000bf05070 */
[----:B------:R1:W-:Y:S04]  /*86e70*/  LDGSTS.E [R2+0x20f00], desc[UR14][R4.64], P1 ;  /* 0x20f0000004027fae */ /* 0x0003e800089a100e */
[----:B---3--:R-:W3:Y:S04]  /*86e80*/  LDL.LU R14, [R1+0x21d0] ;  /* 0x0021d000010e7983 */ /* 0x008ee80000300800 */
[----:B------:R-:W3:Y:S01]  /*86e90*/  LDL.LU R10, [R1+0x21d8] ;  /* 0x0021d800010a7983 */ /* 0x000ee20000300800 */
[----:B----4-:R-:W-:Y:S02]  /*86ea0*/  IADD3 R9, P1, PT, R9, UR18, RZ ;  /* 0x0000001209097c10 */ /* 0x010fe4000ff3e0ff */
[----:B------:R-:W-:-:S02]  /*86eb0*/  IADD3 R6, P2, PT, R6, UR18, RZ ;  /* 0x0000001206067c10 */ /* 0x000fc4000ff5e0ff */
[----:B-1----:R-:W-:Y:S01]  /*86ec0*/  MOV R4, R9 ;  /* 0x0000000900047202 */ /* 0x002fe20000000f00 */
[----:B------:R1:W-:Y:S01]  /*86ed0*/  STL [R1+0x21b4], R9 ;  /* 0x0021b40901007387 */ /* 0x0003e20000100800 */
[----:B------:R-:W-:-:S05]  /*86ee0*/  IADD3.X R12, PT, PT, R12, UR7, RZ, P1, !PT ;  /* 0x000000070c0c7c10 */ /* 0x000fca0008ffe4ff */
[----:B------:R-:W-:Y:S01]  /*86ef0*/  IMAD.MOV.U32 R5, RZ, RZ, R12 ;  /* 0x000000ffff057224 */ /* 0x000fe200078e000c */
[----:B------:R-:W-:Y:S01]  /*86f00*/  STL [R1+0x21b0], R12 ;  /* 0x0021b00c01007387 */ /* 0x000fe20000100800 */
[----:B------:R-:W-:-:S03]  /*86f10*/  IADD3.X R11, PT, PT, R11, UR7, RZ, P2, !PT ;  /* 0x000000070b0b7c10 */ /* 0x000fc600097fe4ff */
[----:B------:R-:W-:Y:S04]  /*86f20*/  STL [R1+0x21bc], R6 ;  /* 0x0021bc0601007387 */ /* 0x000fe80000100800 */
[----:B-1----:R-:W4:Y:S04]  /*86f30*/  LDL.LU R9, [R1+0x21e4] ;  /* 0x0021e40001097983 */ /* 0x002f280000300800 */
[----:B------:R1:W-:Y:S04]  /*86f40*/  LDGSTS.E [R2+0x22800], desc[UR14][R4.64], P0 ;  /* 0x2280000004027fae */ /* 0x0003e800081a100e */
[----:B------:R2:W-:Y:S01]  /*86f50*/  STL [R1+0x21b8], R11 ;  /* 0x0021b80b01007387 */ /* 0x0005e20000100800 */
[----:B-1----:R-:W-:-:S03]  /*86f60*/  IMAD.MOV.U32 R5, RZ, RZ, R11 ;  /* 0x000000ffff057224 */ /* 0x002fc600078e000b */
[----:B--2---:R-:W2:Y:S01]  /*86f70*/  LDL.LU R11, [R1+0x21e0] ;  /* 0x0021e000010b7983 */ /* 0x004ea20000300800 */
[----:B------:R-:W-:Y:S02]  /*86f80*/  IADD3 R15, P1, PT, R15, UR18, RZ ;  /* 0x000000120f0f7c10 */ /* 0x000fe4000ff3e0ff */
[----:B------:R-:W-:Y:S02]  /*86f90*/  MOV R4, R6 ;  /* 0x0000000600047202 */ /* 0x000fe40000000f00 */
[----:B------:R-:W-:Y:S01]  /*86fa0*/  IADD3 R7, P2, PT, R7, UR18, RZ ;  /* 0x0000001207077c10 */ /* 0x000fe2000ff5e0ff */
[----:B------:R-:W2:Y:S04]  /*86fb0*/  LDL.LU R6, [R1+0x21ec] ;  /* 0x0021ec0001067983 */ /* 0x000ea80000300800 */
[----:B------:R-:W2:Y:S04]  /*86fc0*/  LDL.LU R12, [R1+0x22b4] ;  /* 0x0022b400010c7983 */ /* 0x000ea80000300800 */
[----:B------:R-:W-:Y:S04]  /*86fd0*/  STL [R1+0x21c4], R15 ;  /* 0x0021c40f01007387 */ /* 0x000fe80000100800 */
[----:B------:R1:W-:Y:S01]  /*86fe0*/  LDGSTS.E [R2+0x22900], desc[UR14][R4.64], P0 ;  /* 0x2290000004027fae */ /* 0x0003e200081a100e */
[----:B------:R-:W-:-:S05]  /*86ff0*/  IADD3.X R16, PT, PT, R16, UR7, RZ, P1, !PT ;  /* 0x0000000710107c10 */ /* 0x000fca0008ffe4ff */
[----:B------:R1:W-:Y:S02]  /*87000*/  STL [R1+0x21c0], R16 ;  /* 0x0021c01001007387 */ /* 0x0003e40000100800 */
[----:B-1----:R-:W-:Y:S02]  /*87010*/  IMAD.MOV.U32 R5, RZ, RZ, R16 ;  /* 0x000000ffff057224 */ /* 0x002fe400078e0010 */
[----:B------:R-:W-:Y:S01]  /*87020*/  STL [R1+0x21cc], R7 ;  /* 0x0021cc0701007387 */ /* 0x000fe20000100800 */
[----:B------:R-:W-:-:S03]  /*87030*/  MOV R4, R15 ;  /* 0x0000000f00047202 */ /* 0x000fc60000000f00 */
[----:B------:R-:W2:Y:S01]  /*87040*/  LDL.LU R16, [R1+0x21e8] ;  /* 0x0021e80001107983 */ /* 0x000ea20000300800 */
[----:B------:R-:W-:-:S03]  /*87050*/  IADD3.X R8, PT, PT, R8, UR7, RZ, P2, !PT ;  /* 0x0000000708087c10 */ /* 0x000fc600097fe4ff */
[----:B------:R1:W-:Y:S01]  /*87060*/  LDGSTS.E [R2+0x22a00], desc[UR14][R4.64], P0 ;  /* 0x22a0000004027fae */ /* 0x0003e200081a100e */
[----:B------:R-:W-:-:S03]  /*87070*/  IADD3 R13, P1, PT, R13, UR18, RZ ;  /* 0x000000120d0d7c10 */ /* 0x000fc6000ff3e0ff */
[----:B------:R1:W-:Y:S01]  /*87080*/  STL [R1+0x21c8], R8 ;  /* 0x0021c80801007387 */ /* 0x0003e20000100800 */
[----:B------:R-:W-:-:S03]  /*87090*/  IADD3 R3, P2, PT, R3, UR18, RZ ;  /* 0x0000001203037c10 */ /* 0x000fc6000ff5e0ff */
[----:B------:R-:W2:Y:S01]  /*870a0*/  LDL.LU R15, [R1+0x22b0] ;  /* 0x0022b000010f7983 */ /* 0x000ea20000300800 */
[----:B-1----:R-:W-:Y:S01]  /*870b0*/  MOV R4, R7 ;  /* 0x0000000700047202 */ /* 0x002fe20000000f00 */
[----:B------:R-:W-:Y:S02]  /*870c0*/  IMAD.MOV.U32 R5, RZ, RZ, R8 ;  /* 0x000000ffff057224 */ /* 0x000fe400078e0008 */
[----:B------:R-:W2:Y:S04]  /*870d0*/  LDL.LU R8, [R1+0x22bc] ;  /* 0x0022bc0001087983 */ /* 0x000ea80000300800 */
[----:B------:R-:W2:Y:S04]  /*870e0*/  LDL.LU R7, [R1+0x22c4] ;  /* 0x0022c40001077983 */ /* 0x000ea80000300800 */
[----:B------:R-:W-:Y:S04]  /*870f0*/  STL [R1+0x21d4], R13 ;  /* 0x0021d40d01007387 */ /* 0x000fe80000100800 */
[----:B------:R1:W-:Y:S02]  /*87100*/  LDGSTS.E [R2+0x22b00], desc[UR14][R4.64], P0 ;  /* 0x22b0000004027fae */ /* 0x0003e400081a100e */
[----:B-1----:R-:W-:-:S02]  /*87110*/  MOV R4, R13 ;  /* 0x0000000d00047202 */ /* 0x002fc40000000f00 */
[----:B---3--:R-:W-:-:S05]  /*87120*/  IADD3.X R14, PT, PT, R14, UR7, RZ, P1, !PT ;  /* 0x000000070e0e7c10 */ /* 0x008fca0008ffe4ff */
[----:B------:R1:W-:Y:S01]  /*87130*/  STL [R1+0x21d0], R14 ;  /* 0x0021d00e01007387 */ /* 0x0003e20000100800 */
[----:B------:R-:W-:Y:S01]  /*87140*/  IMAD.MOV.U32 R5, RZ, RZ, R14 ;  /* 0x000000ffff057224 */ /* 0x000fe200078e000e */
[----:B------:R-:W-:Y:S02]  /*87150*/  IADD3.X R10, PT, PT, R10, UR7, RZ, P2, !PT ;  /* 0x000000070a0a7c10 */ /* 0x000fe400097fe4ff */
[----:B------:R-:W-:Y:S04]  /*87160*/  STL [R1+0x21dc], R3 ;  /* 0x0021dc0301007387 */ /* 0x000fe80000100800 */
[----:B------:R3:W-:Y:S04]  /*87170*/  LDGSTS.E [R2+0x22c00], desc[UR14][R4.64], P0 ;  /* 0x22c0000004027fae */ /* 0x0007e800081a100e */
[----:B-1----:R-:W2:Y:S04]  /*87180*/  LDL.LU R14, [R1+0x22b8] ;  /* 0x0022b800010e7983 */ /* 0x002ea80000300800 */
[----:B------:R1:W-:Y:S04]  /*87190*/  STL [R1+0x21d8], R10 ;  /* 0x0021d80a01007387 */ /* 0x0003e80000100800 */
[----:B------:R-:W2:Y:S01]  /*871a0*/  LDL.LU R13, [R1+0x22c0] ;  /* 0x0022c000010d7983 */ /* 0x000ea20000300800 */
[----:B---3--:R-:W-:Y:S01]  /*871b0*/  MOV R4, R3 ;  /* 0x0000000300047202 */ /* 0x008fe20000000f00 */
[----:B------:R-:W-:-:S02]  /*871c0*/  IMAD.MOV.U32 R5, RZ, RZ, R10 ;  /* 0x000000ffff057224 */ /* 0x000fc400078e000a */
[----:B-1----:R-:W3:Y:S04]  /*871d0*/  LDL.LU R10, [R1+0x22cc] ;  /* 0x0022cc00010a7983 */ /* 0x002ee80000300800 */
[----:B------:R-:W3:Y:S04]  /*871e0*/  LDL.LU R3, [R1+0x22d4] ;  /* 0x0022d40001037983 */ /* 0x000ee80000300800 */
[----:B------:R1:W-:Y:S01]  /*871f0*/  LDGSTS.E [R2+0x22d00], desc[UR14][R4.64], P0 ;  /* 0x22d0000004027fae */ /* 0x0003e200081a100e */
[----:B----4-:R-:W-:-:S05]  /*87200*/  IADD3 R9, P1, PT, R9, UR18, RZ ;  /* 0x0000001209097c10 */ /* 0x010fca000ff3e0ff */
[----:B------:R-:W-:Y:S01]  /*87210*/  STL [R1+0x21e4], R9 ;  /* 0x0021e40901007387 */ /* 0x000fe20000100800 */
[----:B-1----:R-:W-:Y:S02]  /*87220*/  MOV R4, R9 ;  /* 0x0000000900047202 */ /* 0x002fe40000000f00 */
[----:B--2---:R-:W-:-:S05]  /*87230*/  IADD3.X R11, PT, PT, R11, UR7, RZ, P1, !PT ;  /* 0x000000070b0b7c10 */ /* 0x004fca0008ffe4ff */
[----:B------:R1:W-:Y:S01]  /*87240*/  STL [R1+0x21e0], R11 ;  /* 0x0021e00b01007387 */ /* 0x0003e20000100800 */
[----:B------:R-:W-:Y:S01]  /*87250*/  IMAD.MOV.U32 R5, RZ, RZ, R11 ;  /* 0x000000ffff057224 */ /* 0x000fe200078e000b */
[----:B------:R-:W-:Y:S02]  /*87260*/  UISETP.GT.AND UP1, UPT, UR23, 0x49, UPT ;  /* 0x000000491700788c */ /* 0x000fe4000bf24270 */
[----:B-1----:R-:W2:Y:S04]  /*87270*/  LDL.LU R11, [R1+0x22c8] ;  /* 0x0022c800010b7983 */ /* 0x002ea80000300800 */
[----:B------:R-:W4:Y:S01]  /*87280*/  LDL.LU R9, [R1+0x22d0] ;  /* 0x0022d00001097983 */ /* 0x000f220000300800 */
[----:B------:R-:W-:Y:S01]  /*87290*/  USEL UR12, URZ, 0x4, !UP1 ;  /* 0x00000004ff0c7887 */ /* 0x000fe2000c800000 */
[----:B------:R-:W-:-:S02]  /*872a0*/  IADD3 R6, P2, PT, R6, UR18, RZ ;  /* 0x0000001206067c10 */ /* 0x000fc4000ff5e0ff */
[----:B------:R1:W-:Y:S01]  /*872b0*/  LDGSTS.E [R2+0x22e00], desc[UR14][R4.64], P0 ;  /* 0x22e0000004027fae */ /* 0x0003e200081a100e */
[----:B------:R-:W-:Y:S01]  /*872c0*/  USEL UR12, UR12, URZ, !UP0 ;  /* 0x000000ff0c0c7287 */ /* 0x000fe2000c000000 */
[----:B------:R-:W-:Y:S02]  /*872d0*/  IADD3 R12, P3, PT, R12, UR18, RZ ;  /* 0x000000120c0c7c10 */ /* 0x000fe4000ff7e0ff */
[----:B------:R1:W-:Y:S03]  /*872e0*/  STL [R1+0x21ec], R6 ;  /* 0x0021ec0601007387 */ /* 0x0003e60000100800 */
[----:B------:R-:W-:Y:S02]  /*872f0*/  ISETP.NE.U32.AND P1, PT, RZ, UR12, PT ;  /* 0x0000000cff007c0c */ /* 0x000fe4000bf25070 */
[----:B------:R-:W-:Y:S02]  /*87300*/  IADD3.X R16, PT, PT, R16, UR7, RZ, P2, !PT ;  /* 0x0000000710107c10 */ /* 0x000fe400097fe4ff */
[----:B-1----:R-:W-:-:S03]  /*87310*/  MOV R4, R6 ;  /* 0x0000000600047202 */ /* 0x002fc60000000f00 */
[----:B------:R-:W-:Y:S01]  /*87320*/  IMAD.MOV.U32 R5, RZ, RZ, R16 ;  /* 0x000000ffff057224 */ /* 0x000fe200078e0010 */
[----:B------:R-:W-:Y:S04]  /*87330*/  STL [R1+0x21e8], R16 ;  /* 0x0021e81001007387 */ /* 0x000fe80000100800 */
[----:B------:R1:W-:Y:S01]  /*87340*/  STL [R1+0x22b4], R12 ;  /* 0x0022b40c01007387 */ /* 0x0003e20000100800 */
[----:B------:R-:W-:-:S03]  /*87350*/  IADD3.X R15, PT, PT, R15, UR7, RZ, P3, !PT ;  /* 0x000000070f0f7c10 */ /* 0x000fc60009ffe4ff */
[----:B------:R1:W-:Y:S04]  /*87360*/  LDGSTS.E [R2+0x22f00], desc[UR14][R4.64], P0 ;  /* 0x22f0000004027fae */ /* 0x0003e800081a100e */
[----:B------:R-:W4:Y:S01]  /*87370*/  LDL.LU R17, [R1+0x22dc] ;  /* 0x0022dc0001117983 */ /* 0x000f220000300800 */
[----:B------:R-:W-:-:S03]  /*87380*/  IADD3 R8, P0, PT, R8, UR18, RZ ;  /* 0x0000001208087c10 */ /* 0x000fc6000ff1e0ff */
[----:B------:R-:W-:Y:S01]  /*87390*/  STL [R1+0x22b0], R15 ;  /* 0x0022b00f01007387 */ /* 0x000fe20000100800 */
[----:B------:R-:W-:-:S03]  /*873a0*/  IADD3 R7, P2, PT, R7, UR18, RZ ;  /* 0x0000001207077c10 */ /* 0x000fc6000ff5e0ff */
[----:B------:R-:W4:Y:S01]  /*873b0*/  LDL.LU R6, [R1+0x22e4] ;  /* 0x0022e40001067983 */ /* 0x000f220000300800 */
[----:B-1----:R-:W-:Y:S01]  /*873c0*/  MOV R4, R12 ;  /* 0x0000000c00047202 */ /* 0x002fe20000000f00 */
[----:B------:R-:W-:Y:S02]  /*873d0*/  IMAD.MOV.U32 R5, RZ, RZ, R15 ;  /* 0x000000ffff057224 */ /* 0x000fe400078e000f */
[----:B------:R-:W4:Y:S04]  /*873e0*/  LDL.LU R18, [R1+0x22d8] ;  /* 0x0022d80001127983 */ /* 0x000f280000300800 */
[----:B------:R-:W4:Y:S04]  /*873f0*/  LDL.LU R12, [R1+0x22e0] ;  /* 0x0022e000010c7983 */ /* 0x000f280000300800 */
[----:B------:R1:W-:Y:S04]  /*87400*/  LDGSTS.E [R2+0x24800], desc[UR14][R4.64], P1 ;  /* 0x2480000004027fae */ /* 0x0003e800089a100e */
[----:B------:R3:W-:Y:S01]  /*87410*/  STL [R1+0x22bc], R8 ;  /* 0x0022bc0801007387 */ /* 0x0007e20000100800 */
[----:B-1----:R-:W-:-:S02]  /*87420*/  MOV R4, R8 ;  /* 0x0000000800047202 */ /* 0x002fc40000000f00 */
[----:B------:R-:W-:-:S05]  /*87430*/  IADD3.X R14, PT, PT, R14, UR7, RZ, P0, !PT ;  /* 0x000000070e0e7c10 */ /* 0x000fca00087fe4ff */
[----:B------:R-:W-:Y:S01]  /*87440*/  IMAD.MOV.U32 R5, RZ, RZ, R14 ;  /* 0x000000ffff057224 */ /* 0x000fe200078e000e */
[----:B------:R-:W-:Y:S01]  /*87450*/  STL [R1+0x22b8], R14 ;  /* 0x0022b80e01007387 */ /* 0x000fe20000100800 */
[----:B------:R-:W-:-:S03]  /*87460*/  IADD3.X R13, PT, PT, R13, UR7, RZ, P2, !PT ;  /* 0x000000070d0d7c10 */ /* 0x000fc600097fe4ff */
[----:B------:R-:W-:Y:S04]  /*87470*/  STL [R1+0x22c4], R7 ;  /* 0x0022c40701007387 */ /* 0x000fe80000100800 */
[----:B---3--:R-:W3:Y:S04]  /*87480*/  LDL.LU R8, [R1+0x22ec] ;  /* 0x0022ec0001087983 */ /* 0x008ee80000300800 */
[----:B------:R1:W-:Y:S04]  /*87490*/  LDGSTS.E [R2+0x24900], desc[UR14][R4.64], P1 ;  /* 0x2490000004027fae */ /* 0x0003e800089a100e */
[----:B------:R1:W-:Y:S02]  /*874a0*/  STL [R1+0x22c0], R13 ;  /* 0x0022c00d01007387 */ /* 0x0003e40000100800 */
[----:B-1----:R-:W-:-:S02]  /*874b0*/  IMAD.MOV.U32 R5, RZ, RZ, R13 ;  /* 0x000000ffff057224 */ /* 0x002fc400078e000d */
[----:B------:R-:W3:Y:S01]  /*874c0*/  LDL.LU R13, [R1+0x22e8] ;  /* 0x0022e800010d7983 */ /* 0x000ee20000300800 */
[----:B------:R-:W-:Y:S02]  /*874d0*/  IADD3 R10, P0, PT, R10, UR18, RZ ;  /* 0x000000120a0a7c10 */ /* 0x000fe4000ff1e0ff */
[----:B------:R-:W-:Y:S01]  /*874e0*/  IADD3 R3, P2, PT, R3, UR18, RZ ;  /* 0x0000001203037c10 */ /* 0x000fe2000ff5e0ff */
[----:B------:R-:W3:Y:S01]  /*874f0*/  LDL.LU R15, [R1+0x23b4] ;  /* 0x0023b400010f7983 */ /* 0x000ee20000300800 */
[----:B------:R-:W-:-:S03]  /*87500*/  MOV R4, R7 ;  /* 0x0000000700047202 */ /* 0x000fc60000000f00 */
[----:B------:R-:W3:Y:S04]  /*87510*/  LDL.LU R7, [R1+0x23bc] ;  /* 0x0023bc0001077983 */ /* 0x000ee80000300800 */
[----:B------:R1:W-:Y:S04]  /*87520*/  STL [R1+0x22cc], R10 ;  /* 0x0022cc0a01007387 */ /* 0x0003e80000100800 */
[----:B------:R1:W-:Y:S02]  /*87530*/  LDGSTS.E [R2+0x24a00], desc[UR14][R4.64], P1 ;  /* 0x24a0000004027fae */ /* 0x0003e400089a100e */
[----:B-1----:R-:W-:-:S02]  /*87540*/  MOV R4, R10 ;  /* 0x0000000a00047202 */ /* 0x002fc40000000f00 */
[----:B--2---:R-:W-:-:S05]  /*87550*/  IADD3.X R11, PT, PT, R11, UR7, RZ, P0, !PT ;  /* 0x000000070b0b7c10 */ /* 0x004fca00087fe4ff */
[----:B------:R-:W-:Y:S01]  /*87560*/  STL [R1+0x22c8], R11 ;  /* 0x0022c80b01007387 */ /* 0x000fe20000100800 */
[----:B----4-:R-:W-:Y:S01]  /*87570*/  IADD3.X R9, PT, PT, R9, UR7, RZ, P2, !PT ;  /* 0x0000000709097c10 */ /* 0x010fe200097fe4ff */
[----:B------:R-:W-:Y:S02]  /*87580*/  IMAD.MOV.U32 R5, RZ, RZ, R11 ;  /* 0x000000ffff057224 */ /* 0x000fe400078e000b */
[----:B------:R-:W-:Y:S04]  /*87590*/  STL [R1+0x22d4], R3 ;  /* 0x0022d40301007387 */ /* 0x000fe80000100800 */
[----:B------:R-:W2:Y:S04]  /*875a0*/  LDL.LU R16, [R1+0x23b0] ;  /* 0x0023b00001107983 */ /* 0x000ea80000300800 */
[----:B------:R1:W-:Y:S04]  /*875b0*/  STL [R1+0x22d0], R9 ;  /* 0x0022d00901007387 */ /* 0x0003e80000100800 */
[----:B------:R-:W4:Y:S04]  /*875c0*/  LDL.LU R10, [R1+0x23b8] ;  /* 0x0023b800010a7983 */ /* 0x000f280000300800 */
[----:B------:R1:W-:Y:S04]  /*875d0*/  LDGSTS.E [R2+0x24b00], desc[UR14][R4.64], P1 ;  /* 0x24b0000004027fae */ /* 0x0003e800089a100e */
[----:B------:R-:W4:Y:S01]  /*875e0*/  LDL.LU R14, [R1+0x23c0] ;  /* 0x0023c000010e7983 */ /* 0x000f220000300800 */
[----:B-1----:R-:W-:-:S03]  /*875f0*/  IMAD.MOV.U32 R5, RZ, RZ, R9 ;  /* 0x000000ffff057224 */ /* 0x002fc600078e0009 */
[----:B------:R-:W4:Y:S01]  /*87600*/  LDL.LU R9, [R1+0x23c4] ;  /* 0x0023c40001097983 */ /* 0x000f220000300800 */
[----:B------:R-:W-:-:S03]  /*87610*/  MOV R4, R3 ;  /* 0x0000000300047202 */ /* 0x000fc60000000f00 */
[----:B------:R-:W4:Y:S04]  /*87620*/  LDL.LU R11, [R1+0x23c8] ;  /* 0x0023c800010b7983 */ /* 0x000f280000300800 */
[----:B------:R-:W4:Y:S01]  /*87630*/  LDL.LU R3, [R1+0x23cc] ;  /* 0x0023cc0001037983 */ /* 0x000f220000300800 */
[----:B------:R-:W-:Y:S02]  /*87640*/  IADD3 R17, P0, PT, R17, UR18, RZ ;  /* 0x0000001211117c10 */ /* 0x000fe4000ff1e0ff */
[----:B------:R-:W-:Y:S01]  /*87650*/  IADD3 R6, P2, PT, R6, UR18, RZ ;  /* 0x0000001206067c10 */ /* 0x000fe2000ff5e0ff */
[----:B------:R1:W-:Y:S01]  /*87660*/  LDGSTS.E [R2+0x24c00], desc[UR14][R4.64], P1 ;  /* 0x24c0000004027fae */ /* 0x0003e200089a100e */
[----:B------:R-:W-:Y:S02]  /*87670*/  IADD3.X R18, PT, PT, R18, UR7, RZ, P0, !PT ;  /* 0x0000000712127c10 */ /* 0x000fe400087fe4ff */
[----:B------:R-:W-:Y:S01]  /*87680*/  IADD3.X R12, PT, PT, R12, UR7, RZ, P2, !PT ;  /* 0x000000070c0c7c10 */ /* 0x000fe200097fe4ff */
[----:B------:R-:W-:Y:S01]  /*87690*/  STL [R1+0x22dc], R17 ;  /* 0x0022dc1101007387 */ /* 0x000fe20000100800 */
[----:B-1----:R-:W-:Y:S01]  /*876a0*/  MOV R4, R17 ;  /* 0x0000001100047202 */ /* 0x002fe20000000f00 */
[----:B------:R-:W-:-:S02]  /*876b0*/  IMAD.MOV.U32 R5, RZ, RZ, R18 ;  /* 0x000000ffff057224 */ /* 0x000fc400078e0012 */
[----:B------:R-:W-:Y:S04]  /*876c0*/  STL [R1+0x22d8], R18 ;  /* 0x0022d81201007387 */ /* 0x000fe80000100800 */
[----:B------:R1:W-:Y:S04]  /*876d0*/  LDGSTS.E [R2+0x24d00], desc[UR14][R4.64], P1 ;  /* 0x24d0000004027fae */ /* 0x0003e800089a100e */
[----:B------:R-:W-:Y:S04]  /*876e0*/  STL [R1+0x22e4], R6 ;  /* 0x0022e40601007387 */ /* 0x000fe80000100800 */
[----:B------:R1:W-:Y:S02]  /*876f0*/  STL [R1+0x22e0], R12 ;  /* 0x0022e00c01007387 */ /* 0x0003e40000100800 */
[----:B-1----:R-:W-:Y:S01]  /*87700*/  MOV R4, R6 ;  /* 0x0000000600047202 */ /* 0x002fe20000000f00 */
[----:B------:R-:W-:-:S02]  /*87710*/  IMAD.MOV.U32 R5, RZ, RZ, R12 ;  /* 0x000000ffff057224 */ /* 0x000fc400078e000c */
[----:B------:R-:W4:Y:S04]  /*87720*/  LDL.LU R12, [R1+0x23d4] ;  /* 0x0023d400010c7983 */ /* 0x000f280000300800 */
[----:B------:R-:W4:Y:S04]  /*87730*/  LDL.LU R6, [R1+0x23dc] ;  /* 0x0023dc0001067983 */ /* 0x000f280000300800 */
[----:B------:R1:W-:Y:S01]  /*87740*/  LDGSTS.E [R2+0x24e00], desc[UR14][R4.64], P1 ;  /* 0x24e0000004027fae */ /* 0x0003e200089a100e */
[----:B------:R-:W-:-:S04]  /*87750*/  UISETP.GT.AND UP1, UPT, UR23, 0x4d, UPT ;  /* 0x0000004d1700788c */ /* 0x000fc8000bf24270 */
[----:B------:R-:W-:-:S04]  /*87760*/  USEL UR12, URZ, 0x4, !UP1 ;  /* 0x00000004ff0c7887 */ /* 0x000fc8000c800000 */
[----:B------:R-:W-:Y:S01]  /*87770*/  USEL UR12, UR12, URZ, !UP0 ;  /* 0x000000ff0c0c7287 */ /* 0x000fe2000c000000 */
[----:B---3--:R-:W-:-:S05]  /*87780*/  IADD3 R8, P0, PT, R8, UR18, RZ ;  /* 0x0000001208087c10 */ /* 0x008fca000ff1e0ff */
[----:B------:R-:W-:Y:S01]  /*87790*/  STL [R1+0x22ec], R8 ;  /* 0x0022ec0801007387 */ /* 0x000fe20000100800 */
[----:B-1----:R-:W-:Y:S02]  /*877a0*/  MOV R4, R8 ;  /* 0x0000000800047202 */ /* 0x002fe40000000f00 */
[----:B------:R-:W-:-:S05]  /*877b0*/  IADD3.X R13, PT, PT, R13, UR7, RZ, P0, !PT ;  /* 0x000000070d0d7c10 */ /* 0x000fca00087fe4ff */
[----:B------:R1:W-:Y:S01]  /*877c0*/  STL [R1+0x22e8], R13 ;  /* 0x0022e80d01007387 */ /* 0x0003e20000100800 */
[----:B------:R-:W-:Y:S01]  /*877d0*/  IMAD.MOV.U32 R5, RZ, RZ, R13 ;  /* 0x000000ffff057224 */ /* 0x000fe200078e000d */
[----:B------:R-:W-:-:S04]  /*877e0*/  ISETP.NE.U32.AND P0, PT, RZ, UR12, PT ;  /* 0x0000000cff007c0c */ /* 0x000fc8000bf05070 */
[----:B------:R3:W-:Y:S04]  /*877f0*/  LDGSTS.E [R2+0x24f00], desc[UR14][R4.64], P1 ;  /* 0x24f0000004027fae */ /* 0x0007e800089a100e */
[----:B-1----:R-:W4:Y:S04]  /*87800*/  LDL.LU R13, [R1+0x23d0] ;  /* 0x0023d000010d7983 */ /* 0x002f280000300800 */
[----:B------:R-:W4:Y:S01]  /*87810*/  LDL.LU R8, [R1+0x23d8] ;  /* 0x0023d80001087983 */ /* 0x000f220000300800 */
[----:B------:R-:W-:Y:S02]  /*87820*/  IADD3 R15, P1, PT, R15, UR18, RZ ;  /* 0x000000120f0f7c10 */ /* 0x000fe4000ff3e0ff */
[----:B------:R-:W-:-:S02]  /*87830*/  IADD3 R7, P2, PT, R7, UR18, RZ ;  /* 0x0000001207077c10 */ /* 0x000fc4000ff5e0ff */
[----:B---3--:R-:W-:Y:S01]  /*87840*/  MOV R4, R15 ;  /* 0x0000000f00047202 */ /* 0x008fe20000000f00 */
[----:B------:R-:W-:Y:S01]  /*87850*/  STL [R1+0x23b4], R15 ;  /* 0x0023b40f01007387 */ /* 0x000fe20000100800 */
[----:B--2---:R-:W-:-:S05]  /*87860*/  IADD3.X R16, PT, PT, R16, UR7, RZ, P1, !PT ;  /* 0x0000000710107c10 */ /* 0x004fca0008ffe4ff */
[----:B------:R-:W-:Y:S01]  /*87870*/  IMAD.MOV.U32 R5, RZ, RZ, R16 ;  /* 0x000000ffff057224 */ /* 0x000fe200078e0010 */
[----:B----4-:R-:W-:Y:S01]  /*87880*/  IADD3.X R10, PT, PT, R10, UR7, RZ, P2, !PT ;  /* 0x000000070a0a7c10 */ /* 0x010fe200097fe4ff */
[----:B------:R-:W-:Y:S04]  /*87890*/  STL [R1+0x23b0], R16 ;  /* 0x0023b01001007387 */ /* 0x000fe80000100800 */
[----:B------:R1:W-:Y:S04]  /*878a0*/  LDGSTS.E [R2+0x26800], desc[UR14][R4.64], P0 ;  /* 0x2680000004027fae */ /* 0x0003e800081a100e */
[----:B------:R-:W-:Y:S04]  /*878b0*/  STL [R1+0x23bc], R7 ;  /* 0x0023bc0701007387 */ /* 0x000fe80000100800 */
[----:B------:R2:W-:Y:S01]  /*878c0*/  STL [R1+0x23b8], R10 ;  /* 0x0023b80a01007387 */ /* 0x0005e20000100800 */
[----:B------:R-:W-:Y:S01]  /*878d0*/  IADD3 R9, P1, PT, R9, UR18, RZ ;  /* 0x0000001209097c10 */ /* 0x000fe2000ff3e0ff */
[----:B-1----:R-:W-:Y:S01]  /*878e0*/  IMAD.MOV.U32 R5, RZ, RZ, R10 ;  /* 0x000000ffff057224 */ /* 0x002fe200078e000a */
[----:B------:R-:W-:-:S02]  /*878f0*/  MOV R4, R7 ;  /* 0x0000000700047202 */ /* 0x000fc40000000f00 */
[----:B------:R-:W-:Y:S01]  /*87900*/  IADD3.X R14, PT, PT, R14, UR7, RZ, P1, !PT ;  /* 0x000000070e0e7c10 */ /* 0x000fe20008ffe4ff */
[----:B--2---:R-:W2:Y:S01]  /*87910*/  LDL.LU R10, [R1+0x23e0] ;  /* 0x0023e000010a7983 */ /* 0x004ea20000300800 */
[----:B------:R-:W-:-:S03]  /*87920*/  IADD3 R3, P2, PT, R3, UR18, RZ ;  /* 0x0000001203037c10 */ /* 0x000fc6000ff5e0ff */
[----:B------:R-:W3:Y:S01]  /*87930*/  LDL.LU R7, [R1+0x23e4] ;  /* 0x0023e40001077983 */ /* 0x000ee20000300800 */
[----:B------:R-:W-:-:S03]  /*87940*/  IADD3.X R11, PT, PT, R11, UR7, RZ, P2, !PT ;  /* 0x000000070b0b7c10 */ /* 0x000fc600097fe4ff */
[----:B------:R1:W-:Y:S04]  /*87950*/  LDGSTS.E [R2+0x26900], desc[UR14][R4.64], P0 ;  /* 0x2690000004027fae */ /* 0x0003e800081a100e */
[----:B------:R4:W-:Y:S04]  /*87960*/  STL [R1+0x23c4], R9 ;  /* 0x0023c40901007387 */ /* 0x0009e80000100800 */
[----:B------:R-:W-:Y:S01]  /*87970*/  STL [R1+0x23c0], R14 ;  /* 0x0023c00e01007387 */ /* 0x000fe20000100800 */
[----:B-1----:R-:W-:Y:S01]  /*87980*/  MOV R4, R9 ;  /* 0x0000000900047202 */ /* 0x002fe20000000f00 */
[----:B------:R-:W-:-:S02]  /*87990*/  IMAD.MOV.U32 R5, RZ, RZ, R14 ;  /* 0x000000ffff057224 */ /* 0x000fc400078e000e */
[----:B------:R-:W-:Y:S04]  /*879a0*/  STL [R1+0x23cc], R3 ;  /* 0x0023cc0301007387 */ /* 0x000fe80000100800 */
[----:B----4-:R-:W4:Y:S04]  /*879b0*/  LDL.LU R9, [R1+0x23ec] ;  /* 0x0023ec0001097983 */ /* 0x010f280000300800 */
[----:B------:R1:W-:Y:S04]  /*879c0*/  STL [R1+0x23c8], R11 ;  /* 0x0023c80b01007387 */ /* 0x0003e80000100800 */
[----:B------:R1:W-:Y:S04]  /*879d0*/  LDGSTS.E [R2+0x26a00], desc[UR14][R4.64], P0 ;  /* 0x26a0000004027fae */ /* 0x0003e800081a100e */
[----:B------:R-:W4:Y:S01]  /*879e0*/  LDL.LU R17, [R1+0x24b4] ;  /* 0x0024b40001117983 */ /* 0x000f220000300800 */
[----:B-1----:R-:W-:-:S03]  /*879f0*/  IMAD.MOV.U32 R5, RZ, RZ, R11 ;  /* 0x000000ffff057224 */ /* 0x002fc600078e000b */
[----:B------:R-:W4:Y:S04]  /*87a00*/  LDL.LU R11, [R1+0x23e8] ;  /* 0x0023e800010b7983 */ /* 0x000f280000300800 */
[----:B------:R-:W4:Y:S01]  /*87a10*/  LDL.LU R18, [R1+0x24b0] ;  /* 0x0024b00001127983 */ /* 0x000f220000300800 */
[----:B------:R-:W-:Y:S02]  /*87a20*/  IADD3 R12, P1, PT, R12, UR18, RZ ;  /* 0x000000120c0c7c10 */ /* 0x000fe4000ff3e0ff */
[----:B------:R-:W-:Y:S01]  /*87a30*/  IADD3 R6, P2, PT, R6, UR18, RZ ;  /* 0x0000001206067c10 */ /* 0x000fe2000ff5e0ff */
[----:B------:R-:W4:Y:S01]  /*87a40*/  LDL.LU R15, [R1+0x24bc] ;  /* 0x0024bc00010f7983 */ /* 0x000f220000300800 */
[----:B------:R-:W-:-:S03]  /*87a50*/  MOV R4, R3 ;  /* 0x0000000300047202 */ /* 0x000fc60000000f00 */
[----:B------:R-:W4:Y:S04]  /*87a60*/  LDL.LU R3, [R1+0x24c4] ;  /* 0x0024c40001037983 */ /* 0x000f280000300800 */
[----:B------:R-:W-:Y:S04]  /*87a70*/  STL [R1+0x23d4], R12 ;  /* 0x0023d40c01007387 */ /* 0x000fe80000100800 */
[----:B------:R1:W-:Y:S02]  /*87a80*/  LDGSTS.E [R2+0x26b00], desc[UR14][R4.64], P0 ;  /* 0x26b0000004027fae */ /* 0x0003e400081a100e */
[----:B-1----:R-:W-:-:S02]  /*87a90*/  MOV R4, R12 ;  /* 0x0000000c00047202 */ /* 0x002fc40000000f00 */
[----:B------:R-:W-:Y:S02]  /*87aa0*/  IADD3.X R13, PT, PT, R13, UR7, RZ, P1, !PT ;  /* 0x000000070d0d7c10 */ /* 0x000fe40008ffe4ff */
[----:B------:R-:W-:-:S03]  /*87ab0*/  IADD3.X R8, PT, PT, R8, UR7, RZ, P2, !PT ;  /* 0x0000000708087c10 */ /* 0x000fc600097fe4ff */
[----:B------:R1:W-:Y:S04]  /*87ac0*/  STL [R1+0x23d0], R13 ;  /* 0x0023d00d01007387 */ /* 0x0003e80000100800 */
[----:B------:R-:W-:Y:S04]  /*87ad0*/  STL [R1+0x23dc], R6 ;  /* 0x0023dc0601007387 */ /* 0x000fe80000100800 */
[----:B------:R-:W4:Y:S04]  /*87ae0*/  LDL.LU R16, [R1+0x24b8] ;  /* 0x0024b80001107983 */ /* 0x000f280000300800 */
[----:B------:R1:W-:Y:S04]  /*87af0*/  STL [R1+0x23d8], R8 ;  /* 0x0023d80801007387 */ /* 0x0003e80000100800 */
[----:B------:R-:W4:Y:S01]  /*87b00*/  LDL.LU R14, [R1+0x24c0] ;  /* 0x0024c000010e7983 */ /* 0x000f220000300800 */
[----:B------:R-:W-:-:S03]  /*87b10*/  IMAD.MOV.U32 R5, RZ, RZ, R13 ;  /* 0x000000ffff057224 */ /* 0x000fc600078e000d */
[----:B-1----:R-:W4:Y:S04]  /*87b20*/  LDL.LU R13, [R1+0x24c8] ;  /* 0x0024c800010d7983 */ /* 0x002f280000300800 */
        /* <DEDUP_REMOVED lines=8> */
[----:B--2---:R-:W-:Y:S01]  /*87bb0*/  IADD3.X R10, PT, PT, R10, UR7, RZ, P1, !PT ;  /* 0x000000070a0a7c10 */ /* 0x004fe20008ffe4ff */
[----:B------:R2:W-:Y:S01]  /*87bc0*/  STL [R1+0x23e4], R7 ;  /* 0x0023e40701007387 */ /* 0x0005e20000100800 */
[----:B-1----:R-:W-:-:S03]  /*87bd0*/  MOV R4, R7 ;  /* 0x0000000700047202 */ /* 0x002fc60000000f00 */
[----:B------:R-:W-:Y:S01]  /*87be0*/  IMAD.MOV.U32 R5, RZ, RZ, R10 ;  /* 0x000000ffff057224 */ /* 0x000fe200078e000a */
[----:B------:R1:W-:Y:S04]  /*87bf0*/  STL [R1+0x23e0], R10 ;  /* 0x0023e00a01007387 */ /* 0x0003e80000100800 */
[----:B------:R3:W-:Y:S04]  /*87c00*/  LDGSTS.E [R2+0x26e00], desc[UR14][R4.64], P0 ;  /* 0x26e0000004027fae */ /* 0x0007e800081a100e */
[----:B--2---:R-:W2:Y:S01]  /*87c10*/  LDL.LU R7, [R1+0x24dc] ;  /* 0x0024dc0001077983 */ /* 0x004ea20000300800 */
[----:B----4-:R-:W-:-:S03]  /*87c20*/  IADD3 R9, P2, PT, R9, UR18, RZ ;  /* 0x0000001209097c10 */ /* 0x010fc6000ff5e0ff */
[----:B-1----:R-:W4:Y:S04]  /*87c30*/  LDL.LU R10, [R1+0x24e4] ;  /* 0x0024e400010a7983 */ /* 0x002f280000300800 */
[----:B------:R1:W-:Y:S01]  /*87c40*/  STL [R1+0x23ec], R9 ;  /* 0x0023ec0901007387 */ /* 0x0003e20000100800 */
[----:B---3--:R-:W-:Y:S02]  /*87c50*/  MOV R4, R9 ;  /* 0x0000000900047202 */ /* 0x008fe40000000f00 */
[----:B------:R-:W-:Y:S02]  /*87c60*/  IADD3 R17, P3, PT, R17, UR18, RZ ;  /* 0x0000001211117c10 */ /* 0x000fe4000ff7e0ff */
[----:B------:R-:W-:Y:S02]  /*87c70*/  IADD3.X R11, PT, PT, R11, UR7, RZ, P2, !PT ;  /* 0x000000070b0b7c10 */ /* 0x000fe400097fe4ff */
[----:B------:R-:W-:-:S03]  /*87c80*/  IADD3.X R18, PT, PT, R18, UR7, RZ, P3, !PT ;  /* 0x0000000712127c10 */ /* 0x000fc60009ffe4ff */
[----:B------:R3:W-:Y:S01]  /*87c90*/  STL [R1+0x23e8], R11 ;  /* 0x0023e80b01007387 */ /* 0x0007e20000100800 */
[----:B------:R-:W-:-:S03]  /*87ca0*/  IMAD.MOV.U32 R5, RZ, RZ, R11 ;  /* 0x000000ffff057224 */ /* 0x000fc600078e000b */
[----:B------:R-:W-:Y:S04]  /*87cb0*/  STL [R1+0x24b4], R17 ;  /* 0x0024b41101007387 */ /* 0x000fe80000100800 */
[----:B-1----:R-:W4:Y:S04]  /*87cc0*/  LDL.LU R9, [R1+0x24d8] ;  /* 0x0024d80001097983 */ /* 0x002f280000300800 */
[----:B------:R1:W-:Y:S04]  /*87cd0*/  STL [R1+0x24b0], R18 ;  /* 0x0024b01201007387 */ /* 0x0003e80000100800 */
[----:B---3--:R-:W3:Y:S01]  /*87ce0*/  LDL.LU R11, [R1+0x24e0] ;  /* 0x0024e000010b7983 */ /* 0x008ee20000300800 */
        /* <DEDUP_REMOVED lines=9> */
[----:B------:R-:W-:Y:S08]  /*87d80*/  STL [R1+0x24bc], R15 ;  /* 0x0024bc0f01007387 */ /* 0x000ff00000100800 */
[----:B------:R1:W-:Y:S02]  /*87d90*/  LDGSTS.E [R2+0x28800], desc[UR14][R4.64], P1 ;  /* 0x2880000004027fae */ /* 0x0003e400089a100e */
[----:B-1----:R-:W-:-:S02]  /*87da0*/  MOV R4, R15 ;  /* 0x0000000f00047202 */ /* 0x002fc40000000f00 */
[----:B------:R-:W-:-:S05]  /*87db0*/  IADD3.X R16, PT, PT, R16, UR7, RZ, P0, !PT ;  /* 0x0000000710107c10 */ /* 0x000fca00087fe4ff */
[----:B------:R-:W-:Y:S01]  /*87dc0*/  IMAD.MOV.U32 R5, RZ, RZ, R16 ;  /* 0x000000ffff057224 */ /* 0x000fe200078e0010 */
[----:B------:R-:W-:Y:S01]  /*87dd0*/  IADD3.X R14, PT, PT, R14, UR7, RZ, P2, !PT ;  /* 0x000000070e0e7c10 */ /* 0x000fe200097fe4ff */
[----:B------:R-:W-:Y:S04]  /*87de0*/  STL [R1+0x24b8], R16 ;  /* 0x0024b81001007387 */ /* 0x000fe80000100800 */
[----:B------:R1:W-:Y:S04]  /*87df0*/  STL [R1+0x24c4], R3 ;  /* 0x0024c40301007387 */ /* 0x0003e80000100800 */
[----:B------:R1:W-:Y:S04]  /*87e00*/  LDGSTS.E [R2+0x28900], desc[UR14][R4.64], P1 ;  /* 0x2890000004027fae */ /* 0x0003e800089a100e */
[----:B------:R1:W-:Y:S04]  /*87e10*/  STL [R1+0x24c0], R14 ;  /* 0x0024c00e01007387 */ /* 0x0003e80000100800 */
[----:B------:R-:W3:Y:S01]  /*87e20*/  LDL.LU R18, [R1+0x24e8] ;  /* 0x0024e80001127983 */ /* 0x000ee20000300800 */
[----:B-1----:R-:W-:-:S03]  /*87e30*/  MOV R4, R3 ;  /* 0x0000000300047202 */ /* 0x002fc60000000f00 */
[----:B------:R-:W3:Y:S01]  /*87e40*/  LDL.LU R3, [R1+0x24ec] ;  /* 0x0024ec0001037983 */ /* 0x000ee20000300800 */
[----:B------:R-:W-:-:S04]  /*87e50*/  IADD3 R12, P0, PT, R12, UR18, RZ ;  /* 0x000000120c0c7c10 */ /* 0x000fc8000ff1e0ff */
[----:B------:R-:W-:Y:S02]  /*87e60*/  IADD3.X R13, PT, PT, R13, UR7, RZ, P0, !PT ;  /* 0x000000070d0d7c10 */ /* 0x000fe400087fe4ff */
[----:B------:R-:W-:Y:S01]  /*87e70*/  IADD3 R6, P2, PT, R6, UR18, RZ ;  /* 0x0000001206067c10 */ /* 0x000fe2000ff5e0ff */
[----:B------:R-:W-:Y:S03]  /*87e80*/  STL [R1+0x24cc], R12 ;  /* 0x0024cc0c01007387 */ /* 0x000fe60000100800 */
[----:B------:R-:W-:Y:S01]  /*87e90*/  IADD3.X R8, PT, PT, R8, UR7, RZ, P2, !PT ;  /* 0x0000000708087c10 */ /* 0x000fe200097fe4ff */
[----:B------:R-:W-:Y:S01]  /*87ea0*/  STL [R1+0x24c8], R13 ;  /* 0x0024c80d01007387 */ /* 0x000fe20000100800 */
[----:B------:R-:W-:-:S03]  /*87eb0*/  IMAD.MOV.U32 R5, RZ, RZ, R14 ;  /* 0x000000ffff057224 */ /* 0x000fc600078e000e */
[----:B------:R-:W-:Y:S04]  /*87ec0*/  STL [R1+0x24d4], R6 ;  /* 0x0024d40601007387 */ /* 0x000fe80000100800 */
[----:B------:R-:W3:Y:S04]  /*87ed0*/  LDL.LU R16, [R1+0x25b4] ;  /* 0x0025b40001107983 */ /* 0x000ee80000300800 */
[----:B------:R1:W-:Y:S04]  /*87ee0*/  STL [R1+0x24d0], R8 ;  /* 0x0024d00801007387 */ /* 0x0003e80000100800 */
[----:B------:R-:W3:Y:S04]  /*87ef0*/  LDL.LU R14, [R1+0x25bc] ;  /* 0x0025bc00010e7983 */ /* 0x000ee80000300800 */
[----:B------:R-:W3:Y:S04]  /*87f00*/  LDL.LU R17, [R1+0x25b0] ;  /* 0x0025b00001117983 */ /* 0x000ee80000300800 */
[----:B------:R1:W-:Y:S04]  /*87f10*/  LDGSTS.E [R2+0x28a00], desc[UR14][R4.64], P1 ;  /* 0x28a0000004027fae */ /* 0x0003e800089a100e */
[----:B------:R-:W3:Y:S01]  /*87f20*/  LDL.LU R15, [R1+0x25b8] ;  /* 0x0025b800010f7983 */ /* 0x000ee20000300800 */
[----:B--2---:R-:W-:-:S02]  /*87f30*/  IADD3 R7, P0, PT, R7, UR18, RZ ;  /* 0x0000001207077c10 */ /* 0x004fc4000ff1e0ff */
[----:B-1----:R-:W-:Y:S01]  /*87f40*/  MOV R4, R12 ;  /* 0x0000000c00047202 */ /* 0x002fe20000000f00 */
[----:B------:R-:W-:Y:S01]  /*87f50*/  IMAD.MOV.U32 R5, RZ, RZ, R13 ;  /* 0x000000ffff057224 */ /* 0x000fe200078e000d */
[----:B----4-:R-:W-:-:S04]  /*87f60*/  IADD3 R10, P2, PT, R10, UR18, RZ ;  /* 0x000000120a0a7c10 */ /* 0x010fc8000ff5e0ff */
[----:B------:R1:W-:Y:S02]  /*87f70*/  LDGSTS.E [R2+0x28b00], desc[UR14][R4.64], P1 ;  /* 0x28b0000004027fae */ /* 0x0003e400089a100e */
[----:B-1----:R-:W-:Y:S01]  /*87f80*/  MOV R4, R6 ;  /* 0x0000000600047202 */ /* 0x002fe20000000f00 */
[----:B------:R-:W-:Y:S02]  /*87f90*/  IMAD.MOV.U32 R5, RZ, RZ, R8 ;  /* 0x000000ffff057224 */ /* 0x000fe400078e0008 */
[----:B------:R-:W2:Y:S04]  /*87fa0*/  LDL.LU R8, [R1+0x25c4] ;  /* 0x0025c40001087983 */ /* 0x000ea80000300800 */
[----:B------:R-:W4:Y:S04]  /*87fb0*/  LDL.LU R6, [R1+0x25cc] ;  /* 0x0025cc0001067983 */ /* 0x000f280000300800 */
[----:B------:R-:W-:Y:S04]  /*87fc0*/  STL [R1+0x24dc], R7 ;  /* 0x0024dc0701007387 */ /* 0x000fe80000100800 */
[----:B------:R1:W-:Y:S01]  /*87fd0*/  LDGSTS.E [R2+0x28c00], desc[UR14][R4.64], P1 ;  /* 0x28c0000004027fae */ /* 0x0003e200089a100e */
[----:B------:R-:W-:-:S05]  /*87fe0*/  IADD3.X R9, PT, PT, R9, UR7, RZ, P0, !PT ;  /* 0x0000000709097c10 */ /* 0x000fca00087fe4ff */
[----:B------:R3:W-:Y:S02]  /*87ff0*/  STL [R1+0x24d8], R9 ;  /* 0x0024d80901007387 */ /* 0x0007e40000100800 */
[----:B---3--:R-:W-:Y:S02]  /*88000*/  IADD3.X R11, PT, PT, R11, UR7, RZ, P2, !PT ;  /* 0x000000070b0b7c10 */ /* 0x008fe400097fe4ff */
[----:B------:R-:W-:Y:S01]  /*88010*/  STL [R1+0x24e4], R10 ;  /* 0x0024e40a01007387 */ /* 0x000fe20000100800 */
[----:B-1----:R-:W-:Y:S01]  /*88020*/  IMAD.MOV.U32 R5, RZ, RZ, R9 ;  /* 0x000000ffff057224 */ /* 0x002fe200078e0009 */
[----:B------:R-:W-:Y:S02]  /*88030*/  MOV R4, R7 ;  /* 0x0000000700047202 */ /* 0x000fe40000000f00 */
[----:B------:R-:W3:Y:S04]  /*88040*/  LDL.LU R9, [R1+0x25c0] ;  /* 0x0025c00001097983 */ /* 0x000ee80000300800 */
[----:B------:R1:W-:Y:S04]  /*88050*/  STL [R1+0x24e0], R11 ;  /* 0x0024e00b01007387 */ /* 0x0003e80000100800 */
[----:B------:R-:W3:Y:S04]  /*88060*/  LDL.LU R7, [R1+0x25c8] ;  /* 0x0025c80001077983 */ /* 0x000ee80000300800 */
[----:B------:R1:W-:Y:S02]  /*88070*/  LDGSTS.E [R2+0x28d00], desc[UR14][R4.64], P1 ;  /* 0x28d0000004027fae */ /* 0x0003e400089a100e */
[----:B-1----:R-:W-:Y:S01]  /*88080*/  IMAD.MOV.U32 R5, RZ, RZ, R11 ;  /* 0x000000ffff057224 */ /* 0x002fe200078e000b */
[----:B------:R-:W-:Y:S01]  /*88090*/  MOV R4, R10 ;  /* 0x0000000a00047202 */ /* 0x000fe20000000f00 */
[----:B------:R-:W3:Y:S04]  /*880a0*/  LDL.LU R11, [R1+0x25d0] ;  /* 0x0025d000010b7983 */ /* 0x000ee80000300800 */
[----:B------:R-:W3:Y:S04]  /*880b0*/  LDL.LU R10, [R1+0x25d4] ;  /* 0x0025d400010a7983 */ /* 0x000ee80000300800 */
[----:B------:R-:W3:Y:S04]  /*880c0*/  LDL.LU R13, [R1+0x25d8] ;  /* 0x0025d800010d7983 */ /* 0x000ee80000300800 */
[----:B------:R-:W3:Y:S04]  /*880d0*/  LDL.LU R12, [R1+0x25dc] ;  /* 0x0025dc00010c7983 */ /* 0x000ee80000300800 */
[----:B------:R1:W-:Y:S01]  /*880e0*/  LDGSTS.E [R2+0x28e00], desc[UR14][R4.64], P1 ;  /* 0x28e0000004027fae */ /* 0x0003e200089a100e */
[----:B------:R-:W-:-:S04]  /*880f0*/  IADD3 R3, P0, PT, R3, UR18, RZ ;  /* 0x0000001203037c10 */ /* 0x000fc8000ff1e0ff */
[----:B------:R-:W-:Y:S02]  /*88100*/  IADD3.X R18, PT, PT, R18, UR7, RZ, P0, !PT ;  /* 0x0000000712127c10 */ /* 0x000fe400087fe4ff */
[----:B-1----:R-:W-:-:S03]  /*88110*/  MOV R4, R3 ;  /* 0x0000000300047202 */ /* 0x002fc60000000f00 */
[----:B------:R-:W-:-:S05]  /*88120*/  IMAD.MOV.U32 R5, RZ, RZ, R18 ;  /* 0x000000ffff057224 */ /* 0x000fca00078e0012 */
[----:B------:R1:W-:Y:S01]  /*88130*/  LDGSTS.E [R2+0x28f00], desc[UR14][R4.64], P1 ;  /* 0x28f0000004027fae */ /* 0x0003e200089a100e */
[----:B------:R-:W-:-:S03]  /*88140*/  IADD3 R16, P1, PT, R16, UR18, RZ ;  /* 0x0000001210107c10 */ /* 0x000fc6000ff3e0ff */
[----:B------:R-:W-:Y:S04]  /*88150*/  STL [R1+0x24ec], R3 ;  /* 0x0024ec0301007387 */ /* 0x000fe80000100800 */
[----:B------:R1:W-:Y:S01]  /*88160*/  STL [R1+0x24e8], R18 ;  /* 0x0024e81201007387 */ /* 0x0003e20000100800 */
[----:B------:R-:W-:Y:S02]  /*88170*/  IADD3 R14, P2, PT, R14, UR18, RZ ;  /* 0x000000120e0e7c10 */ /* 0x000fe4000ff5e0ff */
[----:B------:R-:W-:Y:S01]  /*88180*/  IADD3.X R17, PT, PT, R17, UR7, RZ, P1, !PT ;  /* 0x0000000711117c10 */ /* 0x000fe20008ffe4ff */
[----:B-1----:R-:W3:Y:S04]  /*88190*/  LDL.LU R18, [R1+0x25e4] ;  /* 0x0025e40001127983 */ /* 0x002ee80000300800 */
[----:B------:R-:W3:Y:S01]  /*881a0*/  LDL.LU R3, [R1+0x25ec] ;  /* 0x0025ec0001037983 */ /* 0x000ee20000300800 */
[----:B------:R-:W-:-:S03]  /*881b0*/  IADD3.X R15, PT, PT, R15, UR7, RZ, P2, !PT ;  /* 0x000000070f0f7c10 */ /* 0x000fc600097fe4ff */
[----:B------:R-:W-:Y:S04]  /*881c0*/  STL [R1+0x25b4], R16 ;  /* 0x0025b41001007387 */ /* 0x000fe80000100800 */
[----:B------:R-:W-:Y:S04]  /*881d0*/  STL [R1+0x25b0], R17 ;  /* 0x0025b01101007387 */ /* 0x000fe80000100800 */
[----:B------:R-:W-:Y:S04]  /*881e0*/  STL [R1+0x25bc], R14 ;  /* 0x0025bc0e01007387 */ /* 0x000fe80000100800 */
[----:B------:R-:W3:Y:S04]  /*881f0*/  LDL.LU R19, [R1+0x25e0] ;  /* 0x0025e00001137983 */ /* 0x000ee80000300800 */
[----:B------:R-:W-:Y:S04]  /*88200*/  STL [R1+0x25b8], R15 ;  /* 0x0025b80f01007387 */ /* 0x000fe80000100800 */
[----:B------:R-:W3:Y:S01]  /*88210*/  LDL.LU R20, [R1+0x25e8] ;  /* 0x0025e80001147983 */ /* 0x000ee20000300800 */
[----:B--2---:R-:W-:-:S02]  /*88220*/  IADD3 R8, P1, PT, R8, UR18, RZ ;  /* 0x0000001208087c10 */ /* 0x004fc4000ff3e0ff */
[----:B----4-:R-:W-:-:S03]  /*88230*/  IADD3 R6, P2, PT, R6, UR18, RZ ;  /* 0x0000001206067c10 */ /* 0x010fc6000ff5e0ff */
[----:B------:R-:W-:Y:S01]  /*88240*/  STL [R1+0x25c4], R8 ;  /* 0x0025c40801007387 */ /* 0x000fe20000100800 */
[----:B---3--:R-:W-:-:S05]  /*88250*/  IADD3.X R9, PT, PT, R9, UR7, RZ, P1, !PT ;  /* 0x0000000709097c10 */ /* 0x008fca0008ffe4ff */
[----:B------:R-:W-:Y:S01]  /*88260*/  STL [R1+0x25c0], R9 ;  /* 0x0025c00901007387 */ /* 0x000fe20000100800 */
[----:B------:R-:W-:-:S03]  /*88270*/  IADD3.X R7, PT, PT, R7, UR7, RZ, P2, !PT ;  /* 0x0000000707077c10 */ /* 0x000fc600097fe4ff */
[----:B------:R-:W-:Y:S04]  /*88280*/  STL [R1+0x25cc], R6 ;  /* 0x0025cc0601007387 */ /* 0x000fe80000100800 */
[----:B------:R1:W-:Y:S04]  /*88290*/  STL [R1+0x25c8], R7 ;  /* 0x0025c80701007387 */ /* 0x0003e80000100800 */
[----:B------:R-:W2:Y:S01]  /*882a0*/  LDL.LU.64 R26, [R1+0x1760] ;  /* 0x00176000011a7983 */ /* 0x000ea20000300a00 */
[----:B------:R-:W-:-:S04]  /*882b0*/  UISETP.GT.AND UP1, UPT, UR23, 0x55, UPT ;  /* 0x000000551700788c */ /* 0x000fc8000bf24270 */
[----:B------:R-:W-:-:S04]  /*882c0*/  USEL UR12, URZ, 0x4, !UP1 ;  /* 0x00000004ff0c7887 */ /* 0x000fc8000c800000 */
[----:B------:R-:W-:-:S06]  /*882d0*/  USEL UR12, UR12, URZ, !UP0 ;  /* 0x000000ff0c0c7287 */ /* 0x000fcc000c000000 */
[----:B------:R-:W-:Y:S01]  /*882e0*/  ISETP.NE.U32.AND P0, PT, RZ, UR12, PT ;  /* 0x0000000cff007c0c */ /* 0x000fe2000bf05070 */
[----:B------:R-:W-:Y:S01]  /*882f0*/  IMAD.MOV.U32 R5, RZ, RZ, R17 ;  /* 0x000000ffff057224 */ /* 0x000fe200078e0011 */
[----:B------:R-:W-:-:S11]  /*88300*/  MOV R4, R16 ;  /* 0x0000001000047202 */ /* 0x000fd60000000f00 */
[----:B------:R3:W-:Y:S02]  /*88310*/  LDGSTS.E [R2+0x2a800], desc[UR14][R4.64], P0 ;  /* 0x2a80000004027fae */ /* 0x0007e400081a100e */
[----:B---3--:R-:W-:Y:S01]  /*88320*/  MOV R4, R14 ;  /* 0x0000000e00047202 */ /* 0x008fe20000000f00 */
[----:B------:R-:W-:-:S05]  /*88330*/  IMAD.MOV.U32 R5, RZ, RZ, R15 ;  /* 0x000000ffff057224 */ /* 0x000fca00078e000f */
[----:B------:R3:W-:Y:S01]  /*88340*/  LDGSTS.E [R2+0x2a900], desc[UR14][R4.64], P0 ;  /* 0x2a90000004027fae */ /* 0x0007e200081a100e */
[----:B------:R-:W-:Y:S02]  /*88350*/  IADD3 R10, P1, PT, R10, UR18, RZ ;  /* 0x000000120a0a7c10 */ /* 0x000fe4000ff3e0ff */
[----:B---3--:R-:W-:Y:S01]  /*88360*/  MOV R4, R8 ;  /* 0x0000000800047202 */ /* 0x008fe20000000f00 */
[----:B------:R-:W-:-:S05]  /*88370*/  IMAD.MOV.U32 R5, RZ, RZ, R9 ;  /* 0x000000ffff057224 */ /* 0x000fca00078e0009 */
[----:B------:R3:W-:Y:S01]  /*88380*/  LDGSTS.E [R2+0x2aa00], desc[UR14][R4.64], P0 ;  /* 0x2aa0000004027fae */ /* 0x0007e200081a100e */
[----:B------:R-:W-:Y:S02]  /*88390*/  IADD3.X R11, PT, PT, R11, UR7, RZ, P1, !PT ;  /* 0x000000070b0b7c10 */ /* 0x000fe40008ffe4ff */
[----:B------:R-:W-:Y:S02]  /*883a0*/  IADD3 R12, P2, PT, R12, UR18, RZ ;  /* 0x000000120c0c7c10 */ /* 0x000fe4000ff5e0ff */
[----:B---3--:R-:W-:Y:S01]  /*883b0*/  MOV R4, R6 ;  /* 0x0000000600047202 */ /* 0x008fe20000000f00 */
[----:B------:R-:W-:Y:S02]  /*883c0*/  IMAD.MOV.U32 R5, RZ, RZ, R7 ;  /* 0x000000ffff057224 */ /* 0x000fe400078e0007 */
[----:B-1----:R-:W3:Y:S04]  /*883d0*/  LDL.LU.64 R6, [R1+0x1758] ;  /* 0x0017580001067983 */ /* 0x002ee80000300a00 */
[----:B------:R-:W4:Y:S01]  /*883e0*/  LDL.LU.64 R8, [R1+0x1750] ;  /* 0x0017500001087983 */ /* 0x000f220000300a00 */
[----:B------:R-:W-:-:S03]  /*883f0*/  IADD3.X R13, PT, PT, R13, UR7, RZ, P2, !PT ;  /* 0x000000070d0d7c10 */ /* 0x000fc600097fe4ff */
[----:B------:R1:W-:Y:S04]  /*88400*/  LDGSTS.E [R2+0x2ab00], desc[UR14][R4.64], P0 ;  /* 0x2ab0000004027fae */ /* 0x0003e800081a100e */
[----:B------:R-:W-:Y:S04]  /*88410*/  STL [R1+0x25d4], R10 ;  /* 0x0025d40a01007387 */ /* 0x000fe80000100800 */
[----:B------:R1:W-:Y:S02]  /*88420*/  STL [R1+0x25d0], R11 ;  /* 0x0025d00b01007387 */ /* 0x0003e40000100800 */
[----:B-1----:R-:W-:Y:S01]  /*88430*/  MOV R4, R10 ;  /* 0x0000000a00047202 */ /* 0x002fe20000000f00 */
[----:B------:R-:W-:Y:S01]  /*88440*/  IMAD.MOV.U32 R5, RZ, RZ, R11 ;  /* 0x000000ffff057224 */ /* 0x000fe200078e000b */
[----:B------:R-:W-:Y:S04]  /*88450*/  STL [R1+0x25dc], R12 ;  /* 0x0025dc0c01007387 */ /* 0x000fe80000100800 */
[----:B------:R-:W4:Y:S04]  /*88460*/  LDL.LU.64 R10, [R1+0x1748] ;  /* 0x00174800010a7983 */ /* 0x000f280000300a00 */
[----:B------:R1:W-:Y:S04]  /*88470*/  LDGSTS.E [R2+0x2ac00], desc[UR14][R4.64], P0 ;  /* 0x2ac0000004027fae */ /* 0x0003e800081a100e */
[----:B------:R1:W-:Y:S02]  /*88480*/  STL [R1+0x25d8], R13 ;  /* 0x0025d80d01007387 */ /* 0x0003e40000100800 */
[----:B-1----:R-:W-:Y:S01]  /*88490*/  MOV R4, R12 ;  /* 0x0000000c00047202 */ /* 0x002fe20000000f00 */
[----:B------:R-:W-:-:S02]  /*884a0*/  IMAD.MOV.U32 R5, RZ, RZ, R13 ;  /* 0x000000ffff057224 */ /* 0x000fc400078e000d */
[----:B------:R-:W4:Y:S04]  /*884b0*/  LDL.LU.64 R12, [R1+0x1740] ;  /* 0x00174000010c7983 */ /* 0x000f280000300a00 */
[----:B------:R-:W4:Y:S04]  /*884c0*/  LDL.LU.64 R14, [R1+0x1738] ;  /* 0x00173800010e7983 */ /* 0x000f280000300a00 */
[----:B------:R-:W4:Y:S04]  /*884d0*/  LDL.LU.64 R16, [R1+0x1730] ;  /* 0x0017300001107983 */ /* 0x000f280000300a00 */
[----:B------:R1:W-:Y:S01]  /*884e0*/  LDGSTS.E [R2+0x2ad00], desc[UR14][R4.64], P0 ;  /* 0x2ad0000004027fae */ /* 0x0003e200081a100e */
[----:B------:R-:W-:-:S02]  /*884f0*/  IADD3 R18, P1, PT, R18, UR18, RZ ;  /* 0x0000001212127c10 */ /* 0x000fc4000ff3e0ff */
[----:B------:R-:W-:-:S03]  /*88500*/  IADD3 R3, P2, PT, R3, UR18, RZ ;  /* 0x0000001203037c10 */ /* 0x000fc6000ff5e0ff */
[----:B------:R-:W-:Y:S01]  /*88510*/  STL [R1+0x25e4], R18 ;  /* 0x0025e41201007387 */ /* 0x000fe20000100800 */
[----:B-1----:R-:W-:Y:S02]  /*88520*/  MOV R4, R18 ;  /* 0x0000001200047202 */ /* 0x002fe40000000f00 */
[----:B------:R-:W-:-:S05]  /*88530*/  IADD3.X R19, PT, PT, R19, UR7, RZ, P1, !PT ;  /* 0x0000000713137c10 */ /* 0x000fca0008ffe4ff */
[----:B------:R1:W-:Y:S01]  /*88540*/  STL [R1+0x25e0], R19 ;  /* 0x0025e01301007387 */ /* 0x0003e20000100800 */
[----:B------:R-:W-:Y:S01]  /*88550*/  IMAD.MOV.U32 R5, RZ, RZ, R19 ;  /* 0x000000ffff057224 */ /* 0x000fe200078e0013 */
[----:B------:R-:W-:Y:S02]  /*88560*/  IADD3.X R20, PT, PT, R20, UR7, RZ, P2, !PT ;  /* 0x0000000714147c10 */ /* 0x000fe400097fe4ff */
[----:B------:R-:W-:Y:S04]  /*88570*/  STL [R1+0x25ec], R3 ;  /* 0x0025ec0301007387 */ /* 0x000fe80000100800 */
[----:B------:R1:W-:Y:S04]  /*88580*/  LDGSTS.E [R2+0x2ae00], desc[UR14][R4.64], P0 ;  /* 0x2ae0000004027fae */ /* 0x0003e800081a100e */
[----:B-1----:R-:W4:Y:S04]  /*88590*/  LDL.LU.64 R18, [R1+0x1728] ;  /* 0x0017280001127983 */ /* 0x002f280000300a00 */
[----:B------:R1:W-:Y:S01]  /*885a0*/  STL [R1+0x25e8], R20 ;  /* 0x0025e81401007387 */ /* 0x0003e20000100800 */
[----:B------:R-:W-:Y:S01]  /*885b0*/  IMAD.MOV.U32 R5, RZ, RZ, R20 ;  /* 0x000000ffff057224 */ /* 0x000fe200078e0014 */
[----:B------:R-:W-:-:S02]  /*885c0*/  MOV R4, R3 ;  /* 0x0000000300047202 */ /* 0x000fc40000000f00 */
[----:B-1----:R-:W4:Y:S04]  /*885d0*/  LDL.LU.64 R20, [R1+0x1660] ;  /* 0x0016600001147983 */ /* 0x002f280000300a00 */
[----:B------:R-:W4:Y:S04]  /*885e0*/  LDL.LU.64 R22, [R1+0x1658] ;  /* 0x0016580001167983 */ /* 0x000f280000300a00 */
[----:B------:R1:W-:Y:S04]  /*885f0*/  LDGSTS.E [R2+0x2af00], desc[UR14][R4.64], P0 ;  /* 0x2af0000004027fae */ /* 0x0003e800081a100e */
[----:B------:R-:W4:Y:S04]  /*88600*/  LDL.LU.64 R24, [R1+0x1650] ;  /* 0x0016500001187983 */ /* 0x000f280000300a00 */
[----:B------:R-:W4:Y:S04]  /*88610*/  LDL.LU R29, [R1+0x2d38] ;  /* 0x002d3800011d7983 */ /* 0x000f280000300800 */
[----:B------:R-:W4:Y:S01]  /*88620*/  LDL.LU R28, [R1+0x2d44] ;  /* 0x002d4400011c7983 */ /* 0x000f220000300800 */
[----:B--2---:R-:W-:-:S04]  /*88630*/  IADD3 R3, P0, PT, R26, UR18, RZ ;  /* 0x000000121a037c10 */ /* 0x004fc8000ff1e0ff */
[----:B-1----:R-:W-:Y:S02]  /*88640*/  IADD3.X R4, PT, PT, R27, UR7, RZ, P0, !PT ;  /* 0x000000071b047c10 */ /* 0x002fe400087fe4ff */
        /* <DEDUP_REMOVED lines=88> */
[----:B---3--:R-:W-:-:S04]  /*88bd0*/  IADD3 R123, P0, PT, R48, UR18, RZ ;  /* 0x00000012307b7c10 */ /* 0x008fc8000ff1e0ff */
[----:B------:R-:W-:Y:S02]  /*88be0*/  IADD3.X R124, PT, PT, R49, UR7, RZ, P0, !PT ;  /* 0x00000007317c7c10 */ /* 0x000fe400087fe4ff */
[----:B------:R-:W3:Y:S01]  /*88bf0*/  LDL.LU.64 R48, [R1+0x1258] ;  /* 0x0012580001307983 */ /* 0x000ee20000300a00 */
[----:B--2---:R-:W-:-:S04]  /*88c00*/  IADD3 R125, P0, PT, R66, UR18, RZ ;  /* 0x00000012427d7c10 */ /* 0x004fc8000ff1e0ff */
[----:B------:R-:W-:Y:S02]  /*88c10*/  IADD3.X R126, PT, PT, R67, UR7, RZ, P0, !PT ;  /* 0x00000007437e7c10 */ /* 0x000fe400087fe4ff */
[----:B----4-:R-:W-:-:S04]  /*88c20*/  IADD3 R127, P0, PT, R30, UR18, RZ ;  /* 0x000000121e7f7c10 */ /* 0x010fc8000ff1e0ff */
        /* <DEDUP_REMOVED lines=15> */
[----:B------:R-:W-:-:S04]  /*88d20*/  IADD3 R137, P0, PT, R54, UR18, RZ ;  /* 0x0000001236897c10 */ /* 0x000fc8000ff1e0ff */
[----:B------:R-:W-:Y:S02]  /*88d30*/  IADD3.X R138, PT, PT, R55, UR7, RZ, P0, !PT ;  /* 0x00000007378a7c10 */ /* 0x000fe400087fe4ff */
[----:B------:R-:W4:Y:S01]  /*88d40*/  LDL.LU.64 R54, [R1+0x1160] ;  /* 0x0011600001367983 */ /* 0x000f220000300a00 */
[----:B------:R-:W-:-:S03]  /*88d50*/  IADD3 R139, P0, PT, R64, UR18, RZ ;  /* 0x00000012408b7c10 */ /* 0x000fc6000ff1e0ff */
        /* <DEDUP_REMOVED lines=8> */
[----:B---3--:R-:W-:-:S03]  /*88de0*/  IADD3 R153, P0, PT, R48, UR18, RZ ;  /* 0x0000001230997c10 */ /* 0x008fc6000ff1e0ff */
[----:B------:R-:W3:Y:S01]  /*88df0*/  LDL.LU.64 R64, [R1+0x1080] ;  /* 0x0010800001407983 */ /* 0x000ee20000300a00 */
[----:B------:R-:W-:-:S03]  /*88e00*/  IADD3.X R154, PT, PT, R49, UR7, RZ, P0, !PT ;  /* 0x00000007319a7c10 */ /* 0x000fc600087fe4ff */
[----:B------:R-:W3:Y:S01]  /*88e10*/  LDL.LU.64 R48, [R1+0x1078] ;  /* 0x0010780001307983 */ /* 0x000ee20000300a00 */
[----:B--2---:R-:W-:-:S04]  /*88e20*/  IADD3 R155, P0, PT, R30, UR18, RZ ;  /* 0x000000121e9b7c10 */ /* 0x004fc8000ff1e0ff */
[----:B------:R-:W-:Y:S02]  /*88e30*/  IADD3.X R156, PT, PT, R31, UR7, RZ, P0, !PT ;  /* 0x000000071f9c7c10 */ /* 0x000fe400087fe4ff */
[----:B------:R-:W2:Y:S01]  /*88e40*/  LDL.LU.64 R30, [R1+0x1070] ;  /* 0x00107000011e7983 */ /* 0x000ea20000300a00 */
        /* <DEDUP_REMOVED lines=21> */
[----:B------:R-:W-:Y:S01]  /*88fa0*/  IADD3 R173, P0, PT, R50, UR18, RZ ;  /* 0x0000001232ad7c10 */ /* 0x000fe2000ff1e0ff */
[----:B------:R-:W4:Y:S03]  /*88fb0*/  LDL.LU.64 R52, [R1+0x1040] ;  /* 0x0010400001347983 */ /* 0x000f260000300a00 */
[----:B------:R-:W-:Y:S02]  /*88fc0*/  IADD3.X R174, PT, PT, R51, UR7, RZ, P0, !PT ;  /* 0x0000000733ae7c10 */ /* 0x000fe400087fe4ff */
[----:B---3--:R-:W-:Y:S01]  /*88fd0*/  IADD3 R175, P0, PT, R64, UR18, RZ ;  /* 0x0000001240af7c10 */ /* 0x008fe2000ff1e0ff */
[----:B------:R-:W3:Y:S03]  /*88fe0*/  LDL.LU.64 R50, [R1+0x1038] ;  /* 0x0010380001327983 */ /* 0x000ee60000300a00 */
[----:B------:R-:W-:-:S02]  /*88ff0*/  IADD3.X R176, PT, PT, R65, UR7, RZ, P0, !PT ;  /* 0x0000000741b07c10 */ /* 0x000fc400087fe4ff */
[----:B------:R-:W-:-:S04]  /*89000*/  IADD3 R177, P0, PT, R48, UR18, RZ ;  /* 0x0000001230b17c10 */ /* 0x000fc8000ff1e0ff */
[----:B------:R-:W-:Y:S02]  /*89010*/  IADD3.X R178, PT, PT, R49, UR7, RZ, P0, !PT ;  /* 0x0000000731b27c10 */ /* 0x000fe400087fe4ff */
[----:B------:R-:W3:Y:S01]  /*89020*/  LDL.LU.64 R48, [R1+0x1030] ;  /* 0x0010300001307983 */ /* 0x000ee20000300a00 */
        /* <DEDUP_REMOVED lines=9> */
[----:B----4-:R-:W-:-:S03]  /*890c0*/  IADD3 R181, P0, PT, R62, UR18, RZ ;  /* 0x000000123eb57c10 */ /* 0x010fc6000ff1e0ff */
[----:B------:R-:W4:Y:S01]  /*890d0*/  LDL.LU.64 R64, [R1+0xff0] ;  /* 0x000ff00001407983 */ /* 0x000f220000300a00 */
[----:B------:R-:W-:Y:S02]  /*890e0*/  IADD3.X R182, PT, PT, R63, UR7, RZ, P0, !PT ;  /* 0x000000073fb67c10 */ /* 0x000fe400087fe4ff */
        /* <DEDUP_REMOVED lines=15> */
[----:B---3--:R-:W-:Y:S01]  /*891e0*/  IADD3 R193, P0, PT, R50, UR18, RZ ;  /* 0x0000001232c17c10 */ /* 0x008fe2000ff1e0ff */
[----:B------:R-:W3:Y:S03]  /*891f0*/  LDL.LU.64 R52, [R1+0xfc0] ;  /* 0x000fc00001347983 */ /* 0x000ee60000300a00 */
[----:B------:R-:W-:-:S02]  /*89200*/  IADD3.X R194, PT, PT, R51, UR7, RZ, P0, !PT ;  /* 0x0000000733c27c10 */ /* 0x000fc400087fe4ff */
[----:B------:R-:W-:Y:S01]  /*89210*/  IADD3 R195, P0, PT, R48, UR18, RZ ;  /* 0x0000001230c37c10 */ /* 0x000fe2000ff1e0ff */
[----:B------:R-:W3:Y:S03]  /*89220*/  LDL.LU.64 R50, [R1+0xfb8] ;  /* 0x000fb80001327983 */ /* 0x000ee60000300a00 */
[----:B------:R-:W-:Y:S02]  /*89230*/  IADD3.X R196, PT, PT, R49, UR7, RZ, P0, !PT ;  /* 0x0000000731c47c10 */ /* 0x000fe400087fe4ff */
[----:B------:R-:W3:Y:S01]  /*89240*/  LDL.LU.64 R48, [R1+0xfb0] ;  /* 0x000fb00001307983 */ /* 0x000ee20000300a00 */
        /* <DEDUP_REMOVED lines=31> */
[----:B------:R-:W-:-:S04]  /*89440*/  IADD3 R247, P0, PT, R48, UR18, RZ ;  /* 0x0000001230f77c10 */ /* 0x000fc8000ff1e0ff */
[----:B------:R-:W-:Y:S02]  /*89450*/  IADD3.X R248, PT, PT, R49, UR7, RZ, P0, !PT ;  /* 0x0000000731f87c10 */ /* 0x000fe400087fe4ff */
[----:B--2---:R-:W-:-:S04]  /*89460*/  IADD3 R249, P0, PT, R30, UR18, RZ ;  /* 0x000000121ef97c10 */ /* 0x004fc8000ff1e0ff */
[----:B------:R-:W-:Y:S02]  /*89470*/  IADD3.X R250, PT, PT, R31, UR7, RZ, P0, !PT ;  /* 0x000000071ffa7c10 */ /* 0x000fe400087fe4ff */
[----:B------:R-:W-:Y:S01]  /*89480*/  IADD3 R28, P0, PT, R28, UR18, RZ ;  /* 0x000000121c1c7c10 */ /* 0x000fe2000ff1e0ff */
[----:B------:R-:W-:Y:S01]  /*89490*/  IMAD.MOV.U32 R31, RZ, RZ, R4 ;  /* 0x000000ffff1f7224 */ /* 0x000fe200078e0004 */
[----:B------:R-:W-:Y:S02]  /*894a0*/  MOV R30, R3 ;  /* 0x00000003001e7202 */ /* 0x000fe40000000f00 */
[----:B------:R-:W-:Y:S02]  /*894b0*/  IADD3.X R29, PT, PT, R29, UR7, RZ, P0, !PT ;  /* 0x000000071d1d7c10 */ /* 0x000fe400087fe4ff */
[----:B------:R-:W-:Y:S01]  /*894c0*/  MOV R4, R5 ;  /* 0x0000000500047202 */ /* 0x000fe20000000f00 */
[----:B------:R-:W-:Y:S01]  /*894d0*/  IMAD.MOV.U32 R5, RZ, RZ, R6 ;  /* 0x000000ffff057224 */ /* 0x000fe200078e0006 */
[----:B------:R-:W-:Y:S01]  /*894e0*/  STL [R1+0x2d44], R28 ;  /* 0x002d441c01007387 */ /* 0x000fe20000100800 */
[----:B------:R-:W-:-:S03]  /*894f0*/  MOV R6, R9 ;  /* 0x0000000900067202 */ /* 0x000fc60000000f00 */
[----:B------:R-:W-:Y:S04]  /*89500*/  STL [R1+0x2d38], R29 ;  /* 0x002d381d01007387 */ /* 0x000fe80000100800 */
[----:B------:R1:W-:Y:S04]  /*89510*/  STL.64 [R1+0x36a8], R28 ;  /* 0x0036a81c01007387 */ /* 0x0003e80000100a00 */
[----:B------:R-:W-:Y:S04]  /*89520*/  STL.64 [R1+0x1760], R30 ;  /* 0x0017601e01007387 */ /* 0x000fe80000100a00 */
[----:B------:R2:W-:Y:S01]  /*89530*/  STL.64 [R1+0x1758], R4 ;  /* 0x0017580401007387 */ /* 0x0005e20000100a00 */
[----:B-1----:R-:W-:Y:S01]  /*89540*/  MOV R28, R7 ;  /* 0x00000007001c7202 */ /* 0x002fe20000000f00 */
[----:B------:R-:W-:-:S02]  /*89550*/  IMAD.MOV.U32 R29, RZ, RZ, R8 ;  /* 0x000000ffff1d7224 */ /* 0x000fc400078e0008 */
[----:B------:R-:W-:Y:S01]  /*89560*/  IMAD.MOV.U32 R7, RZ, RZ, R10 ;  /* 0x000000ffff077224 */ /* 0x000fe200078e000a */
[----:B------:R-:W-:Y:S02]  /*89570*/  MOV R8, R13 ;  /* 0x0000000d00087202 */ /* 0x000fe40000000f00 */
[----:B--2---:R-:W-:Y:S01]  /*89580*/  MOV R4, R11 ;  /* 0x0000000b00047202 */ /* 0x004fe20000000f00 */
[----:B------:R-:W-:Y:S01]  /*89590*/  IMAD.MOV.U32 R5, RZ, RZ, R12 ;  /* 0x000000ffff057224 */ /* 0x000fe200078e000c */
[----:B------:R-:W-:Y:S01]  /*895a0*/  STL.64 [R1+0x1750], R28 ;  /* 0x0017501c01007387 */ /* 0x000fe20000100a00 */
[----:B------:R-:W-:-:S03]  /*895b0*/  IMAD.MOV.U32 R9, RZ, RZ, R14 ;  /* 0x000000ffff097224 */ /* 0x000fc600078e000e */
[----:B------:R1:W-:Y:S04]  /*895c0*/  STL.64 [R1+0x1748], R6 ;  /* 0x0017480601007387 */ /* 0x0003e80000100a00 */
[----:B------:R2:W-:Y:S04]  /*895d0*/  STL.64 [R1+0x1740], R4 ;  /* 0x0017400401007387 */ /* 0x0005e80000100a00 */
[----:B------:R3:W-:Y:S01]  /*895e0*/  STL.64 [R1+0x1738], R8 ;  /* 0x0017380801007387 */ /* 0x0007e20000100a00 */
[----:B-1----:R-:W-:Y:S01]  /*895f0*/  MOV R6, R15 ;  /* 0x0000000f00067202 */ /* 0x002fe20000000f00 */
[----:B------:R-:W-:Y:S01]  /*89600*/  IMAD.MOV.U32 R7, RZ, RZ, R16 ;  /* 0x000000ffff077224 */ /* 0x000fe200078e0010 */
[----:B--2---:R-:W-:Y:S01]  /*89610*/  MOV R4, R17 ;  /* 0x0000001100047202 */ /* 0x004fe20000000f00 */
[----:B------:R-:W-:-:S03]  /*89620*/  IMAD.MOV.U32 R5, RZ, RZ, R18 ;  /* 0x000000ffff057224 */ /* 0x000fc600078e0012 */
[----:B------:R1:W-:Y:S01]  /*89630*/  STL.64 [R1+0x1730], R6 ;  /* 0x0017300601007387 */ /* 0x0003e20000100a00 */
[----:B---3--:R-:W-:Y:S01]  /*89640*/  MOV R8, R19 ;  /* 0x0000001300087202 */ /* 0x008fe20000000f00 */
[----:B------:R-:W-:Y:S02]  /*89650*/  IMAD.MOV.U32 R9, RZ, RZ, R20 ;  /* 0x000000ffff097224 */ /* 0x000fe400078e0014 */
        /* <DEDUP_REMOVED lines=18> */
[----:B------:R2:W-:Y:S01]  /*89780*/  STL.64 [R1+0x1638], R4 ;  /* 0x0016380401007387 */ /* 0x0005e20000100a00 */
[----:B------:R-:W-:Y:S01]  /*89790*/  IMAD.MOV.U32 R29, RZ, RZ, R42 ;  /* 0x000000ffff1d7224 */ /* 0x000fe200078e002a */
[----:B------:R-:W-:Y:S02]  /*897a0*/  MOV R28, R41 ;  /* 0x00000029001c7202 */ /* 0x000fe40000000f00 */
[----:B------:R-:W-:Y:S02]  /*897b0*/  MOV R42, R43 ;  /* 0x0000002b002a7202 */ /* 0x000fe40000000f00 */
[----:B-1----:R-:W-:Y:S01]  /*897c0*/  MOV R6, R37 ;  /* 0x0000002500067202 */ /* 0x002fe20000000f00 */
[----:B------:R-:W-:Y:S01]  /*897d0*/  IMAD.MOV.U32 R7, RZ, RZ, R38 ;  /* 0x000000ffff077224 */ /* 0x000fe200078e0026 */
[----:B--2---:R-:W-:Y:S01]  /*897e0*/  MOV R4, R39 ;  /* 0x0000002700047202 */ /* 0x004fe20000000f00 */
[----:B------:R-:W-:Y:S01]  /*897f0*/  IMAD.MOV.U32 R5, RZ, RZ, R40 ;  /* 0x000000ffff057224 */ /* 0x000fe200078e0028 */
[----:B------:R1:W-:Y:S01]  /*89800*/  STL.64 [R1+0x1630], R8 ;  /* 0x0016300801007387 */ /* 0x0003e20000100a00 */
[----:B------:R-:W-:Y:S01]  /*89810*/  IMAD.MOV.U32 R43, RZ, RZ, R44 ;  /* 0x000000ffff2b7224 */ /* 0x000fe200078e002c */
[----:B------:R-:W-:Y:S01]  /*89820*/  MOV R44, R45 ;  /* 0x0000002d002c7202 */ /* 0x000fe20000000f00 */
[----:B------:R-:W-:Y:S01]  /*89830*/  IMAD.MOV.U32 R45, RZ, RZ, R46 ;  /* 0x000000ffff2d7224 */ /* 0x000fe200078e002e */
[----:B------:R2:W-:Y:S01]  /*89840*/  STL.64 [R1+0x1628], R6 ;  /* 0x0016280601007387 */ /* 0x0005e20000100a00 */
[----:B------:R-:W-:Y:S01]  /*89850*/  MOV R40, R47 ;  /* 0x0000002f00287202 */ /* 0x000fe20000000f00 */
[----:B------:R-:W-:-:S02]  /*89860*/  IMAD.MOV.U32 R41, RZ, RZ, R104 ;  /* 0x000000ffff297224 */ /* 0x000fc400078e0068 */
[----:B------:R3:W-:Y:S01]  /*89870*/  STL.64 [R1+0x1560], R4 ;  /* 0x0015600401007387 */ /* 0x0007e20000100a00 */
[----:B------:R-:W-:-:S03]  /*89880*/  MOV R38, R105 ;  /* 0x0000006900267202 */ /* 0x000fc60000000f00 */
[----:B------:R-:W4:Y:S01]  /*89890*/  LDL.64 R46, [R1+0x1560] ;  /* 0x00156000012e7983 */ /* 0x000f220000100a00 */
[----:B------:R-:W-:Y:S01]  /*898a0*/  IMAD.MOV.U32 R39, RZ, RZ, R106 ;  /* 0x000000ffff277224 */ /* 0x000fe200078e006a */
[----:B------:R-:W-:Y:S02]  /*898b0*/  MOV R36, R107 ;  /* 0x0000006b00247202 */ /* 0x000fe40000000f00 */
[----:B------:R1:W-:Y:S01]  /*898c0*/  STL.64 [R1+0x1558], R28 ;  /* 0x0015581c01007387 */ /* 0x0003e20000100a00 */
[----:B------:R-:W-:-:S03]  /*898d0*/  IMAD.MOV.U32 R37, RZ, RZ, R108 ;  /* 0x000000ffff257224 */ /* 0x000fc600078e006c */
[----:B------:R-:W4:Y:S01]  /*898e0*/  LDL.64 R104, [R1+0x1628] ;  /* 0x0016280001687983 */ /* 0x000f220000100a00 */
[----:B------:R-:W-:-:S03]  /*898f0*/  MOV R34, R109 ;  /* 0x0000006d00227202 */ /* 0x000fc60000000f00 */
[----:B------:R-:W-:Y:S01]  /*89900*/  STL.64 [R1+0x1550], R42 ;  /* 0x0015502a01007387 */ /* 0x000fe20000100a00 */
        /* <DEDUP_REMOVED lines=42> */
[----:B-1----:R-:W-:-:S03]  /*89bb0*/  MOV R8, R131 ;  /* 0x0000008300087202 */ /* 0x002fc60000000f00 */
[----:B------:R-:W-:Y:S01]  /*89bc0*/  STL.64 [R1+0x1438], R18 ;  /* 0x0014381201007387 */ /* 0x000fe20000100a00 */
[----:B------:R-:W-:-:S03]  /*89bd0*/  IMAD.MOV.U32 R9, RZ, RZ, R132 ;  /* 0x000000ffff097224 */ /* 0x000fc600078e0084 */
[----:B------:R-:W4:Y:S01]  /*89be0*/  LDL.64 R128, [R1+0x1748] ;  /* 0x0017480001807983 */ /* 0x000f220000100a00 */
[----:B--2---:R-:W-:-:S03]  /*89bf0*/  MOV R6, R133 ;  /* 0x0000008500067202 */ /* 0x004fc60000000f00 */
[----:B------:R-:W-:Y:S01]  /*89c00*/  STL.64 [R1+0x1430], R16 ;  /* 0x0014301001007387 */ /* 0x000fe20000100a00 */
[----:B------:R-:W-:-:S03]  /*89c10*/  IMAD.MOV.U32 R7, RZ, RZ, R134 ;  /* 0x000000ffff077224 */ /* 0x000fc600078e0086 */
[----:B------:R-:W2:Y:S01]  /*89c20*/  LDL.64 R130, [R1+0x1750] ;  /* 0x0017500001827983 */ /* 0x000ea20000100a00 */
[----:B---3--:R-:W-:-:S03]  /*89c30*/  MOV R4, R135 ;  /* 0x0000008700047202 */ /* 0x008fc60000000f00 */
[----:B------:R-:W-:Y:S04]  /*89c40*/  STL.64 [R1+0x1428], R14 ;  /* 0x0014280e01007387 */ /* 0x000fe80000100a00 */
[----:B------:R-:W3:Y:S04]  /*89c50*/  LDL.64 R132, [R1+0x1758] ;  /* 0x0017580001847983 */ /* 0x000ee80000100a00 */
[----:B------:R1:W-:Y:S04]  /*89c60*/  STL.64 [R1+0x1360], R12 ;  /* 0x0013600c01007387 */ /* 0x0003e80000100a00 */
[----:B------:R-:W2:Y:S01]  /*89c70*/  LDL.64 R134, [R1+0x1760] ;  /* 0x0017600001867983 */ /* 0x000ea20000100a00 */
[----:B------:R-:W-:-:S04]  /*89c80*/  UISETP.GT.AND UP4, UPT, UR23, 0x59, UPT ;  /* 0x000000591700788c */ /* 0x000fc8000bf84270 */
[----:B------:R-:W-:Y:S02]  /*89c90*/  USEL UR12, URZ, 0x4, !UP4 ;  /* 0x00000004ff0c7887 */ /* 0x000fe4000e000000 */
[----:B------:R-:W-:Y:S02]  /*89ca0*/  UISETP.GT.AND UP3, UPT, UR23, 0x5d, UPT ;  /* 0x0000005d1700788c */ /* 0x000fe4000bf64270 */
[----:B------:R-:W-:Y:S01]  /*89cb0*/  USEL UR12, UR12, URZ, !UP0 ;  /* 0x000000ff0c0c7287 */ /* 0x000fe2000c000000 */
[----:B------:R-:W-:Y:S01]  /*89cc0*/  IMAD.MOV.U32 R5, RZ, RZ, R136 ;  /* 0x000000ffff057224 */ /* 0x000fe200078e0088 */
[----:B------:R-:W-:Y:S01]  /*89cd0*/  MOV R234, R137 ;  /* 0x0000008900ea7202 */ /* 0x000fe20000000f00 */
[----:B------:R-:W-:Y:S01]  /*89ce0*/  IMAD.MOV.U32 R235, RZ, RZ, R138 ;  /* 0x000000ffffeb7224 */ /* 0x000fe200078e008a */
[----:B------:R-:W-:Y:S01]  /*89cf0*/  USEL UR13, URZ, 0x4, !UP3 ;  /* 0x00000004ff0d7887 */ /* 0x000fe2000d800000 */
[----:B------:R-:W-:Y:S01]  /*89d00*/  STL.64 [R1+0x1358], R10 ;  /* 0x0013580a01007387 */ /* 0x000fe20000100a00 */
[----:B------:R-:W-:Y:S01]  /*89d10*/  MOV R232, R139 ;  /* 0x0000008b00e87202 */ /* 0x000fe20000000f00 */
[----:B------:R-:W-:Y:S01]  /*89d20*/  IMAD.MOV.U32 R233, RZ, RZ, R148 ;  /* 0x000000ffffe97224 */ /* 0x000fe200078e0094 */
[----:B------:R-:W-:Y:S01]  /*89d30*/  MOV R226, R149 ;  /* 0x0000009500e27202 */ /* 0x000fe20000000f00 */
[----:B------:R-:W-:Y:S01]  /*89d40*/  STL.64 [R1+0x1350], R8 ;  /* 0x0013500801007387 */ /* 0x000fe20000100a00 */
[----:B------:R-:W-:Y:S01]  /*89d50*/  IMAD.MOV.U32 R227, RZ, RZ, R150 ;  /* 0x000000ffffe37224 */ /* 0x000fe200078e0096 */
[----:B------:R-:W-:Y:S01]  /*89d60*/  MOV R224, R151 ;  /* 0x0000009700e07202 */ /* 0x000fe20000000f00 */
[----:B------:R-:W-:Y:S01]  /*89d70*/  IMAD.MOV.U32 R225, RZ, RZ, R152 ;  /* 0x000000ffffe17224 */ /* 0x000fe200078e0098 */
[----:B------:R1:W-:Y:S01]  /*89d80*/  STL.64 [R1+0x1348], R6 ;  /* 0x0013480601007387 */ /* 0x0003e20000100a00 */
[----:B------:R-:W-:Y:S01]  /*89d90*/  ISETP.NE.U32.AND P2, PT, RZ, UR12, PT ;  /* 0x0000000cff007c0c */ /* 0x000fe2000bf45070 */
[----:B------:R-:W-:Y:S01]  /*89da0*/  IMAD.MOV.U32 R223, RZ, RZ, R154 ;  /* 0x000000ffffdf7224 */ /* 0x000fe200078e009a */
[----:B------:R-:W-:Y:S01]  /*89db0*/  MOV R222, R153 ;  /* 0x0000009900de7202 */ /* 0x000fe20000000f00 */
[----:B------:R1:W-:Y:S01]  /*89dc0*/  STL.64 [R1+0x1340], R4 ;  /* 0x0013400401007387 */ /* 0x0003e20000100a00 */
[----:B------:R-:W-:Y:S01]  /*89dd0*/  UISETP.GT.AND UP6, UPT, UR23, 0x61, UPT ;  /* 0x000000611700788c */ /* 0x000fe2000bfc4270 */
[----:B------:R-:W-:Y:S01]  /*89de0*/  MOV R220, R155 ;  /* 0x0000009b00dc7202 */ /* 0x000fe20000000f00 */
[----:B------:R-:W-:Y:S01]  /*89df0*/  IMAD.MOV.U32 R221, RZ, RZ, R156 ;  /* 0x000000ffffdd7224 */ /* 0x000fe200078e009c */
[----:B------:R-:W-:Y:S01]  /*89e00*/  STL.64 [R1+0x1338], R234 ;  /* 0x001338ea01007387 */ /* 0x000fe20000100a00 */
[----:B------:R-:W-:Y:S01]  /*89e10*/  USEL UR13, UR13, URZ, !UP0 ;  /* 0x000000ff0d0d7287 */ /* 0x000fe2000c000000 */
[----:B------:R-:W-:Y:S01]  /*89e20*/  MOV R218, R157 ;  /* 0x0000009d00da7202 */ /* 0x000fe20000000f00 */
[----:B------:R-:W-:Y:S01]  /*89e30*/  IMAD.MOV.U32 R219, RZ, RZ, R158 ;  /* 0x000000ffffdb7224 */ /* 0x000fe200078e009e */
[----:B------:R-:W-:Y:S01]  /*89e40*/  STL.64 [R1+0x1330], R232 ;  /* 0x001330e801007387 */ /* 0x000fe20000100a00 */
[----:B------:R-:W-:Y:S01]  /*89e50*/  MOV R216, R159 ;  /* 0x0000009f00d87202 */ /* 0x000fe20000000f00 */
[----:B------:R-:W-:Y:S01]  /*89e60*/  IMAD.MOV.U32 R217, RZ, RZ, R160 ;  /* 0x000000ffffd97224 */ /* 0x000fe200078e00a0 */
[----:B------:R-:W-:Y:S01]  /*89e70*/  MOV R214, R161 ;  /* 0x000000a100d67202 */ /* 0x000fe20000000f00 */
[----:B------:R-:W-:Y:S01]  /*89e80*/  STL.64 [R1+0x1328], R226 ;  /* 0x001328e201007387 */ /* 0x000fe20000100a00 */
[----:B------:R-:W-:Y:S01]  /*89e90*/  IMAD.MOV.U32 R215, RZ, RZ, R162 ;  /* 0x000000ffffd77224 */ /* 0x000fe200078e00a2 */
[----:B------:R-:W-:Y:S01]  /*89ea0*/  USEL UR16, URZ, 0x4, !UP6 ;  /* 0x00000004ff107887 */ /* 0x000fe2000f000000 */
[----:B------:R-:W-:Y:S01]  /*89eb0*/  MOV R212, R163 ;  /* 0x000000a300d47202 */ /* 0x000fe20000000f00 */
[----:B------:R-:W-:Y:S01]  /*89ec0*/  STL.64 [R1+0x1260], R224 ;  /* 0x001260e001007387 */ /* 0x000fe20000100a00 */
[----:B------:R-:W-:Y:S01]  /*89ed0*/  IMAD.MOV.U32 R213, RZ, RZ, R164 ;  /* 0x000000ffffd57224 */ /* 0x000fe200078e00a4 */
[----:B------:R-:W-:Y:S01]  /*89ee0*/  MOV R146, R165 ;  /* 0x000000a500927202 */ /* 0x000fe20000000f00 */
[----:B------:R-:W-:Y:S01]  /*89ef0*/  IMAD.MOV.U32 R147, RZ, RZ, R166 ;  /* 0x000000ffff937224 */ /* 0x000fe200078e00a6 */
[----:B------:R-:W-:Y:S01]  /*89f00*/  STL.64 [R1+0x1258], R222 ;  /* 0x001258de01007387 */ /* 0x000fe20000100a00 */
[----:B------:R-:W-:Y:S01]  /*89f10*/  MOV R144, R167 ;  /* 0x000000a700907202 */ /* 0x000fe20000000f00 */
[----:B------:R-:W-:Y:S01]  /*89f20*/  IMAD.MOV.U32 R145, RZ, RZ, R168 ;  /* 0x000000ffff917224 */ /* 0x000fe200078e00a8 */
[----:B------:R-:W-:Y:S01]  /*89f30*/  ISETP.NE.U32.AND P1, PT, RZ, UR13, PT ;  /* 0x0000000dff007c0c */ /* 0x000fe2000bf25070 */
[----:B------:R-:W-:Y:S01]  /*89f40*/  STL.64 [R1+0x1250], R220 ;  /* 0x001250dc01007387 */ /* 0x000fe20000100a00 */
[----:B------:R-:W-:Y:S01]  /*89f50*/  MOV R142, R169 ;  /* 0x000000a9008e7202 */ /* 0x000fe20000000f00 */
[----:B------:R-:W-:-:S02]  /*89f60*/  IMAD.MOV.U32 R143, RZ, RZ, R170 ;  /* 0x000000ffff8f7224 */ /* 0x000fc400078e00aa */
[----:B------:R-:W-:Y:S01]  /*89f70*/  STL.64 [R1+0x1248], R218 ;  /* 0x001248da01007387 */ /* 0x000fe20000100a00 */
        /* <DEDUP_REMOVED lines=9> */
[----:B------:R-:W-:-:S02]  /*8a010*/  IMAD.MOV.U32 R101, RZ, RZ, R176 ;  /* 0x000000ffff657224 */ /* 0x000fc400078e00b0 */
[----:B------:R-:W-:Y:S01]  /*8a020*/  STL.64 [R1+0x1230], R212 ;  /* 0x001230d401007387 */ /* 0x000fe20000100a00 */
[----:B------:R-:W-:Y:S01]  /*8a030*/  MOV R98, R177 ;  /* 0x000000b100627202 */ /* 0x000fe20000000f00 */
[----:B------:R-:W-:Y:S02]  /*8a040*/  IMAD.MOV.U32 R99, RZ, RZ, R178 ;  /* 0x000000ffff637224 */ /* 0x000fe400078e00b2 */
[----:B------:R-:W-:Y:S01]  /*8a050*/  STL.64 [R1+0x1228], R146 ;  /* 0x0012289201007387 */ /* 0x000fe20000100a00 */
[----:B------:R-:W-:Y:S01]  /*8a060*/  USEL UR17, URZ, 0x4, !UP5 ;  /* 0x00000004ff117887 */ /* 0x000fe2000e800000 */
[----:B------:R-:W-:Y:S01]  /*8a070*/  MOV R96, R179 ;  /* 0x000000b300607202 */ /* 0x000fe20000000f00 */
[----:B------:R-:W-:Y:S01]  /*8a080*/  IMAD.MOV.U32 R97, RZ, RZ, R180 ;  /* 0x000000ffff617224 */ /* 0x000fe200078e00b4 */
[----:B------:R-:W-:Y:S01]  /*8a090*/  STL.64 [R1+0x1160], R144 ;  /* 0x0011609001007387 */ /* 0x000fe20000100a00 */
[----:B------:R-:W-:Y:S01]  /*8a0a0*/  MOV R94, R181 ;  /* 0x000000b5005e7202 */ /* 0x000fe20000000f00 */
[----:B------:R-:W-:-:S02]  /*8a0b0*/  IMAD.MOV.U32 R95, RZ, RZ, R182 ;  /* 0x000000ffff5f7224 */ /* 0x000fc400078e00b6 */
[----:B------:R-:W-:Y:S01]  /*8a0c0*/  STL.64 [R1+0x1158], R142 ;  /* 0x0011588e01007387 */ /* 0x000fe20000100a00 */
[----:B------:R-:W-:Y:S01]  /*8a0d0*/  MOV R92, R183 ;  /* 0x000000b7005c7202 */ /* 0x000fe20000000f00 */
[----:B------:R-:W-:Y:S01]  /*8a0e0*/  IMAD.MOV.U32 R93, RZ, RZ, R184 ;  /* 0x000000ffff5d7224 */ /* 0x000fe200078e00b8 */
[----:B------:R-:W-:Y:S01]  /*8a0f0*/  ISETP.NE.U32.AND P6, PT, RZ, UR16, PT ;  /* 0x00000010ff007c0c */ /* 0x000fe2000bfc5070 */
[----:B------:R-:W-:Y:S01]  /*8a100*/  STL.64 [R1+0x1090], R140 ;  /* 0x0010908c01007387 */ /* 0x000fe20000100a00 */
[----:B------:R-:W-:Y:S01]  /*8a110*/  MOV R90, R185 ;  /* 0x000000b9005a7202 */ /* 0x000fe20000000f00 */
[----:B------:R-:W-:Y:S02]  /*8a120*/  IMAD.MOV.U32 R91, RZ, RZ, R186 ;  /* 0x000000ffff5b7224 */ /* 0x000fe400078e00ba */
        /* <DEDUP_REMOVED lines=29> */
[----:B------:R-:W-:Y:S01]  /*8a300*/  MOV R72, R203 ;  /* 0x000000cb00487202 */ /* 0x000fe20000000f00 */
[----:B------:R-:W-:Y:S01]  /*8a310*/  IMAD.MOV.U32 R73, RZ, RZ, R204 ;  /* 0x000000ffff497224 */ /* 0x000fe200078e00cc */
[----:B------:R-:W-:Y:S01]  /*8a320*/  USEL UR22, UR22, URZ, !UP0 ;  /* 0x000000ff16167287 */ /* 0x000fe2000c000000 */
[----:B------:R-:W-:Y:S01]  /*8a330*/  STL.64 [R1+0x1040], R84 ;  /* 0x0010405401007387 */ /* 0x000fe20000100a00 */
[----:B------:R-:W-:Y:S01]  /*8a340*/  MOV R70, R205 ;  /* 0x000000cd00467202 */ /* 0x000fe20000000f00 */
[----:B------:R-:W-:-:S02]  /*8a350*/  IMAD.MOV.U32 R71, RZ, RZ, R206 ;  /* 0x000000ffff477224 */ /* 0x000fc400078e00ce */
[----:B------:R-:W-:Y:S01]  /*8a360*/  STL.64 [R1+0x1038], R82 ;  /* 0x0010385201007387 */ /* 0x000fe20000100a00 */
[----:B------:R-:W-:Y:S01]  /*8a370*/  MOV R68, R207 ;  /* 0x000000cf00447202 */ /* 0x000fe20000000f00 */
[----:B------:R-:W-:Y:S02]  /*8a380*/  IMAD.MOV.U32 R69, RZ, RZ, R208 ;  /* 0x000000ffff457224 */ /* 0x000fe400078e00d0 */
[----:B------:R-:W-:Y:S01]  /*8a390*/  STL.64 [R1+0x1030], R80 ;  /* 0x0010305001007387 */ /* 0x000fe20000100a00 */
[----:B------:R-:W-:Y:S01]  /*8a3a0*/  MOV R66, R209 ;  /* 0x000000d100427202 */ /* 0x000fe20000000f00 */
[----:B------:R-:W-:Y:S02]  /*8a3b0*/  IMAD.MOV.U32 R67, RZ, RZ, R210 ;  /* 0x000000ffff437224 */ /* 0x000fe400078e00d2 */
        /* <DEDUP_REMOVED lines=39> */
[----:B---3--:R-:W-:Y:S04]  /*8a630*/  LDGSTS.E [R2+0x2c900], desc[UR14][R132.64], P2 ;  /* 0x2c90000084027fae */ /* 0x008fe800091a100e */
        /* <DEDUP_REMOVED lines=30> */
[----:B------:R-:W2:Y:S04]  /*8a820*/  LDL.LU.64 R28, [R1+0x36a8] ;  /* 0x0036a800011c7983 */ /* 0x000ea80000300a00 */
[----:B------:R-:W-:Y:S04]  /*8a830*/  LDGSTS.E [R2+0x34800], desc[UR14][R12.64], P0 ;  /* 0x348000000c027fae */ /* 0x000fe800081a100e */
[----:B------:R-:W-:Y:S04]  /*8a840*/  LDGSTS.E [R2+0x34900], desc[UR14][R10.64], P0 ;  /* 0x349000000a027fae */ /* 0x000fe800081a100e */
[----:B------:R-:W-:Y:S04]  /*8a850*/  LDGSTS.E [R2+0x34a00], desc[UR14][R8.64], P0 ;  /* 0x34a0000008027fae */ /* 0x000fe800081a100e */
[----:B-1----:R-:W3:Y:S04]  /*8a860*/  LDL.LU R12, [R1+0x2d3c] ;  /* 0x002d3c00010c7983 */ /* 0x002ee80000300800 */
[----:B------:R-:W-:Y:S01]  /*8a870*/  LDGSTS.E [R2+0x34b00], desc[UR14][R6.64], P0 ;  /* 0x34b0000006027fae */ /* 0x000fe200081a100e */
[----:B------:R-:W-:-:S02]  /*8a880*/  UISETP.GT.AND UP1, UPT, UR23, 0x6d, UPT ;  /* 0x0000006d1700788c */ /* 0x000fc4000bf24270 */
[----:B------:R-:W-:Y:S01]  /*8a890*/  UISETP.GT.AND UP4, UPT, UR23, 0x71, UPT ;  /* 0x000000711700788c */ /* 0x000fe2000bf84270 */
[----:B------:R2:W-:Y:S04]  /*8a8a0*/  LDGSTS.E [R2+0x34c00], desc[UR14][R4.64], P0 ;  /* 0x34c0000004027fae */ /* 0x0005e800081a100e */
[----:B------:R-:W4:Y:S04]  /*8a8b0*/  LDL.LU R7, [R1+0x2d34] ;  /* 0x002d340001077983 */ /* 0x000f280000300800 */
[----:B------:R-:W4:Y:S04]  /*8a8c0*/  LDL.LU R13, [R1+0x2d30] ;  /* 0x002d3000010d7983 */ /* 0x000f280000300800 */
[----:B------:R-:W4:Y:S04]  /*8a8d0*/  LDL.LU R9, [R1+0x2d28] ;  /* 0x002d280001097983 */ /* 0x000f280000300800 */
[----:B------:R-:W4:Y:S04]  /*8a8e0*/  LDL.LU R10, [R1+0x2d2c] ;  /* 0x002d2c00010a7983 */ /* 0x000f280000300800 */
[----:B------:R-:W4:Y:S04]  /*8a8f0*/  LDL.LU R15, [R1+0x2d24] ;  /* 0x002d2400010f7983 */ /* 0x000f280000300800 */
[----:B------:R-:W4:Y:S04]  /*8a900*/  LDL.LU R14, [R1+0x2d20] ;  /* 0x002d2000010e7983 */ /* 0x000f280000300800 */
[----:B------:R-:W4:Y:S01]  /*8a910*/  LDL.LU R17, [R1+0x2d18] ;  /* 0x002d180001117983 */ /* 0x000f220000300800 */
        /* <DEDUP_REMOVED lines=12> */
[----:B------:R-:W4:Y:S01]  /*8a9e0*/  LDL.LU R8, [R1+0x2d1c] ;  /* 0x002d1c0001087983 */ /* 0x000f220000300800 */
[----:B------:R-:W-:-:S02]  /*8a9f0*/  USEL UR26, UR26, URZ, !UP0 ;  /* 0x000000ff1a1a7287 */ /* 0x000fc4000c000000 */
[----:B------:R-:W-:Y:S01]  /*8aa00*/  USEL UR24, URZ, 0x4, !UP6 ;  /* 0x00000004ff187887 */ /* 0x000fe2000f000000 */
[----:B------:R-:W4:Y:S04]  /*8aa10*/  LDL.LU R6, [R1+0x2d14] ;  /* 0x002d140001067983 */ /* 0x000f280000300800 */
[----:B------:R-:W-:Y:S01]  /*8aa20*/  LDGSTS.E [R2+0x36800], desc[UR14][R224.64], P4 ;  /* 0x36800000e0027fae */ /* 0x000fe2000a1a100e */
[----:B------:R-:W-:-:S03]  /*8aa30*/  ISETP.NE.U32.AND P2, PT, RZ, UR26, PT ;  /* 0x0000001aff007c0c */ /* 0x000fc6000bf45070 */
        /* <DEDUP_REMOVED lines=36> */
[----:B------:R-:W-:Y:S01]  /*8ac80*/  LDGSTS.E [R2+0x3cb00], desc[UR14][R70.64], P1 ;  /* 0x3cb0000046027fae */ /* 0x000fe200089a100e */
[----:B------:R-:W-:-:S03]  /*8ac90*/  LOP3.LUT R251, R251, 0x40, RZ, 0x3c, !PT ;  /* 0x00000040fbfb7812 */ /* 0x000fc600078e3cff */
[----:B------:R-:W-:Y:S04]  /*8aca0*/  LDGSTS.E [R2+0x3cc00], desc[UR14][R68.64], P1 ;  /* 0x3cc0000044027fae */ /* 0x000fe800089a100e */
[----:B------:R-:W-:Y:S04]  /*8acb0*/  LDGSTS.E [R2+0x3cd00], desc[UR14][R66.64], P1 ;  /* 0x3cd0000042027fae */ /* 0x000fe800089a100e */
[----:B------:R-:W-:Y:S04]  /*8acc0*/  LDGSTS.E [R2+0x3ce00], desc[UR14][R64.64], P1 ;  /* 0x3ce0000040027fae */ /* 0x000fe800089a100e */
[----:B------:R-:W-:Y:S04]  /*8acd0*/  LDGSTS.E [R2+0x3cf00], desc[UR14][R62.64], P1 ;  /* 0x3cf000003e027fae */ /* 0x000fe800089a100e */
[----:B------:R-:W4:Y:S01]  /*8ace0*/  LDL.LU R16, [R1+0x2d10] ;  /* 0x002d100001107983 */ /* 0x000f220000300800 */
[----:B------:R-:W-:-:S03]  /*8acf0*/  IADD3 R3, PT, PT, R251, UR25, RZ ;  /* 0x00000019fb037c10 */ /* 0x000fc6000fffe0ff */
[----:B------:R-:W-:Y:S04]  /*8ad00*/  LDGSTS.E [R2+0x3e800], desc[UR14][R60.64], P6 ;  /* 0x3e8000003c027fae */ /* 0x000fe8000b1a100e */
[----:B------:R-:W-:Y:S04]  /*8ad10*/  LDGSTS.E [R2+0x3e900], desc[UR14][R58.64], P6 ;  /* 0x3e9000003a027fae */ /* 0x000fe8000b1a100e */
[----:B------:R-:W-:Y:S04]  /*8ad20*/  LDGSTS.E [R2+0x3ea00], desc[UR14][R56.64], P6 ;  /* 0x3ea0000038027fae */ /* 0x000fe8000b1a100e */
[----:B------:R-:W-:Y:S04]  /*8ad30*/  LDGSTS.E [R2+0x3eb00], desc[UR14][R54.64], P6 ;  /* 0x3eb0000036027fae */ /* 0x000fe8000b1a100e */
[----:B------:R-:W-:Y:S04]  /*8ad40*/  LDGSTS.E [R2+0x3ec00], desc[UR14][R52.64], P6 ;  /* 0x3ec0000034027fae */ /* 0x000fe8000b1a100e */
[----:B------:R-:W-:Y:S04]  /*8ad50*/  LDGSTS.E [R2+0x3ed00], desc[UR14][R50.64], P6 ;  /* 0x3ed0000032027fae */ /* 0x000fe8000b1a100e */
[----:B------:R-:W-:Y:S04]  /*8ad60*/  LDGSTS.E [R2+0x3ee00], desc[UR14][R48.64], P6 ;  /* 0x3ee0000030027fae */ /* 0x000fe8000b1a100e */
[----:B------:R-:W4:Y:S04]  /*8ad70*/  LDL.LU R11, [R1+0x2d08] ;  /* 0x002d0800010b7983 */ /* 0x000f280000300800 */
[----:B------:R-:W-:Y:S01]  /*8ad80*/  LDGSTS.E [R2+0x3ef00], desc[UR14][R30.64], P6 ;  /* 0x3ef000001e027fae */ /* 0x000fe2000b1a100e */
[----:B--2---:R-:W-:Y:S01]  /*8ad90*/  IMAD.MOV.U32 R4, RZ, RZ, R28 ;  /* 0x000000ffff047224 */ /* 0x004fe200078e001c */
[----:B------:R-:W-:-:S05]  /*8ada0*/  MOV R5, R29 ;  /* 0x0000001d00057202 */ /* 0x000fca0000000f00 */
[----:B------:R1:W-:Y:S01]  /*8adb0*/  LDGSTS.E [R3+0x1000], desc[UR14][R4.64], P5 ;  /* 0x0100000004037fae */ /* 0x0003e2000a9a100e */
[----:B---3--:R-:W-:-:S05]  /*8adc0*/  IADD3 R12, P0, PT, R12, UR18, RZ ;  /* 0x000000120c0c7c10 */ /* 0x008fca000ff1e0ff */
[----:B------:R2:W-:Y:S01]  /*8add0*/  STL [R1+0x2d3c], R12 ;  /* 0x002d3c0c01007387 */ /* 0x0005e20000100800 */
[----:B-1----:R-:W-:Y:S01]  /*8ade0*/  IMAD.MOV.U32 R4, RZ, RZ, R12 ;  /* 0x000000ffff047224 */ /* 0x002fe200078e000c */
[----:B----4-:R-:W-:Y:S02]  /*8adf0*/  IADD3 R7, P1, PT, R7, UR18, RZ ;  /* 0x0000001207077c10 */ /* 0x010fe4000ff3e0ff */
[----:B------:R-:W-:Y:S02]  /*8ae00*/  IADD3.X R13, PT, PT, R13, UR7, RZ, P0, !PT ;  /* 0x000000070d0d7c10 */ /* 0x000fe400087fe4ff */
[----:B------:R-:W-:-:S03]  /*8ae10*/  IADD3.X R9, PT, PT, R9, UR7, RZ, P1, !PT ;  /* 0x0000000709097c10 */ /* 0x000fc60008ffe4ff */
[----:B------:R1:W-:Y:S04]  /*8ae20*/  STL [R1+0x2d30], R13 ;  /* 0x002d300d01007387 */ /* 0x0003e80000100800 */
[----:B------:R-:W-:Y:S01]  /*8ae30*/  STL [R1+0x2d34], R7 ;  /* 0x002d340701007387 */ /* 0x000fe20000100800 */
[----:B------:R-:W-:-:S03]  /*8ae40*/  MOV R5, R13 ;  /* 0x0000000d00057202 */ /* 0x000fc60000000f00 */
[----:B--2---:R-:W2:Y:S04]  /*8ae50*/  LDL.LU R12, [R1+0x2d0c] ;  /* 0x002d0c00010c7983 */ /* 0x004ea80000300800 */
[----:B------:R3:W-:Y:S04]  /*8ae60*/  STL [R1+0x2d28], R9 ;  /* 0x002d280901007387 */ /* 0x0007e80000100800 */
[----:B-1----:R-:W4:Y:S01]  /*8ae70*/  LDL.LU R13, [R1+0x2cf0] ;  /* 0x002cf000010d7983 */ /* 0x002f220000300800 */
[----:B------:R-:W-:-:S03]  /*8ae80*/  IADD3 R10, P0, PT, R10, UR18, RZ ;  /* 0x000000120a0a7c10 */ /* 0x000fc6000ff1e0ff */
[----:B------:R1:W-:Y:S01]  /*8ae90*/  LDGSTS.E [R3+0x1100], desc[UR14][R4.64], P5 ;  /* 0x0110000004037fae */ /* 0x0003e2000a9a100e */
[----:B------:R-:W-:Y:S02]  /*8aea0*/  IADD3.X R14, PT, PT, R14, UR7, RZ, P0, !PT ;  /* 0x000000070e0e7c10 */ /* 0x000fe400087fe4ff */
[----:B------:R-:W-:Y:S01]  /*8aeb0*/  IADD3 R15, P1, PT, R15, UR18, RZ ;  /* 0x000000120f0f7c10 */ /* 0x000fe2000ff3e0ff */
[----:B-1----:R-:W-:Y:S01]  /*8aec0*/  IMAD.MOV.U32 R4, RZ, RZ, R7 ;  /* 0x000000ffff047224 */ /* 0x002fe200078e0007 */
[----:B------:R-:W-:Y:S02]  /*8aed0*/  MOV R5, R9 ;  /* 0x0000000900057202 */ /* 0x000fe40000000f00 */
[----:B---3--:R-:W3:Y:S01]  /*8aee0*/  LDL.LU R9, [R1+0x2c38] ;  /* 0x002c380001097983 */ /* 0x008ee20000300800 */
[----:B------:R-:W-:-:S03]  /*8aef0*/  IADD3.X R17, PT, PT, R17, UR7, RZ, P1, !PT ;  /* 0x0000000711117c10 */ /* 0x000fc60008ffe4ff */
[----:B------:R-:W3:Y:S04]  /*8af00*/  LDL.LU R7, [R1+0x2c40] ;  /* 0x002c400001077983 */ /* 0x000ee80000300800 */
[----:B------:R-:W-:Y:S04]  /*8af10*/  STL [R1+0x2d2c], R10 ;  /* 0x002d2c0a01007387 */ /* 0x000fe80000100800 */
[----:B------:R1:W-:Y:S04]  /*8af20*/  LDGSTS.E [R3+0x1200], desc[UR14][R4.64], P5 ;  /* 0x0120000004037fae */ /* 0x0003e8000a9a100e */
[----:B------:R1:W-:Y:S04]  /*8af30*/  STL [R1+0x2d20], R14 ;  /* 0x002d200e01007387 */ /* 0x0003e80000100800 */
[----:B------:R1:W-:Y:S02]  /*8af40*/  STL [R1+0x2d24], R15 ;  /* 0x002d240f01007387 */ /* 0x0003e40000100800 */
[----:B-1----:R-:W-:-:S02]  /*8af50*/  MOV R5, R14 ;  /* 0x0000000e00057202 */ /* 0x002fc40000000f00 */
[----:B------:R-:W3:Y:S01]  /*8af60*/  LDL.LU R14, [R1+0x2c34] ;  /* 0x002c3400010e7983 */ /* 0x000ee20000300800 */
[----:B------:R-:W-:-:S03]  /*8af70*/  IMAD.MOV.U32 R4, RZ, RZ, R10 ;  /* 0x000000ffff047224 */ /* 0x000fc600078e000a */
[----:B------:R-:W-:Y:S04]  /*8af80*/  STL [R1+0x2d18], R17 ;  /* 0x002d181101007387 */ /* 0x000fe80000100800 */
[----:B------:R-:W3:Y:S01]  /*8af90*/  LDL.LU R10, [R1+0x2c3c] ;  /* 0x002c3c00010a7983 */ /* 0x000ee20000300800 */
[----:B------:R-:W-:-:S03]  /*8afa0*/  IADD3 R8, P0, PT, R8, UR18, RZ ;  /* 0x0000001208087c10 */ /* 0x000fc6000ff1e0ff */
[----:B------:R1:W-:Y:S01]  /*8afb0*/  LDGSTS.E [R3+0x1300], desc[UR14][R4.64], P5 ;  /* 0x0130000004037fae */ /* 0x0003e2000a9a100e */
[----:B------:R-:W-:Y:S01]  /*8afc0*/  IADD3 R6, P1, PT, R6, UR18, RZ ;  /* 0x0000001206067c10 */ /* 0x000fe2000ff3e0ff */
[----:B-1----:R-:W-:Y:S01]  /*8afd0*/  IMAD.MOV.U32 R4, RZ, RZ, R15 ;  /* 0x000000ffff047224 */ /* 0x002fe200078e000f */
[----:B------:R-:W-:Y:S01]  /*8afe0*/  MOV R5, R17 ;  /* 0x0000001100057202 */ /* 0x000fe20000000f00 */
[----:B------:R-:W3:Y:S04]  /*8aff0*/  LDL.LU R15, [R1+0x2c44] ;  /* 0x002c4400010f7983 */ /* 0x000ee80000300800 */
[----:B------:R-:W3:Y:S04]  /*8b000*/  LDL.LU R2, [R1+0x2c2c] ;  /* 0x002c2c0001027983 */ /* 0x000ee80000300800 */
[----:B------:R-:W-:Y:S04]  /*8b010*/  STL [R1+0x2d1c], R8 ;  /* 0x002d1c0801007387 */ /* 0x000fe80000100800 */
[----:B------:R1:W-:Y:S02]  /*8b020*/  LDGSTS.E [R3+0x1400], desc[UR14][R4.64], P5 ;  /* 0x0140000004037fae */ /* 0x0003e4000a9a100e */
[----:B-1----:R-:W-:Y:S01]  /*8b030*/  IMAD.MOV.U32 R4, RZ, RZ, R8 ;  /* 0x000000ffff047224 */ /* 0x002fe200078e0008 */
[----:B------:R-:W-:-:S04]  /*8b040*/  IADD3.X R16, PT, PT, R16, UR7, RZ, P0, !PT ;  /* 0x0000000710107c10 */ /* 0x000fc800087fe4ff */
[----:B------:R-:W-:Y:S01]  /*8b050*/  MOV R5, R16 ;  /* 0x0000001000057202 */ /* 0x000fe20000000f00 */
[----:B------:R1:W-:Y:S04]  /*8b060*/  STL [R1+0x2d10], R16 ;  /* 0x002d101001007387 */ /* 0x0003e80000100800 */
[----:B------:R-:W-:Y:S04]  /*8b070*/  STL [R1+0x2d14], R6 ;  /* 0x002d140601007387 */ /* 0x000fe80000100800 */
[----:B------:R1:W-:Y:S04]  /*8b080*/  LDGSTS.E [R3+0x1500], desc[UR14][R4.64], P5 ;  /* 0x0150000004037fae */ /* 0x0003e8000a9a100e */
[----:B-1----:R-:W3:Y:S01]  /*8b090*/  LDL.LU R16, [R1+0x2c28] ;  /* 0x002c280001107983 */ /* 0x002ee20000300800 */
[----:B------:R-:W-:Y:S01]  /*8b0a0*/  IMAD.MOV.U32 R4, RZ, RZ, R6 ;  /* 0x000000ffff047224 */ /* 0x000fe200078e0006 */
[----:B------:R-:W-:-:S04]  /*8b0b0*/  IADD3.X R11, PT, PT, R11, UR7, RZ, P1, !PT ;  /* 0x000000070b0b7c10 */ /* 0x000fc80008ffe4ff */
[----:B------:R-:W-:Y:S01]  /*8b0c0*/  MOV R5, R11 ;  /* 0x0000000b00057202 */ /* 0x000fe20000000f00 */
[----:B------:R1:W-:Y:S04]  /*8b0d0*/  STL [R1+0x2d08], R11 ;  /* 0x002d080b01007387 */ /* 0x0003e80000100800 */
[----:B------:R-:W3:Y:S04]  /*8b0e0*/  LDL.LU R8, [R1+0x2c20] ;  /* 0x002c200001087983 */ /* 0x000ee80000300800 */
[----:B------:R2:W-:Y:S04]  /*8b0f0*/  LDGSTS.E [R3+0x1600], desc[UR14][R4.64], P5 ;  /* 0x0160000004037fae */ /* 0x0005e8000a9a100e */
[----:B-1----:R-:W3:Y:S04]  /*8b100*/  LDL.LU R11, [R1+0x2c24] ;  /* 0x002c2400010b7983 */ /* 0x002ee80000300800 */
[----:B------:R-:W3:Y:S01]  /*8b110*/  LDL.LU R6, [R1+0x2c1c] ;  /* 0x002c1c0001067983 */ /* 0x000ee20000300800 */
[----:B--2---:R-:W-:-:S04]  /*8b120*/  IADD3 R12, P0, PT, R12, UR18, RZ ;  /* 0x000000120c0c7c10 */ /* 0x004fc8000ff1e0ff */
[----:B----4-:R-:W-:Y:S01]  /*8b130*/  IADD3.X R13, PT, PT, R13, UR7, RZ, P0, !PT ;  /* 0x000000070d0d7c10 */ /* 0x010fe200087fe4ff */
[----:B------:R-:W-:Y:S03]  /*8b140*/  STL [R1+0x2d0c], R12 ;  /* 0x002d0c0c01007387 */ /* 0x000fe60000100800 */
[----:B------:R-:W-:Y:S01]  /*8b150*/  MOV R5, R13 ;  /* 0x0000000d00057202 */ /* 0x000fe20000000f00 */
[----:B------:R1:W-:Y:S01]  /*8b160*/  STL [R1+0x2cf0], R13 ;  /* 0x002cf00d01007387 */ /* 0x0003e20000100800 */
[----:B------:R-:W-:-:S05]  /*8b170*/  IMAD.MOV.U32 R4, RZ, RZ, R12 ;  /* 0x000000ffff047224 */ /* 0x000fca00078e000c */
[----:B------:R2:W-:Y:S04]  /*8b180*/  LDGSTS.E [R3+0x1700], desc[UR14][R4.64], P5 ;  /* 0x0170000004037fae */ /* 0x0005e8000a9a100e */
[----:B-1----:R-:W4:Y:S04]  /*8b190*/  LDL.LU R13, [R1+0x2c18] ;  /* 0x002c1800010d7983 */ /* 0x002f280000300800 */
[----:B------:R-:W4:Y:S01]  /*8b1a0*/  LDL.LU R12, [R1+0x2c10] ;  /* 0x002c1000010c7983 */ /* 0x000f220000300800 */
[----:B---3--:R-:W-:Y:S02]  /*8b1b0*/  IADD3 R9, P1, PT, R9, UR18, RZ ;  /* 0x0000001209097c10 */ /* 0x008fe4000ff3e0ff */
[----:B------:R-:W-:-:S03]  /*8b1c0*/  IADD3 R7, P2, PT, R7, UR18, RZ ;  /* 0x0000001207077c10 */ /* 0x000fc6000ff5e0ff */
[----:B------:R1:W-:Y:S01]  /*8b1d0*/  STL [R1+0x2c38], R9 ;  /* 0x002c380901007387 */ /* 0x0003e20000100800 */
[----:B--2---:R-:W-:Y:S01]  /*8b1e0*/  IMAD.MOV.U32 R4, RZ, RZ, R9 ;  /* 0x000000ffff047224 */ /* 0x004fe200078e0009 */
[----:B------:R-:W-:-:S05]  /*8b1f0*/  IADD3.X R14, PT, PT, R14, UR7, RZ, P1, !PT ;  /* 0x000000070e0e7c10 */ /* 0x000fca0008ffe4ff */
[----:B------:R2:W-:Y:S01]  /*8b200*/  STL [R1+0x2c34], R14 ;  /* 0x002c340e01007387 */ /* 0x0005e20000100800 */
[----:B------:R-:W-:-:S03]  /*8b210*/  IADD3.X R10, PT, PT, R10, UR7, RZ, P2, !PT ;  /* 0x000000070a0a7c10 */ /* 0x000fc600097fe4ff */
[----:B------:R3:W-:Y:S01]  /*8b220*/  STL [R1+0x2c40], R7 ;  /* 0x002c400701007387 */ /* 0x0007e20000100800 */
[----:B------:R-:W-:-:S03]  /*8b230*/  MOV R5, R14 ;  /* 0x0000000e00057202 */ /* 0x000fc60000000f00 */
[----:B-1----:R-:W4:Y:S04]  /*8b240*/  LDL.LU R9, [R1+0x2c14] ;  /* 0x002c140001097983 */ /* 0x002f280000300800 */
[----:B------:R1:W-:Y:S04]  /*8b250*/  STL [R1+0x2c3c], R10 ;  /* 0x002c3c0a01007387 */ /* 0x0003e80000100800 */
[----:B--2---:R-:W2:Y:S01]  /*8b260*/  LDL.LU R14, [R1+0x2c08] ;  /* 0x002c0800010e7983 */ /* 0x004ea20000300800 */
        /* <DEDUP_REMOVED lines=9> */
[----:B---3--:R-:W3:Y:S04]  /*8b300*/  LDL.LU R7, [R1+0x2c0c] ;  /* 0x002c0c0001077983 */ /* 0x008ee80000300800 */
        /* <DEDUP_REMOVED lines=10> */
[----:B------:R-:W-:Y:S01]  /*8b3b0*/  IADD3.X R8, PT, PT, R8, UR7, RZ, P2, !PT ;  /* 0x0000000708087c10 */ /* 0x000fe200097fe4ff */
[----:B------:R-:W-:-:S03]  /*8b3c0*/  IMAD.MOV.U32 R4, RZ, RZ, R2 ;  /* 0x000000ffff047224 */ /* 0x000fc600078e0002 */
[----:B------:R-:W-:Y:S01]  /*8b3d0*/  MOV R5, R8 ;  /* 0x0000000800057202 */ /* 0x000fe20000000f00 */
[----:B------:R1:W-:Y:S01]  /*8b3e0*/  STL [R1+0x2c20], R8 ;  /* 0x002c200801007387 */ /* 0x0003e20000100800 */
[----:B------:R-:W-:-:S03]  /*8b3f0*/  IADD3 R11, P1, PT, R11, UR18, RZ ;  /* 0x000000120b0b7c10 */ /* 0x000fc6000ff3e0ff */
[----:B------:R-:W3:Y:S01]  /*8b400*/  LDL.LU R15, [R1+0x2b34] ;  /* 0x002b3400010f7983 */ /* 0x000ee20000300800 */
[----:B------:R-:W-:-:S03]  /*8b410*/  IADD3 R6, P2, PT, R6, UR18, RZ ;  /* 0x0000001206067c10 */ /* 0x000fc6000ff5e0ff */
[----:B------:R1:W-:Y:S04]  /*8b420*/  LDGSTS.E [R3+0x3300], desc[UR14][R4.64], P0 ;  /* 0x0330000004037fae */ /* 0x0003e800081a100e */
[----:B-1----:R-:W3:Y:S04]  /*8b430*/  LDL.LU R8, [R1+0x2b40] ;  /* 0x002b400001087983 */ /* 0x002ee80000300800 */
[----:B------:R-:W3:Y:S04]  /*8b440*/  LDL.LU R2, [R1+0x2b44] ;  /* 0x002b440001027983 */ /* 0x000ee80000300800 */
[----:B------:R-:W-:Y:S01]  /*8b450*/  STL [R1+0x2c24], R11 ;  /* 0x002c240b01007387 */ /* 0x000fe20000100800 */
[----:B------:R-:W-:Y:S01]  /*8b460*/  IMAD.MOV.U32 R4, RZ, RZ, R11 ;  /* 0x000000ffff047224 */ /* 0x000fe200078e000b */
[----:B----4-:R-:W-:-:S02]  /*8b470*/  IADD3.X R13, PT, PT, R13, UR7, RZ, P1, !PT ;  /* 0x000000070d0d7c10 */ /* 0x010fc40008ffe4ff */
        /* <DEDUP_REMOVED lines=8> */
[----:B----4-:R-:W-:Y:S01]  /*8b500*/  IMAD.MOV.U32 R4, RZ, RZ, R6 ;  /* 0x000000ffff047224 */ /* 0x010fe200078e0006 */
[----:B------:R-:W-:-:S02]  /*8b510*/  MOV R5, R12 ;  /* 0x0000000c00057202 */ /* 0x000fc40000000f00 */
[----:B-1----:R-:W4:Y:S04]  /*8b520*/  LDL.LU R12, [R1+0x2b2c] ;  /* 0x002b2c00010c7983 */ /* 0x002f280000300800 */
[----:B------:R-:W4:Y:S04]  /*8b530*/  LDL.LU R6, [R1+0x2b24] ;  /* 0x002b240001067983 */ /* 0x000f280000300800 */
[----:B------:R1:W-:Y:S01]  /*8b540*/  LDGSTS.E [R3+0x3500], desc[UR14][R4.64], P0 ;  /* 0x0350000004037fae */ /* 0x0003e200081a100e */
[----:B------:R-:W-:-:S04]  /*8b550*/  IADD3 R9, P1, PT, R9, UR18, RZ ;  /* 0x0000001209097c10 */ /* 0x000fc8000ff3e0ff */
[----:B--2---:R-:W-:Y:S01]  /*8b560*/  IADD3.X R14, PT, PT, R14, UR7, RZ, P1, !PT ;  /* 0x000000070e0e7c10 */ /* 0x004fe20008ffe4ff */
[----:B------:R-:W-:Y:S03]  /*8b570*/  STL [R1+0x2c14], R9 ;  /* 0x002c140901007387 */ /* 0x000fe60000100800 */
[----:B-1----:R-:W-:Y:S01]  /*8b580*/  MOV R5, R14 ;  /* 0x0000000e00057202 */ /* 0x002fe20000000f00 */
[----:B------:R1:W-:Y:S01]  /*8b590*/  STL [R1+0x2c08], R14 ;  /* 0x002c080e01007387 */ /* 0x0003e20000100800 */
[----:B------:R-:W-:Y:S01]  /*8b5a0*/  IMAD.MOV.U32 R4, RZ, RZ, R9 ;  /* 0x000000ffff047224 */ /* 0x000fe200078e0009 */
[----:B------:R-:W-:Y:S02]  /*8b5b0*/  UISETP.GT.AND UP1, UPT, UR23, 0xa, UPT ;  /* 0x0000000a1700788c */ /* 0x000fe4000bf24270 */
[----:B-1----:R-:W2:Y:S04]  /*8b5c0*/  LDL.LU R14, [R1+0x2b20] ;  /* 0x002b2000010e7983 */ /* 0x002ea80000300800 */
[----:B------:R-:W2:Y:S01]  /*8b5d0*/  LDL.LU R9, [R1+0x2b18] ;  /* 0x002b180001097983 */ /* 0x000ea20000300800 */
[----:B------:R-:W-:-:S03]  /*8b5e0*/  USEL UR12, URZ, 0x4, !UP1 ;  /* 0x00000004ff0c7887 */ /* 0x000fc6000c800000 */
[----:B------:R1:W-:Y:S01]  /*8b5f0*/  LDGSTS.E [R3+0x3600], desc[UR14][R4.64], P0 ;  /* 0x0360000004037fae */ /* 0x0003e200081a100e */
[----:B------:R-:W-:-:S06]  /*8b600*/  USEL UR12, UR12, URZ, !UP0 ;  /* 0x000000ff0c0c7287 */ /* 0x000fcc000c000000 */
[----:B------:R-:W-:Y:S02]  /*8b610*/  ISETP.NE.U32.AND P1, PT, RZ, UR12, PT ;  /* 0x0000000cff007c0c */ /* 0x000fe4000bf25070 */
[----:B---3--:R-:W-:Y:S02]  /*8b620*/  IADD3 R7, P2, PT, R7, UR18, RZ ;  /* 0x0000001207077c10 */ /* 0x008fe4000ff5e0ff */
[----:B------:R-:W-:-:S03]  /*8b630*/  IADD3 R10, P3, PT, R10, UR18, RZ ;  /* 0x000000120a0a7c10 */ /* 0x000fc6000ff7e0ff */
[----:B-1----:R-:W-:Y:S01]  /*8b640*/  IMAD.MOV.U32 R4, RZ, RZ, R7 ;  /* 0x000000ffff047224 */ /* 0x002fe200078e0007 */
[----:B------:R1:W-:Y:S01]  /*8b650*/  STL [R1+0x2c0c], R7 ;  /* 0x002c0c0701007387 */ /* 0x0003e20000100800 */
[----:B------:R-:W-:-:S04]  /*8b660*/  IADD3.X R16, PT, PT, R16, UR7, RZ, P2, !PT ;  /* 0x0000000710107c10 */ /* 0x000fc800097fe4ff */
[----:B------:R-:W-:Y:S01]  /*8b670*/  MOV R5, R16 ;  /* 0x0000001000057202 */ /* 0x000fe20000000f00 */
[----:B------:R-:W-:Y:S04]  /*8b680*/  STL [R1+0x2bf0], R16 ;  /* 0x002bf01001007387 */ /* 0x000fe80000100800 */
[----:B------:R3:W-:Y:S04]  /*8b690*/  STL [R1+0x2b38], R10 ;  /* 0x002b380a01007387 */ /* 0x0007e80000100800 */
[----:B------:R1:W-:Y:S01]  /*8b6a0*/  LDGSTS.E [R3+0x3700], desc[UR14][R4.64], P0 ;  /* 0x0370000004037fae */ /* 0x0003e200081a100e */
[----:B------:R-:W-:-:S03]  /*8b6b0*/  IADD3.X R15, PT, PT, R15, UR7, RZ, P3, !PT ;  /* 0x000000070f0f7c10 */ /* 0x000fc60009ffe4ff */
[----:B------:R-:W2:Y:S04]  /*8b6c0*/  LDL.LU R17, [R1+0x2b1c] ;  /* 0x002b1c0001117983 */ /* 0x000ea80000300800 */
[----:B------:R-:W-:Y:S01]  /*8b6d0*/  STL [R1+0x2b34], R15 ;  /* 0x002b340f01007387 */ /* 0x000fe20000100800 */
[----:B------:R-:W-:-:S03]  /*8b6e0*/  IADD3 R8, P0, PT, R8, UR18, RZ ;  /* 0x0000001208087c10 */ /* 0x000fc6000ff1e0ff */
[----:B-1----:R-:W2:Y:S01]  /*8b6f0*/  LDL.LU R7, [R1+0x2b14] ;  /* 0x002b140001077983 */ /* 0x002ea20000300800 */
[----:B------:R-:W-:Y:S01]  /*8b700*/  IMAD.MOV.U32 R4, RZ, RZ, R10 ;  /* 0x000000ffff047224 */ /* 0x000fe200078e000a */
[----:B------:R-:W-:Y:S02]  /*8b710*/  MOV R5, R15 ;  /* 0x0000000f00057202 */ /* 0x000fe40000000f00 */
[----:B------:R-:W2:Y:S01]  /*8b720*/  LDL.LU R18, [R1+0x2b10] ;  /* 0x002b100001127983 */ /* 0x000ea20000300800 */
[----:B------:R-:W-:-:S03]  /*8b730*/  IADD3 R2, P2, PT, R2, UR18, RZ ;  /* 0x0000001202027c10 */ /* 0x000fc6000ff5e0ff */
[----:B---3--:R-:W3:Y:S04]  /*8b740*/  LDL.LU R10, [R1+0x2b08] ;  /* 0x002b0800010a7983 */ /* 0x008ee80000300800 */
        /* <DEDUP_REMOVED lines=8> */
[----:B------:R-:W3:Y:S04]  /*8b7d0*/  LDL.LU R8, [R1+0x2b0c] ;  /* 0x002b0c0001087983 */ /* 0x000ee80000300800 */
[----:B------:R4:W-:Y:S04]  /*8b7e0*/  STL [R1+0x2b28], R11 ;  /* 0x002b280b01007387 */ /* 0x0009e80000100800 */
[----:B-1----:R-:W3:Y:S01]  /*8b7f0*/  LDL.LU R13, [R1+0x2af0] ;  /* 0x002af000010d7983 */ /* 0x002ee20000300800 */
[----:B----4-:R-:W-:Y:S02]  /*8b800*/  IADD3 R12, P0, PT, R12, UR18, RZ ;  /* 0x000000120c0c7c10 */ /* 0x010fe4000ff1e0ff */
[----:B------:R-:W-:Y:S01]  /*8b810*/  IADD3 R6, P2, PT, R6, UR18, RZ ;  /* 0x0000001206067c10 */ /* 0x000fe2000ff5e0ff */
[----:B------:R1:W-:Y:S02]  /*8b820*/  LDGSTS.E [R3+0x5100], desc[UR14][R4.64], P1 ;  /* 0x0510000004037fae */ /* 0x0003e400089a100e */
[----:B-1----:R-:W-:Y:S01]  /*8b830*/  IMAD.MOV.U32 R4, RZ, RZ, R2 ;  /* 0x000000ffff047224 */ /* 0x002fe200078e0002 */
[----:B------:R-:W-:Y:S01]  /*8b840*/  MOV R5, R11 ;  /* 0x0000000b00057202 */ /* 0x000fe20000000f00 */
[----:B------:R-:W4:Y:S04]  /*8b850*/  LDL.LU R2, [R1+0x2a38] ;  /* 0x002a380001027983 */ /* 0x000f280000300800 */
[----:B------:R-:W4:Y:S01]  /*8b860*/  LDL.LU R11, [R1+0x2a40] ;  /* 0x002a4000010b7983 */ /* 0x000f220000300800 */
[----:B--2---:R-:W-:-:S03]  /*8b870*/  IADD3.X R14, PT, PT, R14, UR7, RZ, P0, !PT ;  /* 0x000000070e0e7c10 */ /* 0x004fc600087fe4ff */
[----:B------:R-:W-:Y:S01]  /*8b880*/  STL [R1+0x2b2c], R12 ;  /* 0x002b2c0c01007387 */ /* 0x000fe20000100800 */
[----:B------:R-:W-:-:S03]  /*8b890*/  IADD3.X R9, PT, PT, R9, UR7, RZ, P2, !PT ;  /* 0x0000000709097c10 */ /* 0x000fc600097fe4ff */
[----:B------:R1:W-:Y:S04]  /*8b8a0*/  STL [R1+0x2b20], R14 ;  /* 0x002b200e01007387 */ /* 0x0003e80000100800 */
[----:B------:R-:W-:Y:S04]  /*8b8b0*/  STL [R1+0x2b24], R6 ;  /* 0x002b240601007387 */ /* 0x000fe80000100800 */
[----:B------:R-:W2:Y:S04]  /*8b8c0*/  LDL.LU R16, [R1+0x2a34] ;  /* 0x002a340001107983 */ /* 0x000ea80000300800 */
[----:B------:R1:W-:Y:S04]  /*8b8d0*/  STL [R1+0x2b18], R9 ;  /* 0x002b180901007387 */ /* 0x0003e80000100800 */
[----:B------:R-:W2:Y:S04]  /*8b8e0*/  LDL.LU R15, [R1+0x2a3c] ;  /* 0x002a3c00010f7983 */ /* 0x000ea80000300800 */
[----:B------:R1:W-:Y:S02]  /*8b8f0*/  LDGSTS.E [R3+0x5200], desc[UR14][R4.64], P1 ;  /* 0x0520000004037fae */ /* 0x0003e400089a100e */
[----:B-1----:R-:W-:Y:S01]  /*8b900*/  IMAD.MOV.U32 R4, RZ, RZ, R12 ;  /* 0x000000ffff047224 */ /* 0x002fe200078e000c */
[----:B------:R-:W-:-:S02]  /*8b910*/  MOV R5, R14 ;  /* 0x0000000e00057202 */ /* 0x000fc40000000f00 */
[----:B------:R-:W2:Y:S04]  /*8b920*/  LDL.LU R14, [R1+0x2a28] ;  /* 0x002a2800010e7983 */ /* 0x000ea80000300800 */
[----:B------:R1:W-:Y:S02]  /*8b930*/  LDGSTS.E [R3+0x5300], desc[UR14][R4.64], P1 ;  /* 0x0530000004037fae */ /* 0x0003e400089a100e */
[----:B-1----:R-:W-:Y:S02]  /*8b940*/  MOV R5, R9 ;  /* 0x0000000900057202 */ /* 0x002fe40000000f00 */
[----:B------:R-:W2:Y:S01]  /*8b950*/  LDL.LU R9, [R1+0x2a44] ;  /* 0x002a440001097983 */ /* 0x000ea20000300800 */
[----:B------:R-:W-:-:S03]  /*8b960*/  IMAD.MOV.U32 R4, RZ, RZ, R6 ;  /* 0x000000ffff047224 */ /* 0x000fc600078e0006 */
[----:B------:R-:W2:Y:S04]  /*8b970*/  LDL.LU R12, [R1+0x2a20] ;  /* 0x002a2000010c7983 */ /* 0x000ea80000300800 */
[----:B------:R-:W2:Y:S04]  /*8b980*/  LDL.LU R6, [R1+0x2a2c] ;  /* 0x002a2c0001067983 */ /* 0x000ea80000300800 */
[----:B------:R1:W-:Y:S01]  /*8b990*/  LDGSTS.E [R3+0x5400], desc[UR14][R4.64], P1 ;  /* 0x0540000004037fae */ /* 0x0003e200089a100e */
[----:B------:R-:W-:-:S04]  /*8b9a0*/  UISETP.GT.AND UP1, UPT, UR23, 0xe, UPT ;  /* 0x0000000e1700788c */ /* 0x000fc8000bf24270 */
[----:B------:R-:W-:-:S04]  /*8b9b0*/  USEL UR12, URZ, 0x4, !UP1 ;  /* 0x00000004ff0c7887 */ /* 0x000fc8000c800000 */
[----:B------:R-:W-:Y:S01]  /*8b9c0*/  USEL UR12, UR12, URZ, !UP0 ;  /* 0x000000ff0c0c7287 */ /* 0x000fe2000c000000 */
[----:B------:R-:W-:-:S05]  /*8b9d0*/  IADD3 R17, P0, PT, R17, UR18, RZ ;  /* 0x0000001211117c10 */ /* 0x000fca000ff1e0ff */
        /* <DEDUP_REMOVED lines=12> */
[----:B------:R3:W-:Y:S04]  /*8baa0*/  LDGSTS.E [R3+0x5600], desc[UR14][R4.64], P1 ;  /* 0x0560000004037fae */ /* 0x0007e800089a100e */
[----:B-1----:R-:W2:Y:S04]  /*8bab0*/  LDL.LU R10, [R1+0x2a24] ;  /* 0x002a2400010a7983 */ /* 0x002ea80000300800 */
[----:B------:R-:W2:Y:S01]  /*8bac0*/  LDL.LU R7, [R1+0x2a1c] ;  /* 0x002a1c0001077983 */ /* 0x000ea20000300800 */
[----:B------:R-:W-:-:S04]  /*8bad0*/  IADD3 R8, P0, PT, R8, UR18, RZ ;  /* 0x0000001208087c10 */ /* 0x000fc8000ff1e0ff */
[----:B------:R-:W-:Y:S01]  /*8bae0*/  IADD3.X R13, PT, PT, R13, UR7, RZ, P0, !PT ;  /* 0x000000070d0d7c10 */ /* 0x000fe200087fe4ff */
[----:B------:R-:W-:Y:S03]  /*8baf0*/  STL [R1+0x2b0c], R8 ;  /* 0x002b0c0801007387 */ /* 0x000fe60000100800 */
[----:B---3--:R-:W-:Y:S01]  /*8bb00*/  MOV R5, R13 ;  /* 0x0000000d00057202 */ /* 0x008fe20000000f00 */
[----:B------:R1:W-:Y:S01]  /*8bb10*/  STL [R1+0x2af0], R13 ;  /* 0x002af00d01007387 */ /* 0x0003e20000100800 */
[----:B------:R-:W-:Y:S01]  /*8bb20*/  IMAD.MOV.U32 R4, RZ, RZ, R8 ;  /* 0x000000ffff047224 */ /* 0x000fe200078e0008 */
[----:B------:R-:W-:-:S04]  /*8bb30*/  ISETP.NE.U32.AND P0, PT, RZ, UR12, PT ;  /* 0x0000000cff007c0c */ /* 0x000fc8000bf05070 */
[----:B------:R3:W-:Y:S04]  /*8bb40*/  LDGSTS.E [R3+0x5700], desc[UR14][R4.64], P1 ;  /* 0x0570000004037fae */ /* 0x0007e800089a100e */
[----:B-1----:R-:W2:Y:S04]  /*8bb50*/  LDL.LU R13, [R1+0x2a18] ;  /* 0x002a1800010d7983 */ /* 0x002ea80000300800 */
[----:B------:R-:W2:Y:S01]  /*8bb60*/  LDL.LU R8, [R1+0x2a10] ;  /* 0x002a100001087983 */ /* 0x000ea20000300800 */
[----:B----4-:R-:W-:Y:S02]  /*8bb70*/  IADD3 R2, P1, PT, R2, UR18, RZ ;  /* 0x0000001202027c10 */ /* 0x010fe4000ff3e0ff */
[----:B------:R-:W-:-:S03]  /*8bb80*/  IADD3 R11, P2, PT, R11, UR18, RZ ;  /* 0x000000120b0b7c10 */ /* 0x000fc6000ff5e0ff */
[----:B------:R1:W-:Y:S01]  /*8bb90*/  STL [R1+0x2a38], R2 ;  /* 0x002a380201007387 */ /* 0x0003e20000100800 */
[----:B---3--:R-:W-:Y:S01]  /*8bba0*/  IMAD.MOV.U32 R4, RZ, RZ, R2 ;  /* 0x000000ffff047224 */ /* 0x008fe200078e0002 */
[----:B--2---:R-:W-:-:S04]  /*8bbb0*/  IADD3.X R16, PT, PT, R16, UR7, RZ, P1, !PT ;  /* 0x0000000710107c10 */ /* 0x004fc80008ffe4ff */
        /* <DEDUP_REMOVED lines=9> */
[----:B------:R-:W-:-:S05]  /*8bc50*/  MOV R5, R15 ;  /* 0x0000000f00057202 */ /* 0x000fca0000000f00 */
[----:B------:R1:W-:Y:S01]  /*8bc60*/  LDGSTS.E [R3+0x7100], desc[UR14][R4.64], P0 ;  /* 0x0710000004037fae */ /* 0x0003e200081a100e */
[----:B------:R-:W-:-:S04]  /*8bc70*/  IADD3 R9, P1, PT, R9, UR18, RZ ;  /* 0x0000001209097c10 */ /* 0x000fc8000ff3e0ff */
[----:B------:R-:W-:Y:S02]  /*8bc80*/  IADD3.X R14, PT, PT, R14, UR7, RZ, P1, !PT ;  /* 0x000000070e0e7c10 */ /* 0x000fe40008ffe4ff */
[----:B------:R-:W-:Y:S01]  /*8bc90*/  IADD3 R6, P2, PT, R6, UR18, RZ ;  /* 0x0000001206067c10 */ /* 0x000fe2000ff5e0ff */
[----:B------:R4:W-:Y:S01]  /*8bca0*/  STL [R1+0x2a44], R9 ;  /* 0x002a440901007387 */ /* 0x0009e20000100800 */
[----:B-1----:R-:W-:Y:S02]  /*8bcb0*/  IMAD.MOV.U32 R4, RZ, RZ, R9 ;  /* 0x000000ffff047224 */ /* 0x002fe400078e0009 */
[----:B------:R-:W-:Y:S01]  /*8bcc0*/  IADD3.X R12, PT, PT, R12, UR7, RZ, P2, !PT ;  /* 0x000000070c0c7c10 */ /* 0x000fe200097fe4ff */
[----:B------:R-:W-:Y:S04]  /*8bcd0*/  STL [R1+0x2a28], R14 ;  /* 0x002a280e01007387 */ /* 0x000fe80000100800 */
[----:B------:R-:W-:Y:S04]  /*8bce0*/  STL [R1+0x2a2c], R6 ;  /* 0x002a2c0601007387 */ /* 0x000fe80000100800 */
[----:B----4-:R-:W4:Y:S01]  /*8bcf0*/  LDL.LU R9, [R1+0x2a0c] ;  /* 0x002a0c0001097983 */ /* 0x010f220000300800 */
        /* <DEDUP_REMOVED lines=11> */
[----:B------:R-:W-:Y:S02]  /*8bdb0*/  IADD3 R10, P1, PT, R10, UR18, RZ ;  /* 0x000000120a0a7c10 */ /* 0x000fe4000ff3e0ff */
        /* <DEDUP_REMOVED lines=30> */
[----:B------:R-:W-:-:S03]  /*8bfa0*/  ISETP.NE.U32.AND P1, PT, RZ, UR12, PT ;  /* 0x0000000cff007c0c */ /* 0x000fc6000bf25070 */
[----:B------:R-:W2:Y:S01]  /*8bfb0*/  LDL.LU R2, [R1+0x2914] ;  /* 0x0029140001027983 */ /* 0x000ea20000300800 */
[----:B----4-:R-:W-:-:S05]  /*8bfc0*/  IADD3 R9, P2, PT, R9, UR18, RZ ;  /* 0x0000001209097c10 */ /* 0x010fca000ff5e0ff */
[----:B-1----:R-:W-:Y:S01]  /*8bfd0*/  IMAD.MOV.U32 R4, RZ, RZ, R9 ;  /* 0x000000ffff047224 */ /* 0x002fe200078e0009 */
[----:B------:R-:W-:Y:S02]  /*8bfe0*/  IADD3 R17, P3, PT, R17, UR18, RZ ;  /* 0x0000001211117c10 */ /* 0x000fe4000ff7e0ff */
[----:B------:R-:W-:Y:S01]  /*8bff0*/  IADD3.X R16, PT, PT, R16, UR7, RZ, P2, !PT ;  /* 0x0000000710107c10 */ /* 0x000fe200097fe4ff */
[----:B------:R-:W-:Y:S03]  /*8c000*/  STL [R1+0x2a0c], R9 ;  /* 0x002a0c0901007387 */ /* 0x000fe60000100800 */
[----:B------:R-:W-:Y:S01]  /*8c010*/  MOV R5, R16 ;  /* 0x0000001000057202 */ /* 0x000fe20000000f00 */
[----:B------:R1:W-:Y:S01]  /*8c020*/  STL [R1+0x29f0], R16 ;  /* 0x0029f01001007387 */ /* 0x0003e20000100800 */
[----:B------:R-:W-:-:S03]  /*8c030*/  IADD3.X R18, PT, PT, R18, UR7, RZ, P3, !PT ;  /* 0x0000000712127c10 */ /* 0x000fc60009ffe4ff */
[----:B------:R-:W-:Y:S04]  /*8c040*/  STL [R1+0x2938], R17 ;  /* 0x0029381101007387 */ /* 0x000fe80000100800 */
[----:B------:R4:W-:Y:S04]  /*8c050*/  LDGSTS.E [R3+0x7700], desc[UR14][R4.64], P0 ;  /* 0x0770000004037fae */ /* 0x0009e800081a100e */
[----:B-1----:R-:W2:Y:S01]  /*8c060*/  LDL.LU R16, [R1+0x2910] ;  /* 0x0029100001107983 */ /* 0x002ea20000300800 */
[----:B------:R-:W-:-:S03]  /*8c070*/  IADD3 R12, P0, PT, R12, UR18, RZ ;  /* 0x000000120c0c7c10 */ /* 0x000fc6000ff1e0ff */
[----:B------:R-:W-:Y:S01]  /*8c080*/  STL [R1+0x2934], R18 ;  /* 0x0029341201007387 */ /* 0x000fe20000100800 */
[----:B------:R-:W-:Y:S01]  /*8c090*/  IADD3 R6, P2, PT, R6, UR18, RZ ;  /* 0x0000001206067c10 */ /* 0x000fe2000ff5e0ff */
[----:B----4-:R-:W-:Y:S01]  /*8c0a0*/  IMAD.MOV.U32 R4, RZ, RZ, R17 ;  /* 0x000000ffff047224 */ /* 0x010fe200078e0011 */
        /* <DEDUP_REMOVED lines=13> */
[----:B------:R-:W-:-:S03]  /*8c180*/  IADD3 R8, P0, PT, R8, UR18, RZ ;  /* 0x0000001208087c10 */ /* 0x000fc6000ff1e0ff */
[----:B------:R1:W-:Y:S01]  /*8c190*/  LDGSTS.E [R3+0x9100], desc[UR14][R4.64], P1 ;  /* 0x0910000004037fae */ /* 0x0003e200089a100e */
[----:B------:R-:W-:Y:S01]  /*8c1a0*/  IADD3 R7, P2, PT, R7, UR18, RZ ;  /* 0x0000001207077c10 */ /* 0x000fe2000ff5e0ff */
[----:B-1----:R-:W-:Y:S01]  /*8c1b0*/  IMAD.MOV.U32 R4, RZ, RZ, R6 ;  /* 0x000000ffff047224 */ /* 0x002fe200078e0006 */
[----:B------:R-:W-:Y:S02]  /*8c1c0*/  MOV R5, R10 ;  /* 0x0000000a00057202 */ /* 0x000fe40000000f00 */
        /* <DEDUP_REMOVED lines=8> */
[----:B-1----:R-:W-:-:S03]  /*8c250*/  MOV R5, R14 ;  /* 0x0000000e00057202 */ /* 0x002fc60000000f00 */
[----:B---3--:R-:W3:Y:S01]  /*8c260*/  LDL.LU R14, [R1+0x2834] ;  /* 0x00283400010e7983 */ /* 0x008ee20000300800 */
[----:B------:R-:W-:-:S03]  /*8c270*/  IMAD.MOV.U32 R4, RZ, RZ, R8 ;  /* 0x000000ffff047224 */ /* 0x000fc600078e0008 */
[----:B------:R1:W-:Y:S04]  /*8c280*/  STL [R1+0x2918], R15 ;  /* 0x0029180f01007387 */ /* 0x0003e80000100800 */
[----:B------:R-:W3:Y:S01]  /*8c290*/  LDL.LU R8, [R1+0x283c] ;  /* 0x00283c0001087983 */ /* 0x000ee20000300800 */
[----:B--2---:R-:W-:-:S03]  /*8c2a0*/  IADD3 R11, P0, PT, R11, UR18, RZ ;  /* 0x000000120b0b7c10 */ /* 0x004fc6000ff1e0ff */
[----:B------:R2:W-:Y:S01]  /*8c2b0*/  LDGSTS.E [R3+0x9300], desc[UR14][R4.64], P1 ;  /* 0x0930000004037fae */ /* 0x0005e200089a100e */
[----:B------:R-:W-:Y:S01]  /*8c2c0*/  IADD3 R2, P2, PT, R2, UR18, RZ ;  /* 0x0000001202027c10 */ /* 0x000fe2000ff5e0ff */
[----:B--2---:R-:W-:Y:S01]  /*8c2d0*/  IMAD.MOV.U32 R4, RZ, RZ, R7 ;  /* 0x000000ffff047224 */ /* 0x004fe200078e0007 */
[----:B------:R-:W-:Y:S02]  /*8c2e0*/  MOV R5, R15 ;  /* 0x0000000f00057202 */ /* 0x000fe40000000f00 */
[----:B-1----:R-:W2:Y:S04]  /*8c2f0*/  LDL.LU R15, [R1+0x2844] ;  /* 0x00284400010f7983 */ /* 0x002ea80000300800 */
[----:B------:R-:W2:Y:S01]  /*8c300*/  LDL.LU R7, [R1+0x282c] ;  /* 0x00282c0001077983 */ /* 0x000ea20000300800 */
[----:B------:R-:W-:-:S03]  /*8c310*/  IADD3.X R16, PT, PT, R16, UR7, RZ, P0, !PT ;  /* 0x0000000710107c10 */ /* 0x000fc600087fe4ff */
[----:B------:R-:W-:Y:S04]  /*8c320*/  STL [R1+0x291c], R11 ;  /* 0x00291c0b01007387 */ /* 0x000fe80000100800 */
[----:B------:R1:W-:Y:S04]  /*8c330*/  LDGSTS.E [R3+0x9400], desc[UR14][R4.64], P1 ;  /* 0x0940000004037fae */ /* 0x0003e800089a100e */
[----:B------:R4:W-:Y:S02]  /*8c340*/  STL [R1+0x2910], R16 ;  /* 0x0029101001007387 */ /* 0x0009e40000100800 */
[----:B----4-:R-:W-:-:S02]  /*8c350*/  IADD3.X R9, PT, PT, R9, UR7, RZ, P2, !PT ;  /* 0x0000000709097c10 */ /* 0x010fc400097fe4ff */
[----:B------:R-:W-:Y:S01]  /*8c360*/  STL [R1+0x2914], R2 ;  /* 0x0029140201007387 */ /* 0x000fe20000100800 */
[----:B-1----:R-:W-:Y:S01]  /*8c370*/  MOV R5, R16 ;  /* 0x0000001000057202 */ /* 0x002fe20000000f00 */
[----:B------:R-:W-:Y:S02]  /*8c380*/  IMAD.MOV.U32 R4, RZ, RZ, R11 ;  /* 0x000000ffff047224 */ /* 0x000fe400078e000b */
        /* <DEDUP_REMOVED lines=11> */
[----:B------:R-:W-:Y:S03]  /*8c440*/  STL [R1+0x290c], R12 ;  /* 0x00290c0c01007387 */ /* 0x000fe60000100800 */
[----:B-1----:R-:W-:Y:S01]  /*8c450*/  MOV R5, R13 ;  /* 0x0000000d00057202 */ /* 0x002fe20000000f00 */
[----:B------:R1:W-:Y:S01]  /*8c460*/  STL [R1+0x28f0], R13 ;  /* 0x0028f00d01007387 */ /* 0x0003e20000100800 */
[----:B------:R-:W-:-:S05]  /*8c470*/  IMAD.MOV.U32 R4, RZ, RZ, R12 ;  /* 0x000000ffff047224 */ /* 0x000fca00078e000c */
[----:B------:R1:W-:Y:S04]  /*8c480*/  LDGSTS.E [R3+0x9700], desc[UR14][R4.64], P1 ;  /* 0x0970000004037fae */ /* 0x0003e800089a100e */
[----:B-1----:R-:W4:Y:S04]  /*8c490*/  LDL.LU R13, [R1+0x2818] ;  /* 0x00281800010d7983 */ /* 0x002f280000300800 */
[----:B------:R-:W4:Y:S01]  /*8c4a0*/  LDL.LU R12, [R1+0x2810] ;  /* 0x00281000010c7983 */ /* 0x000f220000300800 */
[----:B------:R-:W-:Y:S02]  /*8c4b0*/  IADD3 R10, P1, PT, R10, UR18, RZ ;  /* 0x000000120a0a7c10 */ /* 0x000fe4000ff3e0ff */
[----:B------:R-:W-:-:S03]  /*8c4c0*/  IADD3 R6, P2, PT, R6, UR18, RZ ;  /* 0x0000001206067c10 */ /* 0x000fc6000ff5e0ff */
[----:B------:R1:W-:Y:S01]  /*8c4d0*/  STL [R1+0x2838], R10 ;  /* 0x0028380a01007387 */ /* 0x0003e20000100800 */
[----:B------:R-:W-:Y:S01]  /*8c4e0*/  IMAD.MOV.U32 R4, RZ, RZ, R10 ;  /* 0x000000ffff047224 */ /* 0x000fe200078e000a */
[----:B---3--:R-:W-:-:S05]  /*8c4f0*/  IADD3.X R14, PT, PT, R14, UR7, RZ, P1, !PT ;  /* 0x000000070e0e7c10 */ /* 0x008fca0008ffe4ff */
        /* <DEDUP_REMOVED lines=12> */
[----:B------:R-:W-:-:S09]  /*8c5c0*/  IADD3 R7, P2, PT, R7, UR18, RZ ;  /* 0x0000001207077c10 */ /* 0x000fd2000ff5e0ff */
[----:B------:R2:W-:Y:S01]  /*8c5d0*/  LDGSTS.E [R3+0xb000], desc[UR14][R4.64], P0 ;  /* 0x0b00000004037fae */ /* 0x0005e200081a100e */
[----:B----4-:R-:W-:Y:S01]  /*8c5e0*/  IADD3.X R16, PT, PT, R16, UR7, RZ, P1, !PT ;  /* 0x0000000710107c10 */ /* 0x010fe20008ffe4ff */
        /* <DEDUP_REMOVED lines=88> */
[----:B------:R-:W-:Y:S01]  /*8cb70*/  STL [R1+0x272c], R12 ;  /* 0x00272c0c01007387 */ /* 0x000fe20000100800 */
[----:B---3--:R-:W-:-:S03]  /*8cb80*/  IADD3.X R14, PT, PT, R14, UR7, RZ, P0, !PT ;  /* 0x000000070e0e7c10 */ /* 0x008fc600087fe4ff */
[----:B------:R1:W-:Y:S01]  /*8cb90*/  LDGSTS.E [R3+0xd200], desc[UR14][R4.64], P1 ;  /* 0x0d20000004037fae */ /* 0x0003e200089a100e */
        /* <DEDUP_REMOVED lines=16> */
[----:B------:R-:W-:-:S05]  /*8cca0*/  IADD3 R17, P0, PT, R17, UR18, RZ ;  /* 0x0000001211117c10 */ /* 0x000fca000ff1e0ff */
[----:B-1----:R-:W-:Y:S01]  /*8ccb0*/  IMAD.MOV.U32 R4, RZ, RZ, R17 ;  /* 0x000000ffff047224 */ /* 0x002fe200078e0011 */
[----:B------:R-:W-:Y:S02]  /*8ccc0*/  IADD3 R6, P2, PT, R6, UR18, RZ ;  /* 0x0000001206067c10 */ /* 0x000fe4000ff5e0ff */
[----:B----4-:R-:W-:-:S04]  /*8ccd0*/  IADD3.X R18, PT, PT, R18, UR7, RZ, P0, !PT ;  /* 0x0000000712127c10 */ /* 0x010fc800087fe4ff */
[----:B------:R-:W-:Y:S02]  /*8cce0*/  MOV R5, R18 ;  /* 0x0000001200057202 */ /* 0x000fe40000000f00 */
[----:B--2---:R-:W-:Y:S01]  /*8ccf0*/  IADD3.X R8, PT, PT, R8, UR7, RZ, P2, !PT ;  /* 0x0000000708087c10 */ /* 0x004fe200097fe4ff */
[----:B------:R-:W-:Y:S04]  /*8cd00*/  STL [R1+0x271c], R17 ;  /* 0x00271c1101007387 */ /* 0x000fe80000100800 */
[----:B------:R1:W-:Y:S04]  /*8cd10*/  LDGSTS.E [R3+0xd500], desc[UR14][R4.64], P1 ;  /* 0x0d50000004037fae */ /* 0x0003e800089a100e */
[----:B------:R-:W-:Y:S04]  /*8cd20*/  STL [R1+0x2710], R18 ;  /* 0x0027101201007387 */ /* 0x000fe80000100800 */
[----:B------:R-:W-:Y:S01]  /*8cd30*/  STL [R1+0x2714], R6 ;  /* 0x0027140601007387 */ /* 0x000fe20000100800 */
[----:B-1----:R-:W-:Y:S01]  /*8cd40*/  IMAD.MOV.U32 R4, RZ, RZ, R6 ;  /* 0x000000ffff047224 */ /* 0x002fe200078e0006 */
[----:B------:R-:W-:-:S02]  /*8cd50*/  MOV R5, R8 ;  /* 0x0000000800057202 */ /* 0x000fc40000000f00 */
[----:B------:R1:W-:Y:S01]  /*8cd60*/  STL [R1+0x2708], R8 ;  /* 0x0027080801007387 */ /* 0x0003e20000100800 */
[----:B------:R-:W-:-:S03]  /*8cd70*/  UISETP.GT.AND UP1, UPT, UR23, 0x1e, UPT ;  /* 0x0000001e1700788c */ /* 0x000fc6000bf24270 */
[----:B------:R2:W-:Y:S04]  /*8cd80*/  LDGSTS.E [R3+0xd600], desc[UR14][R4.64], P1 ;  /* 0x0d60000004037fae */ /* 0x0005e800089a100e */
[----:B-1----:R-:W4:Y:S04]  /*8cd90*/  LDL.LU R8, [R1+0x1814] ;  /* 0x0018140001087983 */ /* 0x002f280000300800 */
[----:B------:R-:W4:Y:S01]  /*8cda0*/  LDL.LU R6, [R1+0x181c] ;  /* 0x00181c0001067983 */ /* 0x000f220000300800 */
[----:B------:R-:W-:-:S04]  /*8cdb0*/  USEL UR12, URZ, 0x4, !UP1 ;  /* 0x00000004ff0c7887 */ /* 0x000fc8000c800000 */
[----:B------:R-:W-:Y:S01]  /*8cdc0*/  USEL UR12, UR12, URZ, !UP0 ;  /* 0x000000ff0c0c7287 */ /* 0x000fe2000c000000 */
[----:B------:R-:W-:-:S04]  /*8cdd0*/  IADD3 R11, P0, PT, R11, UR18, RZ ;  /* 0x000000120b0b7c10 */ /* 0x000fc8000ff1e0ff */
[----:B------:R-:W-:Y:S01]  /*8cde0*/  IADD3.X R13, PT, PT, R13, UR7, RZ, P0, !PT ;  /* 0x000000070d0d7c10 */ /* 0x000fe200087fe4ff */
[----:B------:R-:W-:Y:S03]  /*8cdf0*/  STL [R1+0x270c], R11 ;  /* 0x00270c0b01007387 */ /* 0x000fe60000100800 */
[----:B--2---:R-:W-:Y:S01]  /*8ce00*/  MOV R5, R13 ;  /* 0x0000000d00057202 */ /* 0x004fe20000000f00 */
[----:B------:R1:W-:Y:S01]  /*8ce10*/  STL [R1+0x26f0], R13 ;  /* 0x0026f00d01007387 */ /* 0x0003e20000100800 */
[----:B------:R-:W-:Y:S01]  /*8ce20*/  IMAD.MOV.U32 R4, RZ, RZ, R11 ;  /* 0x000000ffff047224 */ /* 0x000fe200078e000b */
[----:B------:R-:W-:-:S04]  /*8ce30*/  ISETP.NE.U32.AND P0, PT, RZ, UR12, PT ;  /* 0x0000000cff007c0c */ /* 0x000fc8000bf05070 */
[----:B------:R2:W-:Y:S04]  /*8ce40*/  LDGSTS.E [R3+0xd700], desc[UR14][R4.64], P1 ;  /* 0x0d70000004037fae */ /* 0x0005e800089a100e */
[----:B-1----:R-:W4:Y:S04]  /*8ce50*/  LDL.LU R13, [R1+0x1810] ;  /* 0x00181000010d7983 */ /* 0x002f280000300800 */
[----:B------:R-:W4:Y:S01]  /*8ce60*/  LDL.LU R11, [R1+0x1818] ;  /* 0x00181800010b7983 */ /* 0x000f220000300800 */
[----:B------:R-:W-:Y:S02]  /*8ce70*/  IADD3 R7, P1, PT, R7, UR18, RZ ;  /* 0x0000001207077c10 */ /* 0x000fe4000ff3e0ff */
        /* <DEDUP_REMOVED lines=102> */
[----:B------:R-:W4:Y:S01]  /*8d4e0*/  LDL.LU R2, [R1+0x19fc] ;  /* 0x0019fc0001027983 */ /* 0x000f220000300800 */
[----:B------:R-:W-:-:S03]  /*8d4f0*/  IADD3.X R14, PT, PT, R14, UR7, RZ, P0, !PT ;  /* 0x000000070e0e7c10 */ /* 0x000fc600087fe4ff */
[----:B------:R-:W-:Y:S01]  /*8d500*/  STL [R1+0x190c], R11 ;  /* 0x00190c0b01007387 */ /* 0x000fe20000100800 */
[----:B------:R-:W-:-:S03]  /*8d510*/  IADD3.X R15, PT, PT, R15, UR7, RZ, P2, !PT ;  /* 0x000000070f0f7c10 */ /* 0x000fc600097fe4ff */
[----:B------:R1:W-:Y:S04]  /*8d520*/  LDGSTS.E [R3+0x11200], desc[UR14][R4.64], P1 ;  /* 0x1120000004037fae */ /* 0x0003e800089a100e */
[----:B------:R2:W-:Y:S04]  /*8d530*/  STL [R1+0x1908], R14 ;  /* 0x0019080e01007387 */ /* 0x0005e80000100800 */
[----:B------:R-:W-:Y:S01]  /*8d540*/  STL [R1+0x1914], R6 ;  /* 0x0019140601007387 */ /* 0x000fe20000100800 */
[----:B-1----:R-:W-:-:S03]  /*8d550*/  MOV R5, R14 ;  /* 0x0000000e00057202 */ /* 0x002fc60000000f00 */
[----:B--2---:R-:W2:Y:S01]  /*8d560*/  LDL.LU R14, [R1+0x19f0] ;  /* 0x0019f000010e7983 */ /* 0x004ea20000300800 */
[----:B------:R-:W-:-:S03]  /*8d570*/  IMAD.MOV.U32 R4, RZ, RZ, R11 ;  /* 0x000000ffff047224 */ /* 0x000fc600078e000b */
[----:B------:R1:W-:Y:S04]  /*8d580*/  STL [R1+0x1910], R15 ;  /* 0x0019100f01007387 */ /* 0x0003e80000100800 */
[----:B------:R-:W2:Y:S01]  /*8d590*/  LDL.LU R11, [R1+0x19f8] ;  /* 0x0019f800010b7983 */ /* 0x000ea20000300800 */
[----:B------:R-:W-:-:S03]  /*8d5a0*/  IADD3 R9, P0, PT, R9, UR18, RZ ;  /* 0x0000001209097c10 */ /* 0x000fc6000ff1e0ff */
[----:B------:R1:W-:Y:S01]  /*8d5b0*/  LDGSTS.E [R3+0x11300], desc[UR14][R4.64], P1 ;  /* 0x1130000004037fae */ /* 0x0003e200089a100e */
[----:B---3--:R-:W-:Y:S01]  /*8d5c0*/  IADD3 R7, P2, PT, R7, UR18, RZ ;  /* 0x0000001207077c10 */ /* 0x008fe2000ff5e0ff */
[----:B-1----:R-:W-:Y:S01]  /*8d5d0*/  IMAD.MOV.U32 R4, RZ, RZ, R6 ;  /* 0x000000ffff047224 */ /* 0x002fe200078e0006 */
[----:B------:R-:W-:Y:S02]  /*8d5e0*/  MOV R5, R15 ;  /* 0x0000000f00057202 */ /* 0x000fe40000000f00 */
[----:B------:R-:W-:Y:S01]  /*8d5f0*/  IADD3.X R16, PT, PT, R16, UR7, RZ, P0, !PT ;  /* 0x0000000710107c10 */ /* 0x000fe200087fe4ff */
[----:B------:R-:W3:Y:S04]  /*8d600*/  LDL.LU R15, [R1+0x1a04] ;  /* 0x001a0400010f7983 */ /* 0x000ee80000300800 */
[----:B------:R-:W3:Y:S04]  /*8d610*/  LDL.LU R6, [R1+0x1a0c] ;  /* 0x001a0c0001067983 */ /* 0x000ee80000300800 */
[----:B------:R-:W-:Y:S04]  /*8d620*/  STL [R1+0x191c], R9 ;  /* 0x00191c0901007387 */ /* 0x000fe80000100800 */
[----:B------:R1:W-:Y:S04]  /*8d630*/  LDGSTS.E [R3+0x11400], desc[UR14][R4.64], P1 ;  /* 0x1140000004037fae */ /* 0x0003e800089a100e */
[----:B------:R1:W-:Y:S01]  /*8d640*/  STL [R1+0x1918], R16 ;  /* 0x0019181001007387 */ /* 0x0003e20000100800 */
[----:B------:R-:W-:-:S03]  /*8d650*/  IADD3.X R10, PT, PT, R10, UR7, RZ, P2, !PT ;  /* 0x000000070a0a7c10 */ /* 0x000fc600097fe4ff */
[----:B------:R-:W-:Y:S01]  /*8d660*/  STL [R1+0x1924], R7 ;  /* 0x0019240701007387 */ /* 0x000fe20000100800 */
[----:B-1----:R-:W-:Y:S01]  /*8d670*/  MOV R5, R16 ;  /* 0x0000001000057202 */ /* 0x002fe20000000f00 */
[----:B------:R-:W-:Y:S02]  /*8d680*/  IMAD.MOV.U32 R4, RZ, RZ, R9 ;  /* 0x000000ffff047224 */ /* 0x000fe400078e0009 */
        /* <DEDUP_REMOVED lines=16> */
[----:B-1----:R-:W3:Y:S04]  /*8d790*/  LDL.LU R13, [R1+0x1a10] ;  /* 0x001a1000010d7983 */ /* 0x002ee80000300800 */
[----:B------:R-:W3:Y:S01]  /*8d7a0*/  LDL.LU R12, [R1+0x1a18] ;  /* 0x001a1800010c7983 */ /* 0x000ee20000300800 */
[----:B----4-:R-:W-:Y:S02]  /*8d7b0*/  IADD3 R8, P1, PT, R8, UR18, RZ ;  /* 0x0000001208087c10 */ /* 0x010fe4000ff3e0ff */
[----:B------:R-:W-:-:S03]  /*8d7c0*/  IADD3 R2, P2, PT, R2, UR18, RZ ;  /* 0x0000001202027c10 */ /* 0x000fc6000ff5e0ff */
[----:B------:R1:W-:Y:S01]  /*8d7d0*/  STL [R1+0x19f4], R8 ;  /* 0x0019f40801007387 */ /* 0x0003e20000100800 */
[----:B------:R-:W-:Y:S01]  /*8d7e0*/  IMAD.MOV.U32 R4, RZ, RZ, R8 ;  /* 0x000000ffff047224 */ /* 0x000fe200078e0008 */
[----:B--2---:R-:W-:-:S05]  /*8d7f0*/  IADD3.X R14, PT, PT, R14, UR7, RZ, P1, !PT ;  /* 0x000000070e0e7c10 */ /* 0x004fca0008ffe4ff */
[----:B------:R2:W-:Y:S01]  /*8d800*/  STL [R1+0x19f0], R14 ;  /* 0x0019f00e01007387 */ /* 0x0005e20000100800 */
[----:B------:R-:W-:-:S03]  /*8d810*/  IADD3.X R11, PT, PT, R11, UR7, RZ, P2, !PT ;  /* 0x000000070b0b7c10 */ /* 0x000fc600097fe4ff */
[----:B------:R4:W-:Y:S01]  /*8d820*/  STL [R1+0x19fc], R2 ;  /* 0x0019fc0201007387 */ /* 0x0009e20000100800 */
[----:B------:R-:W-:-:S03]  /*8d830*/  MOV R5, R14 ;  /* 0x0000000e00057202 */ /* 0x000fc60000000f00 */
[----:B-1----:R-:W3:Y:S04]  /*8d840*/  LDL.LU R8, [R1+0x1a24] ;  /* 0x001a240001087983 */ /* 0x002ee80000300800 */
[----:B------:R1:W-:Y:S04]  /*8d850*/  STL [R1+0x19f8], R11 ;  /* 0x0019f80b01007387 */ /* 0x0003e80000100800 */
[----:B--2---:R-:W2:Y:S01]  /*8d860*/  LDL.LU R14, [R1+0x1a20] ;  /* 0x001a2000010e7983 */ /* 0x004ea20000300800 */
[----:B------:R-:W-:-:S04]  /*8d870*/  UISETP.GT.AND UP1, UPT, UR23, 0x26, UPT ;  /* 0x000000261700788c */ /* 0x000fc8000bf24270 */
[----:B------:R-:W-:-:S04]  /*8d880*/  USEL UR12, URZ, 0x4, !UP1 ;  /* 0x00000004ff0c7887 */ /* 0x000fc8000c800000 */
[----:B------:R-:W-:-:S06]  /*8d890*/  USEL UR12, UR12, URZ, !UP0 ;  /* 0x000000ff0c0c7287 */ /* 0x000fcc000c000000 */
[----:B------:R-:W-:Y:S02]  /*8d8a0*/  ISETP.NE.U32.AND P0, PT, RZ, UR12, PT ;  /* 0x0000000cff007c0c */ /* 0x000fe4000bf05070 */
[----:B---3--:R-:W-:Y:S02]  /*8d8b0*/  IADD3 R15, P1, PT, R15, UR18, RZ ;  /* 0x000000120f0f7c10 */ /* 0x008fe4000ff3e0ff */
[----:B------:R-:W-:-:S09]  /*8d8c0*/  IADD3 R6, P2, PT, R6, UR18, RZ ;  /* 0x0000001206067c10 */ /* 0x000fd2000ff5e0ff */
[----:B------:R3:W-:Y:S01]  /*8d8d0*/  LDGSTS.E [R3+0x13000], desc[UR14][R4.64], P0 ;  /* 0x1300000004037fae */ /* 0x0007e200081a100e */
[----:B------:R-:W-:Y:S01]  /*8d8e0*/  IADD3.X R16, PT, PT, R16, UR7, RZ, P1, !PT ;  /* 0x0000000710107c10 */ /* 0x000fe20008ffe4ff */
[----:B---3--:R-:W-:Y:S01]  /*8d8f0*/  IMAD.MOV.U32 R4, RZ, RZ, R2 ;  /* 0x000000ffff047224 */ /* 0x008fe200078e0002 */
[----:B------:R-:W-:Y:S01]  /*8d900*/  MOV R5, R11 ;  /* 0x0000000b00057202 */ /* 0x000fe20000000f00 */
[----:B----4-:R-:W3:Y:S04]  /*8d910*/  LDL.LU R2, [R1+0x1a2c] ;  /* 0x001a2c0001027983 */ /* 0x010ee80000300800 */
        /* <DEDUP_REMOVED lines=58> */
[----:B------:R-:W2:Y:S04]  /*8dcc0*/  LDL.LU R17, [R1+0x1b1c] ;  /* 0x001b1c0001117983 */ /* 0x000ea80000300800 */
[----:B------:R-:W-:Y:S01]  /*8dcd0*/  STL [R1+0x1af0], R15 ;  /* 0x001af00f01007387 */ /* 0x000fe20000100800 */
[----:B------:R-:W-:-:S03]  /*8dce0*/  IADD3 R9, P0, PT, R9, UR18, RZ ;  /* 0x0000001209097c10 */ /* 0x000fc6000ff1e0ff */
[----:B-1----:R-:W2:Y:S01]  /*8dcf0*/  LDL.LU R2, [R1+0x1b24] ;  /* 0x001b240001027983 */ /* 0x002ea20000300800 */
[----:B----4-:R-:W-:Y:S01]  /*8dd00*/  IMAD.MOV.U32 R4, RZ, RZ, R11 ;  /* 0x000000ffff047224 */ /* 0x010fe200078e000b */
[----:B------:R-:W-:Y:S02]  /*8dd10*/  MOV R5, R15 ;  /* 0x0000000f00057202 */ /* 0x000fe40000000f00 */
[----:B------:R-:W4:Y:S01]  /*8dd20*/  LDL.LU R18, [R1+0x1b18] ;  /* 0x001b180001127983 */ /* 0x000f220000300800 */
        /* <DEDUP_REMOVED lines=13> */
[----:B------:R-:W-:Y:S02]  /*8de00*/  IADD3 R12, P0, PT, R12, UR18, RZ ;  /* 0x000000120c0c7c10 */ /* 0x000fe4000ff1e0ff */
[----:B------:R-:W-:Y:S01]  /*8de10*/  IADD3 R7, P2, PT, R7, UR18, RZ ;  /* 0x0000001207077c10 */ /* 0x000fe2000ff5e0ff */
[----:B------:R1:W-:Y:S02]  /*8de20*/  LDGSTS.E [R3+0x15100], desc[UR14][R4.64], P1 ;  /* 0x1510000004037fae */ /* 0x0003e400089a100e */
[----:B-1----:R-:W-:Y:S01]  /*8de30*/  IMAD.MOV.U32 R4, RZ, RZ, R6 ;  /* 0x000000ffff047224 */ /* 0x002fe200078e0006 */
[----:B------:R-:W-:Y:S01]  /*8de40*/  MOV R5, R10 ;  /* 0x0000000a00057202 */ /* 0x000fe20000000f00 */
[----:B------:R-:W3:Y:S04]  /*8de50*/  LDL.LU R6, [R1+0x1bf4] ;  /* 0x001bf40001067983 */ /* 0x000ee80000300800 */
[----:B------:R-:W3:Y:S04]  /*8de60*/  LDL.LU R10, [R1+0x1bfc] ;  /* 0x001bfc00010a7983 */ /* 0x000ee80000300800 */
[----:B------:R-:W-:Y:S04]  /*8de70*/  STL [R1+0x1b0c], R12 ;  /* 0x001b0c0c01007387 */ /* 0x000fe80000100800 */
[----:B------:R1:W-:Y:S01]  /*8de80*/  LDGSTS.E [R3+0x15200], desc[UR14][R4.64], P1 ;  /* 0x1520000004037fae */ /* 0x0003e200089a100e */
[----:B--2---:R-:W-:-:S02]  /*8de90*/  IADD3.X R14, PT, PT, R14, UR7, RZ, P0, !PT ;  /* 0x000000070e0e7c10 */ /* 0x004fc400087fe4ff */
        /* <DEDUP_REMOVED lines=8> */
[----:B--2---:R-:W2:Y:S04]  /*8df20*/  LDL.LU R14, [R1+0x1c00] ;  /* 0x001c0000010e7983 */ /* 0x004ea80000300800 */
[----:B------:R1:W-:Y:S02]  /*8df30*/  LDGSTS.E [R3+0x15300], desc[UR14][R4.64], P1 ;  /* 0x1530000004037fae */ /* 0x0003e400089a100e */
[----:B-1----:R-:W-:Y:S02]  /*8df40*/  MOV R5, R8 ;  /* 0x0000000800057202 */ /* 0x002fe40000000f00 */
[----:B------:R-:W2:Y:S01]  /*8df50*/  LDL.LU R8, [R1+0x1c04] ;  /* 0x001c040001087983 */ /* 0x000ea20000300800 */
[----:B------:R-:W-:-:S03]  /*8df60*/  IMAD.MOV.U32 R4, RZ, RZ, R7 ;  /* 0x000000ffff047224 */ /* 0x000fc600078e0007 */
[----:B------:R-:W2:Y:S04]  /*8df70*/  LDL.LU R12, [R1+0x1c08] ;  /* 0x001c0800010c7983 */ /* 0x000ea80000300800 */
[----:B------:R-:W2:Y:S04]  /*8df80*/  LDL.LU R7, [R1+0x1c0c] ;  /* 0x001c0c0001077983 */ /* 0x000ea80000300800 */
[----:B------:R1:W-:Y:S01]  /*8df90*/  LDGSTS.E [R3+0x15400], desc[UR14][R4.64], P1 ;  /* 0x1540000004037fae */ /* 0x0003e200089a100e */
[----:B------:R-:W-:-:S05]  /*8dfa0*/  IADD3 R17, P0, PT, R17, UR18, RZ ;  /* 0x0000001211117c10 */ /* 0x000fca000ff1e0ff */
[----:B-1----:R-:W-:Y:S01]  /*8dfb0*/  IMAD.MOV.U32 R4, RZ, RZ, R17 ;  /* 0x000000ffff047224 */ /* 0x002fe200078e0011 */
[----:B------:R-:W-:Y:S02]  /*8dfc0*/  IADD3 R2, P2, PT, R2, UR18, RZ ;  /* 0x0000001202027c10 */ /* 0x000fe4000ff5e0ff */
[----:B----4-:R-:W-:-:S04]  /*8dfd0*/  IADD3.X R18, PT, PT, R18, UR7, RZ, P0, !PT ;  /* 0x0000000712127c10 */ /* 0x010fc800087fe4ff */
        /* <DEDUP_REMOVED lines=28> */
[----:B---3--:R-:W-:Y:S01]  /*8e1a0*/  IMAD.MOV.U32 R4, RZ, RZ, R6 ;  /* 0x000000ffff047224 */ /* 0x008fe200078e0006 */
        /* <DEDUP_REMOVED lines=9> */
[----:B---3--:R-:W3:Y:S01]  /*8e240*/  LDL.LU R10, [R1+0x1c20] ;  /* 0x001c2000010a7983 */ /* 0x008ee20000300800 */
[----:B--2---:R-:W-:Y:S02]  /*8e250*/  IADD3 R8, P1, PT, R8, UR18, RZ ;  /* 0x0000001208087c10 */ /* 0x004fe4000ff3e0ff */
        /* <DEDUP_REMOVED lines=8> */
[----:B--2---:R-:W-:-:S03]  /*8e2e0*/  IMAD.MOV.U32 R4, RZ, RZ, R8 ;  /* 0x000000ffff047224 */ /* 0x004fc600078e0008 */
[----:B-1----:R-:W2:Y:S01]  /*8e2f0*/  LDL.LU R8, [R1+0x1c2c] ;  /* 0x001c2c0001087983 */ /* 0x002ea20000300800 */
[----:B------:R-:W-:-:S03]  /*8e300*/  MOV R5, R14 ;  /* 0x0000000e00057202 */ /* 0x000fc60000000f00 */
[----:B------:R1:W-:Y:S04]  /*8e310*/  STL [R1+0x1c08], R12 ;  /* 0x001c080c01007387 */ /* 0x0003e80000100800 */
[----:B------:R-:W2:Y:S04]  /*8e320*/  LDL.LU R17, [R1+0x1cf4] ;  /* 0x001cf40001117983 */ /* 0x000ea80000300800 */
        /* <DEDUP_REMOVED lines=29> */
[----:B---3--:R-:W-:-:S05]  /*8e500*/  IADD3.X R10, PT, PT, R10, UR7, RZ, P1, !PT ;  /* 0x000000070a0a7c10 */ /* 0x008fca0008ffe4ff */
[----:B------:R3:W-:Y:S04]  /*8e510*/  STL [R1+0x1c20], R10 ;  /* 0x001c200a01007387 */ /* 0x0007e80000100800 */
[----:B------:R-:W4:Y:S04]  /*8e520*/  LDL.LU R14, [R1+0x1d08] ;  /* 0x001d0800010e7983 */ /* 0x000f280000300800 */
[----:B------:R-:W4:Y:S01]  /*8e530*/  LDL.LU R15, [R1+0x1d10] ;  /* 0x001d1000010f7983 */ /* 0x000f220000300800 */
[----:B------:R-:W-:Y:S01]  /*8e540*/  USEL UR12, URZ, 0x4, !UP1 ;  /* 0x00000004ff0c7887 */ /* 0x000fe2000c800000 */
[----:B-1----:R-:W-:Y:S01]  /*8e550*/  IMAD.MOV.U32 R4, RZ, RZ, R6 ;  /* 0x000000ffff047224 */ /* 0x002fe200078e0006 */
[----:B------:R-:W-:-:S02]  /*8e560*/  MOV R5, R10 ;  /* 0x0000000a00057202 */ /* 0x000fc40000000f00 */
[----:B------:R-:W-:Y:S01]  /*8e570*/  USEL UR12, UR12, URZ, !UP0 ;  /* 0x000000ff0c0c7287 */ /* 0x000fe2000c000000 */
[----:B---3--:R-:W3:Y:S04]  /*8e580*/  LDL.LU R10, [R1+0x1d1c] ;  /* 0x001d1c00010a7983 */ /* 0x008ee80000300800 */
[----:B------:R1:W-:Y:S01]  /*8e590*/  LDGSTS.E [R3+0x17600], desc[UR14][R4.64], P0 ;  /* 0x1760000004037fae */ /* 0x0003e200081a100e */
[----:B--2---:R-:W-:-:S03]  /*8e5a0*/  IADD3 R8, P2, PT, R8, UR18, RZ ;  /* 0x0000001208087c10 */ /* 0x004fc6000ff5e0ff */
[----:B------:R-:W2:Y:S01]  /*8e5b0*/  LDL.LU R6, [R1+0x1d24] ;  /* 0x001d240001067983 */ /* 0x000ea20000300800 */
        /* <DEDUP_REMOVED lines=14> */
[----:B------:R-:W-:Y:S01]  /*8e6a0*/  IMAD.MOV.U32 R4, RZ, RZ, R17 ;  /* 0x000000ffff047224 */ /* 0x000fe200078e0011 */
[----:B------:R-:W-:Y:S01]  /*8e6b0*/  MOV R5, R18 ;  /* 0x0000001200057202 */ /* 0x000fe20000000f00 */
[----:B------:R-:W2:Y:S04]  /*8e6c0*/  LDL.LU R8, [R1+0x1d20] ;  /* 0x001d200001087983 */ /* 0x000ea80000300800 */
        /* <DEDUP_REMOVED lines=8> */
[----:B------:R-:W2:Y:S04]  /*8e750*/  LDL.LU R12, [R1+0x1d2c] ;  /* 0x001d2c00010c7983 */ /* 0x000ea80000300800 */
[----:B------:R4:W-:Y:S04]  /*8e760*/  STL [R1+0x1d00], R11 ;  /* 0x001d000b01007387 */ /* 0x0009e80000100800 */
[----:B-1----:R-:W2:Y:S01]  /*8e770*/  LDL.LU R13, [R1+0x1d28] ;  /* 0x001d2800010d7983 */ /* 0x002ea20000300800 */
        /* <DEDUP_REMOVED lines=8> */
[----:B------:R1:W-:Y:S01]  /*8e800*/  LDGSTS.E [R3+0x19200], desc[UR14][R4.64], P1 ;  /* 0x1920000004037fae */ /* 0x0003e200089a100e */
[----:B------:R-:W-:-:S02]  /*8e810*/  IADD3.X R14, PT, PT, R14, UR7, RZ, P0, !PT ;  /* 0x000000070e0e7c10 */ /* 0x000fc400087fe4ff */
[----:B------:R-:W-:-:S03]  /*8e820*/  IADD3.X R15, PT, PT, R15, UR7, RZ, P2, !PT ;  /* 0x000000070f0f7c10 */ /* 0x000fc600097fe4ff */
[----:B------:R3:W-:Y:S04]  /*8e830*/  STL [R1+0x1d08], R14 ;  /* 0x001d080e01007387 */ /* 0x0007e80000100800 */
[----:B------:R-:W-:Y:S01]  /*8e840*/  STL [R1+0x1d14], R2 ;  /* 0x001d140201007387 */ /* 0x000fe20000100800 */
[----:B-1----:R-:W-:-:S03]  /*8e850*/  MOV R5, R14 ;  /* 0x0000000e00057202 */ /* 0x002fc60000000f00 */
[----:B---3--:R-:W3:Y:S01]  /*8e860*/  LDL.LU R14, [R1+0x1df0] ;  /* 0x001df000010e7983 */ /* 0x008ee20000300800 */
[----:B------:R-:W-:-:S03]  /*8e870*/  IMAD.MOV.U32 R4, RZ, RZ, R9 ;  /* 0x000000ffff047224 */ /* 0x000fc600078e0009 */
[----:B------:R1:W-:Y:S04]  /*8e880*/  STL [R1+0x1d10], R15 ;  /* 0x001d100f01007387 */ /* 0x0003e80000100800 */
[----:B------:R-:W3:Y:S01]  /*8e890*/  LDL.LU R9, [R1+0x1df8] ;  /* 0x001df80001097983 */ /* 0x000ee20000300800 */
[----:B------:R-:W-:-:S03]  /*8e8a0*/  IADD3 R10, P0, PT, R10, UR18, RZ ;  /* 0x000000120a0a7c10 */ /* 0x000fc6000ff1e0ff */
[----:B------:R1:W-:Y:S01]  /*8e8b0*/  LDGSTS.E [R3+0x19300], desc[UR14][R4.64], P1 ;  /* 0x1930000004037fae */ /* 0x0003e200089a100e */
[----:B--2---:R-:W-:Y:S01]  /*8e8c0*/  IADD3 R6, P2, PT, R6, UR18, RZ ;  /* 0x0000001206067c10 */ /* 0x004fe2000ff5e0ff */
[----:B-1----:R-:W-:Y:S01]  /*8e8d0*/  IMAD.MOV.U32 R4, RZ, RZ, R2 ;  /* 0x000000ffff047224 */ /* 0x002fe200078e0002 */
[----:B------:R-:W-:Y:S02]  /*8e8e0*/  MOV R5, R15 ;  /* 0x0000000f00057202 */ /* 0x000fe40000000f00 */
[----:B------:R-:W2:Y:S01]  /*8e8f0*/  LDL.LU R15, [R1+0x1e04] ;  /* 0x001e0400010f7983 */ /* 0x000ea20000300800 */
[----:B------:R-:W-:-:S03]  /*8e900*/  IADD3.X R16, PT, PT, R16, UR7, RZ, P0, !PT ;  /* 0x0000000710107c10 */ /* 0x000fc600087fe4ff */
[----:B------:R-:W2:Y:S04]  /*8e910*/  LDL.LU R2, [R1+0x1e0c] ;  /* 0x001e0c0001027983 */ /* 0x000ea80000300800 */
[----:B------:R-:W-:Y:S04]  /*8e920*/  STL [R1+0x1d1c], R10 ;  /* 0x001d1c0a01007387 */ /* 0x000fe80000100800 */
[----:B------:R1:W-:Y:S04]  /*8e930*/  LDGSTS.E [R3+0x19400], desc[UR14][R4.64], P1 ;  /* 0x1940000004037fae */ /* 0x0003e800089a100e */
[----:B------:R1:W-:Y:S01]  /*8e940*/  STL [R1+0x1d18], R16 ;  /* 0x001d181001007387 */ /* 0x0003e20000100800 */
[----:B------:R-:W-:-:S03]  /*8e950*/  IADD3.X R8, PT, PT, R8, UR7, RZ, P2, !PT ;  /* 0x0000000708087c10 */ /* 0x000fc600097fe4ff */
[----:B------:R-:W-:Y:S01]  /*8e960*/  STL [R1+0x1d24], R6 ;  /* 0x001d240601007387 */ /* 0x000fe20000100800 */
[----:B-1----:R-:W-:Y:S01]  /*8e970*/  MOV R5, R16 ;  /* 0x0000001000057202 */ /* 0x002fe20000000f00 */
[----:B------:R-:W-:Y:S02]  /*8e980*/  IMAD.MOV.U32 R4, RZ, RZ, R10 ;  /* 0x000000ffff047224 */ /* 0x000fe400078e000a */
[----:B------:R-:W2:Y:S04]  /*8e990*/  LDL.LU R16, [R1+0x1e00] ;  /* 0x001e000001107983 */ /* 0x000ea80000300800 */
[----:B------:R1:W-:Y:S04]  /*8e9a0*/  LDGSTS.E [R3+0x19500], desc[UR14][R4.64], P1 ;  /* 0x1950000004037fae */ /* 0x0003e800089a100e */
[----:B------:R1:W-:Y:S04]  /*8e9b0*/  STL [R1+0x1d20], R8 ;  /* 0x001d200801007387 */ /* 0x0003e80000100800 */
[----:B------:R-:W2:Y:S01]  /*8e9c0*/  LDL.LU R10, [R1+0x1e08] ;  /* 0x001e0800010a7983 */ /* 0x000ea20000300800 */
[----:B-1----:R-:W-:Y:S01]  /*8e9d0*/  IMAD.MOV.U32 R4, RZ, RZ, R6 ;  /* 0x000000ffff047224 */ /* 0x002fe200078e0006 */
[----:B------:R-:W-:-:S02]  /*8e9e0*/  MOV R5, R8 ;  /* 0x0000000800057202 */ /* 0x000fc40000000f00 */
[----:B------:R-:W2:Y:S04]  /*8e9f0*/  LDL.LU R8, [R1+0x1e14] ;  /* 0x001e140001087983 */ /* 0x000ea80000300800 */
[----:B------:R-:W2:Y:S04]  /*8ea00*/  LDL.LU R6, [R1+0x1e1c] ;  /* 0x001e1c0001067983 */ /* 0x000ea80000300800 */
        /* <DEDUP_REMOVED lines=8> */
[----:B-1----:R-:W2:Y:S04]  /*8ea90*/  LDL.LU R13, [R1+0x1e10] ;  /* 0x001e1000010d7983 */ /* 0x002ea80000300800 */
[----:B------:R-:W2:Y:S01]  /*8eaa0*/  LDL.LU R12, [R1+0x1e18] ;  /* 0x001e1800010c7983 */ /* 0x000ea20000300800 */
[----:B----4-:R-:W-:Y:S02]  /*8eab0*/  IADD3 R11, P1, PT, R11, UR18, RZ ;  /* 0x000000120b0b7c10 */ /* 0x010fe4000ff3e0ff */
        /* <DEDUP_REMOVED lines=8> */
[----:B-1----:R-:W2:Y:S04]  /*8eb40*/  LDL.LU R11, [R1+0x1e24] ;  /* 0x001e2400010b7983 */ /* 0x002ea80000300800 */
        /* <DEDUP_REMOVED lines=9> */
[----:B------:R-:W-:Y:S01]  /*8ebe0*/  IADD3.X R16, PT, PT, R16, UR7, RZ, P1, !PT ;  /* 0x0000000710107c10 */ /* 0x000fe20008ffe4ff */
[----:B--2---:R-:W-:Y:S01]  /*8ebf0*/  IMAD.MOV.U32 R4, RZ, RZ, R7 ;  /* 0x000000ffff047224 */ /* 0x004fe200078e0007 */
[----:B------:R-:W-:Y:S01]  /*8ec00*/  MOV R5, R9 ;  /* 0x0000000900057202 */ /* 0x000fe20000000f00 */
[----:B----4-:R-:W2:Y:S04]  /*8ec10*/  LDL.LU R7, [R1+0x1e2c] ;  /* 0x001e2c0001077983 */ /* 0x010ea80000300800 */
        /* <DEDUP_REMOVED lines=157> */
[----:B-1----:R-:W3:Y:S04]  /*8f5f0*/  LDL.LU R11, [R1+0x202c] ;  /* 0x00202c00010b7983 */ /* 0x002ee80000300800 */
[----:B------:R1:W-:Y:S01]  /*8f600*/  STL [R1+0x2008], R12 ;  /* 0x0020080c01007387 */ /* 0x0003e20000100800 */
[----:B------:R-:W-:-:S03]  /*8f610*/  MOV R5, R14 ;  /* 0x0000000e00057202 */ /* 0x000fc60000000f00 */
[----:B------:R-:W3:Y:S04]  /*8f620*/  LDL.LU R17, [R1+0x20f4] ;  /* 0x0020f40001117983 */ /* 0x000ee80000300800 */
[----:B------:R-:W3:Y:S04]  /*8f630*/  LDL.LU R16, [R1+0x2028] ;  /* 0x0020280001107983 */ /* 0x000ee80000300800 */
[----:B------:R1:W-:Y:S04]  /*8f640*/  LDGSTS.E [R3+0x1f200], desc[UR14][R4.64], P0 ;  /* 0x1f20000004037fae */ /* 0x0003e800081a100e */
[----:B------:R-:W3:Y:S01]  /*8f650*/  LDL.LU R18, [R1+0x20f0] ;  /* 0x0020f00001127983 */ /* 0x000ee20000300800 */
[----:B-1----:R-:W-:Y:S01]  /*8f660*/  MOV R5, R12 ;  /* 0x0000000c00057202 */ /* 0x002fe20000000f00 */
[----:B------:R-:W-:-:S02]  /*8f670*/  IMAD.MOV.U32 R4, RZ, RZ, R6 ;  /* 0x000000ffff047224 */ /* 0x000fc400078e0006 */
[----:B------:R-:W3:Y:S04]  /*8f680*/  LDL.LU R12, [R1+0x20fc] ;  /* 0x0020fc00010c7983 */ /* 0x000ee80000300800 */
[----:B------:R-:W3:Y:S04]  /*8f690*/  LDL.LU R6, [R1+0x2104] ;  /* 0x0021040001067983 */ /* 0x000ee80000300800 */
[----:B------:R1:W-:Y:S01]  /*8f6a0*/  LDGSTS.E [R3+0x1f300], desc[UR14][R4.64], P0 ;  /* 0x1f30000004037fae */ /* 0x0003e200081a100e */
[----:B----4-:R-:W-:Y:S02]  /*8f6b0*/  IADD3 R9, P1, PT, R9, UR18, RZ ;  /* 0x0000001209097c10 */ /* 0x010fe4000ff3e0ff */
[----:B------:R-:W-:-:S03]  /*8f6c0*/  IADD3 R7, P2, PT, R7, UR18, RZ ;  /* 0x0000001207077c10 */ /* 0x000fc6000ff5e0ff */
[----:B------:R4:W-:Y:S01]  /*8f6d0*/  STL [R1+0x2014], R9 ;  /* 0x0020140901007387 */ /* 0x0009e20000100800 */
[----:B-1----:R-:W-:Y:S01]  /*8f6e0*/  IMAD.MOV.U32 R4, RZ, RZ, R9 ;  /* 0x000000ffff047224 */ /* 0x002fe200078e0009 */
[----:B------:R-:W-:Y:S02]  /*8f6f0*/  IADD3.X R13, PT, PT, R13, UR7, RZ, P1, !PT ;  /* 0x000000070d0d7c10 */ /* 0x000fe40008ffe4ff */
[----:B------:R-:W-:-:S03]  /*8f700*/  IADD3.X R10, PT, PT, R10, UR7, RZ, P2, !PT ;  /* 0x000000070a0a7c10 */ /* 0x000fc600097fe4ff */
[----:B------:R-:W-:Y:S04]  /*8f710*/  STL [R1+0x2010], R13 ;  /* 0x0020100d01007387 */ /* 0x000fe80000100800 */
[----:B------:R-:W-:Y:S04]  /*8f720*/  STL [R1+0x201c], R7 ;  /* 0x00201c0701007387 */ /* 0x000fe80000100800 */
[----:B------:R-:W3:Y:S04]  /*8f730*/  LDL.LU R14, [R1+0x20f8] ;  /* 0x0020f800010e7983 */ /* 0x000ee80000300800 */
[----:B------:R1:W-:Y:S04]  /*8f740*/  STL [R1+0x2018], R10 ;  /* 0x0020180a01007387 */ /* 0x0003e80000100800 */
[----:B----4-:R-:W4:Y:S01]  /*8f750*/  LDL.LU R9, [R1+0x2100] ;  /* 0x0021000001097983 */ /* 0x010f220000300800 */
[----:B------:R-:W-:-:S05]  /*8f760*/  MOV R5, R13 ;  /* 0x0000000d00057202 */ /* 0x000fca0000000f00 */
[----:B------:R1:W-:Y:S01]  /*8f770*/  LDGSTS.E [R3+0x1f400], desc[UR14][R4.64], P0 ;  /* 0x1f40000004037fae */ /* 0x0003e200081a100e */
[----:B------:R-:W-:Y:S01]  /*8f780*/  IADD3 R2, P1, PT, R2, UR18, RZ ;  /* 0x0000001202027c10 */ /* 0x000fe2000ff3e0ff */
[----:B-1----:R-:W-:Y:S01]  /*8f790*/  IMAD.MOV.U32 R4, RZ, RZ, R7 ;  /* 0x000000ffff047224 */ /* 0x002fe200078e0007 */
[----:B------:R-:W-:Y:S02]  /*8f7a0*/  MOV R5, R10 ;  /* 0x0000000a00057202 */ /* 0x000fe40000000f00 */
[----:B------:R-:W4:Y:S04]  /*8f7b0*/  LDL.LU R10, [R1+0x210c] ;  /* 0x00210c00010a7983 */ /* 0x000f280000300800 */
[----:B------:R-:W4:Y:S04]  /*8f7c0*/  LDL.LU R7, [R1+0x2114] ;  /* 0x0021140001077983 */ /* 0x000f280000300800 */
[----:B------:R-:W-:Y:S01]  /*8f7d0*/  STL [R1+0x2024], R2 ;  /* 0x0020240201007387 */ /* 0x000fe20000100800 */
[----:B------:R-:W-:-:S03]  /*8f7e0*/  UISETP.GT.AND UP1, UPT, UR23, 0x42, UPT ;  /* 0x000000421700788c */ /* 0x000fc6000bf24270 */
[----:B------:R1:W-:Y:S01]  /*8f7f0*/  LDGSTS.E [R3+0x1f500], desc[UR14][R4.64], P0 ;  /* 0x1f50000004037fae */ /* 0x0003e200081a100e */
        /* <DEDUP_REMOVED lines=34> */
[----:B----4-:R-:W-:-:S03]  /*8fa20*/  IADD3.X R9, PT, PT, R9, UR7, RZ, P2, !PT ;  /* 0x0000000709097c10 */ /* 0x010fc600097fe4ff */
[----:B------:R-:W-:Y:S01]  /*8fa30*/  STL [R1+0x2104], R6 ;  /* 0x0021040601007387 */ /* 0x000fe20000100800 */
[----:B------:R-:W-:-:S03]  /*8fa40*/  MOV R5, R14 ;  /* 0x0000000e00057202 */ /* 0x000fc60000000f00 */
[----:B------:R-:W4:Y:S04]  /*8fa50*/  LDL.LU R12, [R1+0x212c] ;  /* 0x00212c00010c7983 */ /* 0x000f280000300800 */
[----:B------:R1:W-:Y:S04]  /*8fa60*/  STL [R1+0x2100], R9 ;  /* 0x0021000901007387 */ /* 0x0003e80000100800 */
[----:B-1----:R-:W4:Y:S04]  /*8fa70*/  LDL.LU R14, [R1+0x2128] ;  /* 0x00212800010e7983 */ /* 0x002f280000300800 */
        /* <DEDUP_REMOVED lines=11> */
[----:B------:R2:W-:Y:S01]  /*8fb30*/  STL [R1+0x2108], R13 ;  /* 0x0021080d01007387 */ /* 0x0005e20000100800 */
[----:B-1----:R-:W-:-:S03]  /*8fb40*/  MOV R5, R13 ;  /* 0x0000000d00057202 */ /* 0x002fc60000000f00 */
[----:B------:R-:W-:Y:S01]  /*8fb50*/  STL [R1+0x2114], R7 ;  /* 0x0021140701007387 */ /* 0x000fe20000100800 */
[----:B------:R-:W-:-:S03]  /*8fb60*/  IMAD.MOV.U32 R4, RZ, RZ, R10 ;  /* 0x000000ffff047224 */ /* 0x000fc600078e000a */
[----:B--2---:R-:W2:Y:S04]  /*8fb70*/  LDL.LU R13, [R1+0x21f0] ;  /* 0x0021f000010d7983 */ /* 0x004ea80000300800 */
[----:B------:R1:W-:Y:S04]  /*8fb80*/  STL [R1+0x2110], R15 ;  /* 0x0021100f01007387 */ /* 0x0003e80000100800 */
[----:B------:R-:W2:Y:S01]  /*8fb90*/  LDL.LU R10, [R1+0x21f8] ;  /* 0x0021f800010a7983 */ /* 0x000ea20000300800 */
[----:B------:R-:W-:-:S03]  /*8fba0*/  IADD3 R8, P0, PT, R8, UR18, RZ ;  /* 0x0000001208087c10 */ /* 0x000fc6000ff1e0ff */
[----:B------:R1:W-:Y:S01]  /*8fbb0*/  LDGSTS.E [R3+0x21300], desc[UR14][R4.64], P1 ;  /* 0x2130000004037fae */ /* 0x0003e200089a100e */
[----:B---3--:R-:W-:Y:S01]  /*8fbc0*/  IADD3 R2, P2, PT, R2, UR18, RZ ;  /* 0x0000001202027c10 */ /* 0x008fe2000ff5e0ff */
[----:B-1----:R-:W-:Y:S01]  /*8fbd0*/  IMAD.MOV.U32 R4, RZ, RZ, R7 ;  /* 0x000000ffff047224 */ /* 0x002fe200078e0007 */
[----:B------:R-:W-:Y:S02]  /*8fbe0*/  MOV R5, R15 ;  /* 0x0000000f00057202 */ /* 0x000fe40000000f00 */
[----:B------:R-:W3:Y:S01]  /*8fbf0*/  LDL.LU R15, [R1+0x2204] ;  /* 0x00220400010f7983 */ /* 0x000ee20000300800 */
[----:B------:R-:W-:-:S03]  /*8fc00*/  IADD3.X R16, PT, PT, R16, UR7, RZ, P0, !PT ;  /* 0x0000000710107c10 */ /* 0x000fc600087fe4ff */
        /* <DEDUP_REMOVED lines=17> */
[----:B----4-:R-:W-:-:S04]  /*8fd20*/  IADD3 R12, P0, PT, R12, UR18, RZ ;  /* 0x000000120c0c7c10 */ /* 0x010fc8000ff1e0ff */
        /* <DEDUP_REMOVED lines=8> */
[----:B------:R-:W-:Y:S02]  /*8fdb0*/  IADD3 R9, P1, PT, R9, UR18, RZ ;  /* 0x0000001209097c10 */ /* 0x000fe4000ff3e0ff */
[----:B------:R-:W-:-:S03]  /*8fdc0*/  IADD3 R6, P2, PT, R6, UR18, RZ ;  /* 0x0000001206067c10 */ /* 0x000fc6000ff5e0ff */
[----:B------:R1:W-:Y:S01]  /*8fdd0*/  STL [R1+0x21f4], R9 ;  /* 0x0021f40901007387 */ /* 0x0003e20000100800 */
[----:B----4-:R-:W-:Y:S01]  /*8fde0*/  IMAD.MOV.U32 R4, RZ, RZ, R9 ;  /* 0x000000ffff047224 */ /* 0x010fe200078e0009 */
        /* <DEDUP_REMOVED lines=79> */
[----:B------:R-:W-:Y:S01]  /*902e0*/  IADD3 R8, P0, PT, R8, UR18, RZ ;  /* 0x0000001208087c10 */ /* 0x000fe2000ff1e0ff */
[----:B----4-:R-:W-:Y:S01]  /*902f0*/  IMAD.MOV.U32 R4, RZ, RZ, R10 ;  /* 0x000000ffff047224 */ /* 0x010fe200078e000a */
[----:B------:R-:W-:Y:S01]  /*90300*/  MOV R5, R15 ;  /* 0x0000000f00057202 */ /* 0x000fe20000000f00 */
[----:B-1----:R-:W4:Y:S01]  /*90310*/  LDL.LU R6, [R1+0x2324] ;  /* 0x0023240001067983 */ /* 0x002f220000300800 */
[----:B------:R-:W-:-:S03]  /*90320*/  IADD3 R7, P2, PT, R7, UR18, RZ ;  /* 0x0000001207077c10 */ /* 0x000fc6000ff5e0ff */
[----:B------:R-:W4:Y:S04]  /*90330*/  LDL.LU R18, [R1+0x2318] ;  /* 0x0023180001127983 */ /* 0x000f280000300800 */
[----:B---3--:R-:W3:Y:S04]  /*90340*/  LDL.LU R10, [R1+0x2320] ;  /* 0x00232000010a7983 */ /* 0x008ee80000300800 */
[----:B------:R1:W-:Y:S04]  /*90350*/  LDGSTS.E [R3+0x25000], desc[UR14][R4.64], P1 ;  /* 0x2500000004037fae */ /* 0x0003e800089a100e */
[----:B------:R1:W-:Y:S02]  /*90360*/  STL [R1+0x22fc], R8 ;  /* 0x0022fc0801007387 */ /* 0x0003e40000100800 */
[----:B-1----:R-:W-:Y:S01]  /*90370*/  IMAD.MOV.U32 R4, RZ, RZ, R8 ;  /* 0x000000ffff047224 */ /* 0x002fe200078e0008 */
[----:B------:R-:W-:-:S04]  /*90380*/  IADD3.X R14, PT, PT, R14, UR7, RZ, P0, !PT ;  /* 0x000000070e0e7c10 */ /* 0x000fc800087fe4ff */
[----:B------:R-:W-:Y:S01]  /*90390*/  MOV R5, R14 ;  /* 0x0000000e00057202 */ /* 0x000fe20000000f00 */
[----:B------:R-:W-:Y:S01]  /*903a0*/  STL [R1+0x22f8], R14 ;  /* 0x0022f80e01007387 */ /* 0x000fe20000100800 */
[----:B------:R-:W-:-:S03]  /*903b0*/  IADD3.X R11, PT, PT, R11, UR7, RZ, P2, !PT ;  /* 0x000000070b0b7c10 */ /* 0x000fc600097fe4ff */
[----:B------:R-:W-:Y:S04]  /*903c0*/  STL [R1+0x2304], R7 ;  /* 0x0023040701007387 */ /* 0x000fe80000100800 */
[----:B------:R-:W3:Y:S04]  /*903d0*/  LDL.LU R8, [R1+0x232c] ;  /* 0x00232c0001087983 */ /* 0x000ee80000300800 */
[----:B------:R1:W-:Y:S04]  /*903e0*/  LDGSTS.E [R3+0x25100], desc[UR14][R4.64], P1 ;  /* 0x2510000004037fae */ /* 0x0003e800089a100e */
[----:B------:R1:W-:Y:S02]  /*903f0*/  STL [R1+0x2300], R11 ;  /* 0x0023000b01007387 */ /* 0x0003e40000100800 */
[----:B-1----:R-:W-:-:S02]  /*90400*/  MOV R5, R11 ;  /* 0x0000000b00057202 */ /* 0x002fc40000000f00 */
[----:B------:R-:W3:Y:S01]  /*90410*/  LDL.LU R11, [R1+0x2328] ;  /* 0x00232800010b7983 */ /* 0x000ee20000300800 */
[----:B------:R-:W-:Y:S01]  /*90420*/  IADD3 R12, P0, PT, R12, UR18, RZ ;  /* 0x000000120c0c7c10 */ /* 0x000fe2000ff1e0ff */
[----:B------:R-:W-:Y:S01]  /*90430*/  IMAD.MOV.U32 R4, RZ, RZ, R7 ;  /* 0x000000ffff047224 */ /* 0x000fe200078e0007 */
[----:B------:R-:W-:Y:S01]  /*90440*/  IADD3 R2, P2, PT, R2, UR18, RZ ;  /* 0x0000001202027c10 */ /* 0x000fe2000ff5e0ff */
[----:B------:R-:W3:Y:S04]  /*90450*/  LDL.LU R15, [R1+0x23f4] ;  /* 0x0023f400010f7983 */ /* 0x000ee80000300800 */
[----:B------:R-:W3:Y:S04]  /*90460*/  LDL.LU R7, [R1+0x23fc] ;  /* 0x0023fc0001077983 */ /* 0x000ee80000300800 */
[----:B------:R1:W-:Y:S04]  /*90470*/  STL [R1+0x230c], R12 ;  /* 0x00230c0c01007387 */ /* 0x0003e80000100800 */
[----:B------:R1:W-:Y:S01]  /*90480*/  LDGSTS.E [R3+0x25200], desc[UR14][R4.64], P1 ;  /* 0x2520000004037fae */ /* 0x0003e200089a100e */
[----:B--2---:R-:W-:-:S02]  /*90490*/  IADD3.X R13, PT, PT, R13, UR7, RZ, P0, !PT ;  /* 0x000000070d0d7c10 */ /* 0x004fc400087fe4ff */
[----:B------:R-:W-:-:S03]  /*904a0*/  IADD3.X R9, PT, PT, R9, UR7, RZ, P2, !PT ;  /* 0x0000000709097c10 */ /* 0x000fc600097fe4ff */
[----:B------:R-:W-:Y:S01]  /*904b0*/  STL [R1+0x2308], R13 ;  /* 0x0023080d01007387 */ /* 0x000fe20000100800 */
[----:B-1----:R-:W-:Y:S01]  /*904c0*/  IMAD.MOV.U32 R4, RZ, RZ, R12 ;  /* 0x000000ffff047224 */ /* 0x002fe200078e000c */
[----:B------:R-:W-:Y:S02]  /*904d0*/  MOV R5, R13 ;  /* 0x0000000d00057202 */ /* 0x000fe40000000f00 */
[----:B------:R-:W-:Y:S04]  /*904e0*/  STL [R1+0x2314], R2 ;  /* 0x0023140201007387 */ /* 0x000fe80000100800 */
[----:B------:R-:W2:Y:S04]  /*904f0*/  LDL.LU R16, [R1+0x23f0] ;  /* 0x0023f00001107983 */ /* 0x000ea80000300800 */
[----:B------:R1:W-:Y:S04]  /*90500*/  STL [R1+0x2310], R9 ;  /* 0x0023100901007387 */ /* 0x0003e80000100800 */
[----:B------:R-:W2:Y:S04]  /*90510*/  LDL.LU R12, [R1+0x23f8] ;  /* 0x0023f800010c7983 */ /* 0x000ea80000300800 */
[----:B------:R1:W-:Y:S04]  /*90520*/  LDGSTS.E [R3+0x25300], desc[UR14][R4.64], P1 ;  /* 0x2530000004037fae */ /* 0x0003e800089a100e */
[----:B------:R-:W2:Y:S01]  /*90530*/  LDL.LU R14, [R1+0x2400] ;  /* 0x00240000010e7983 */ /* 0x000ea20000300800 */
[----:B-1----:R-:W-:-:S03]  /*90540*/  MOV R5, R9 ;  /* 0x0000000900057202 */ /* 0x002fc60000000f00 */
[----:B------:R-:W2:Y:S01]  /*90550*/  LDL.LU R9, [R1+0x2404] ;  /* 0x0024040001097983 */ /* 0x000ea20000300800 */
[----:B------:R-:W-:-:S03]  /*90560*/  IMAD.MOV.U32 R4, RZ, RZ, R2 ;  /* 0x000000ffff047224 */ /* 0x000fc600078e0002 */
[----:B------:R-:W2:Y:S04]  /*90570*/  LDL.LU R13, [R1+0x2408] ;  /* 0x00240800010d7983 */ /* 0x000ea80000300800 */
[----:B------:R-:W2:Y:S04]  /*90580*/  LDL.LU R2, [R1+0x240c] ;  /* 0x00240c0001027983 */ /* 0x000ea80000300800 */
[----:B------:R1:W-:Y:S01]  /*90590*/  LDGSTS.E [R3+0x25400], desc[UR14][R4.64], P1 ;  /* 0x2540000004037fae */ /* 0x0003e200089a100e */
[----:B------:R-:W-:-:S05]  /*905a0*/  IADD3 R17, P0, PT, R17, UR18, RZ ;  /* 0x0000001211117c10 */ /* 0x000fca000ff1e0ff */
[----:B-1----:R-:W-:Y:S01]  /*905b0*/  IMAD.MOV.U32 R4, RZ, RZ, R17 ;  /* 0x000000ffff047224 */ /* 0x002fe200078e0011 */
[----:B----4-:R-:W-:Y:S02]  /*905c0*/  IADD3 R6, P2, PT, R6, UR18, RZ ;  /* 0x0000001206067c10 */ /* 0x010fe4000ff5e0ff */
        /* <DEDUP_REMOVED lines=16> */
[----:B------:R-:W-:-:S05]  /*906d0*/  IADD3 R8, P0, PT, R8, UR18, RZ ;  /* 0x0000001208087c10 */ /* 0x000fca000ff1e0ff */
[----:B------:R-:W-:Y:S01]  /*906e0*/  STL [R1+0x232c], R8 ;  /* 0x00232c0801007387 */ /* 0x000fe20000100800 */
[----:B---3--:R-:W-:Y:S01]  /*906f0*/  IMAD.MOV.U32 R4, RZ, RZ, R8 ;  /* 0x000000ffff047224 */ /* 0x008fe200078e0008 */
[----:B------:R-:W-:-:S04]  /*90700*/  IADD3.X R11, PT, PT, R11, UR7, RZ, P0, !PT ;  /* 0x000000070b0b7c10 */ /* 0x000fc800087fe4ff */
[----:B------:R-:W-:Y:S01]  /*90710*/  MOV R5, R11 ;  /* 0x0000000b00057202 */ /* 0x000fe20000000f00 */
[----:B------:R1:W-:Y:S01]  /*90720*/  STL [R1+0x2328], R11 ;  /* 0x0023280b01007387 */ /* 0x0003e20000100800 */
[----:B------:R-:W-:-:S03]  /*90730*/  ISETP.NE.U32.AND P0, PT, RZ, UR12, PT ;  /* 0x0000000cff007c0c */ /* 0x000fc6000bf05070 */
[----:B------:R3:W-:Y:S04]  /*90740*/  LDGSTS.E [R3+0x25700], desc[UR14][R4.64], P1 ;  /* 0x2570000004037fae */ /* 0x0007e800089a100e */
[----:B-1----:R-:W4:Y:S04]  /*90750*/  LDL.LU R11, [R1+0x2410] ;  /* 0x00241000010b7983 */ /* 0x002f280000300800 */
[----:B------:R-:W4:Y:S01]  /*90760*/  LDL.LU R8, [R1+0x2418] ;  /* 0x0024180001087983 */ /* 0x000f220000300800 */
[----:B------:R-:W-:Y:S02]  /*90770*/  IADD3 R15, P1, PT, R15, UR18, RZ ;  /* 0x000000120f0f7c10 */ /* 0x000fe4000ff3e0ff */
[----:B------:R-:W-:-:S03]  /*90780*/  IADD3 R7, P2, PT, R7, UR18, RZ ;  /* 0x0000001207077c10 */ /* 0x000fc6000ff5e0ff */
[----:B---3--:R-:W-:Y:S01]  /*90790*/  IMAD.MOV.U32 R4, RZ, RZ, R15 ;  /* 0x000000ffff047224 */ /* 0x008fe200078e000f */
[----:B------:R-:W-:Y:S01]  /*907a0*/  STL [R1+0x23f4], R15 ;  /* 0x0023f40f01007387 */ /* 0x000fe20000100800 */
[----:B--2---:R-:W-:-:S04]  /*907b0*/  IADD3.X R16, PT, PT, R16, UR7, RZ, P1, !PT ;  /* 0x0000000710107c10 */ /* 0x004fc80008ffe4ff */
[----:B------:R-:W-:Y:S01]  /*907c0*/  MOV R5, R16 ;  /* 0x0000001000057202 */ /* 0x000fe20000000f00 */
[----:B------:R-:W-:Y:S01]  /*907d0*/  STL [R1+0x23f0], R16 ;  /* 0x0023f01001007387 */ /* 0x000fe20000100800 */
[----:B------:R-:W-:-:S03]  /*907e0*/  IADD3.X R12, PT, PT, R12, UR7, RZ, P2, !PT ;  /* 0x000000070c0c7c10 */ /* 0x000fc600097fe4ff */
[----:B------:R1:W-:Y:S04]  /*907f0*/  LDGSTS.E [R3+0x27000], desc[UR14][R4.64], P0 ;  /* 0x2700000004037fae */ /* 0x0003e800081a100e */
[----:B------:R-:W-:Y:S04]  /*90800*/  STL [R1+0x23fc], R7 ;  /* 0x0023fc0701007387 */ /* 0x000fe80000100800 */
[----:B------:R2:W-:Y:S01]  /*90810*/  STL [R1+0x23f8], R12 ;  /* 0x0023f80c01007387 */ /* 0x0005e20000100800 */
[----:B-1----:R-:W-:Y:S01]  /*90820*/  IMAD.MOV.U32 R4, RZ, RZ, R7 ;  /* 0x000000ffff047224 */ /* 0x002fe200078e0007 */
[----:B------:R-:W-:-:S02]  /*90830*/  MOV R5, R12 ;  /* 0x0000000c00057202 */ /* 0x000fc40000000f00 */
[----:B------:R-:W-:Y:S01]  /*90840*/  IADD3 R9, P1, PT, R9, UR18, RZ ;  /* 0x0000001209097c10 */ /* 0x000fe2000ff3e0ff */
[----:B--2---:R-:W2:Y:S03]  /*90850*/  LDL.LU R12, [R1+0x2420] ;  /* 0x00242000010c7983 */ /* 0x004ea60000300800 */
[----:B------:R-:W-:Y:S01]  /*90860*/  IADD3.X R14, PT, PT, R14, UR7, RZ, P1, !PT ;  /* 0x000000070e0e7c10 */ /* 0x000fe20008ffe4ff */
[----:B------:R-:W3:Y:S01]  /*90870*/  LDL.LU R7, [R1+0x2424] ;  /* 0x0024240001077983 */ /* 0x000ee20000300800 */
[----:B------:R-:W-:-:S03]  /*90880*/  IADD3 R2, P2, PT, R2, UR18, RZ ;  /* 0x0000001202027c10 */ /* 0x000fc6000ff5e0ff */
[----:B------:R1:W-:Y:S01]  /*90890*/  STL [R1+0x2404], R9 ;  /* 0x0024040901007387 */ /* 0x0003e20000100800 */
[----:B------:R-:W-:-:S03]  /*908a0*/  IADD3.X R13, PT, PT, R13, UR7, RZ, P2, !PT ;  /* 0x000000070d0d7c10 */ /* 0x000fc600097fe4ff */
[----:B------:R1:W-:Y:S04]  /*908b0*/  LDGSTS.E [R3+0x27100], desc[UR14][R4.64], P0 ;  /* 0x2710000004037fae */ /* 0x0003e800081a100e */
[----:B------:R1:W-:Y:S04]  /*908c0*/  STL [R1+0x2400], R14 ;  /* 0x0024000e01007387 */ /* 0x0003e80000100800 */
[----:B------:R1:W-:Y:S02]  /*908d0*/  STL [R1+0x240c], R2 ;  /* 0x00240c0201007387 */ /* 0x0003e40000100800 */
[----:B-1----:R-:W-:-:S02]  /*908e0*/  IMAD.MOV.U32 R4, RZ, RZ, R9 ;  /* 0x000000ffff047224 */ /* 0x002fc400078e0009 */
[----:B------:R-:W2:Y:S01]  /*908f0*/  LDL.LU R9, [R1+0x242c] ;  /* 0x00242c0001097983 */ /* 0x000ea20000300800 */
[----:B------:R-:W-:-:S03]  /*90900*/  MOV R5, R14 ;  /* 0x0000000e00057202 */ /* 0x000fc60000000f00 */
[----:B------:R1:W-:Y:S04]  /*90910*/  STL [R1+0x2408], R13 ;  /* 0x0024080d01007387 */ /* 0x0003e80000100800 */
[----:B------:R-:W2:Y:S04]  /*90920*/  LDL.LU R17, [R1+0x24f4] ;  /* 0x0024f40001117983 */ /* 0x000ea80000300800 */
[----:B------:R-:W2:Y:S04]  /*90930*/  LDL.LU R14, [R1+0x2428] ;  /* 0x00242800010e7983 */ /* 0x000ea80000300800 */
[----:B------:R-:W2:Y:S04]  /*90940*/  LDL.LU R18, [R1+0x24f0] ;  /* 0x0024f00001127983 */ /* 0x000ea80000300800 */
[----:B------:R1:W-:Y:S02]  /*90950*/  LDGSTS.E [R3+0x27200], desc[UR14][R4.64], P0 ;  /* 0x2720000004037fae */ /* 0x0003e400081a100e */
[----:B-1----:R-:W-:Y:S01]  /*90960*/  IMAD.MOV.U32 R4, RZ, RZ, R2 ;  /* 0x000000ffff047224 */ /* 0x002fe200078e0002 */
[----:B------:R-:W-:Y:S01]  /*90970*/  MOV R5, R13 ;  /* 0x0000000d00057202 */ /* 0x000fe20000000f00 */
[----:B------:R-:W2:Y:S04]  /*90980*/  LDL.LU R2, [R1+0x24fc] ;  /* 0x0024fc0001027983 */ /* 0x000ea80000300800 */
[----:B------:R-:W2:Y:S04]  /*90990*/  LDL.LU R13, [R1+0x2504] ;  /* 0x00250400010d7983 */ /* 0x000ea80000300800 */
[----:B------:R1:W-:Y:S01]  /*909a0*/  LDGSTS.E [R3+0x27300], desc[UR14][R4.64], P0 ;  /* 0x2730000004037fae */ /* 0x0003e200081a100e */
[----:B----4-:R-:W-:-:S02]  /*909b0*/  IADD3 R10, P1, PT, R10, UR18, RZ ;  /* 0x000000120a0a7c10 */ /* 0x010fc4000ff3e0ff */
[----:B------:R-:W-:-:S03]  /*909c0*/  IADD3 R6, P2, PT, R6, UR18, RZ ;  /* 0x0000001206067c10 */ /* 0x000fc6000ff5e0ff */
[----:B------:R-:W-:Y:S01]  /*909d0*/  STL [R1+0x2414], R10 ;  /* 0x0024140a01007387 */ /* 0x000fe20000100800 */
[----:B-1----:R-:W-:Y:S01]  /*909e0*/  IMAD.MOV.U32 R4, RZ, RZ, R10 ;  /* 0x000000ffff047224 */ /* 0x002fe200078e000a */
[----:B------:R-:W-:Y:S02]  /*909f0*/  IADD3.X R11, PT, PT, R11, UR7, RZ, P1, !PT ;  /* 0x000000070b0b7c10 */ /* 0x000fe40008ffe4ff */
[----:B------:R-:W-:-:S03]  /*90a00*/  IADD3.X R8, PT, PT, R8, UR7, RZ, P2, !PT ;  /* 0x0000000708087c10 */ /* 0x000fc600097fe4ff */
[----:B------:R1:W-:Y:S04]  /*90a10*/  STL [R1+0x2410], R11 ;  /* 0x0024100b01007387 */ /* 0x0003e80000100800 */
[----:B------:R-:W-:Y:S04]  /*90a20*/  STL [R1+0x241c], R6 ;  /* 0x00241c0601007387 */ /* 0x000fe80000100800 */
[----:B------:R-:W4:Y:S04]  /*90a30*/  LDL.LU R16, [R1+0x24f8] ;  /* 0x0024f80001107983 */ /* 0x000f280000300800 */
[----:B------:R1:W-:Y:S04]  /*90a40*/  STL [R1+0x2418], R8 ;  /* 0x0024180801007387 */ /* 0x0003e80000100800 */
[----:B------:R-:W4:Y:S01]  /*90a50*/  LDL.LU R15, [R1+0x2500] ;  /* 0x00250000010f7983 */ /* 0x000f220000300800 */
[----:B------:R-:W-:-:S03]  /*90a60*/  MOV R5, R11 ;  /* 0x0000000b00057202 */ /* 0x000fc60000000f00 */
[----:B-1----:R-:W4:Y:S04]  /*90a70*/  LDL.LU R11, [R1+0x2508] ;  /* 0x00250800010b7983 */ /* 0x002f280000300800 */
[----:B------:R-:W4:Y:S04]  /*90a80*/  LDL.LU R10, [R1+0x250c] ;  /* 0x00250c00010a7983 */ /* 0x000f280000300800 */
[----:B------:R1:W-:Y:S02]  /*90a90*/  LDGSTS.E [R3+0x27400], desc[UR14][R4.64], P0 ;  /* 0x2740000004037fae */ /* 0x0003e400081a100e */
[----:B-1----:R-:W-:Y:S01]  /*90aa0*/  MOV R5, R8 ;  /* 0x0000000800057202 */ /* 0x002fe20000000f00 */
[----:B------:R-:W-:Y:S01]  /*90ab0*/  IMAD.MOV.U32 R4, RZ, RZ, R6 ;  /* 0x000000ffff047224 */ /* 0x000fe200078e0006 */
[----:B------:R-:W4:Y:S04]  /*90ac0*/  LDL.LU R8, [R1+0x2510] ;  /* 0x0025100001087983 */ /* 0x000f280000300800 */
[----:B------:R-:W4:Y:S01]  /*90ad0*/  LDL.LU R6, [R1+0x2514] ;  /* 0x0025140001067983 */ /* 0x000f220000300800 */
[----:B---3--:R-:W-:-:S03]  /*90ae0*/  IADD3 R7, P1, PT, R7, UR18, RZ ;  /* 0x0000001207077c10 */ /* 0x008fc6000ff3e0ff */
[----:B------:R1:W-:Y:S01]  /*90af0*/  LDGSTS.E [R3+0x27500], desc[UR14][R4.64], P0 ;  /* 0x2750000004037fae */ /* 0x0003e200081a100e */
[----:B--2---:R-:W-:-:S03]  /*90b00*/  IADD3.X R12, PT, PT, R12, UR7, RZ, P1, !PT ;  /* 0x000000070c0c7c10 */ /* 0x004fc60008ffe4ff */
[----:B------:R2:W-:Y:S04]  /*90b10*/  STL [R1+0x2424], R7 ;  /* 0x0024240701007387 */ /* 0x0005e80000100800 */
[----:B------:R3:W-:Y:S01]  /*90b20*/  STL [R1+0x2420], R12 ;  /* 0x0024200c01007387 */ /* 0x0007e20000100800 */
[----:B-1----:R-:W-:Y:S01]  /*90b30*/  IMAD.MOV.U32 R4, RZ, RZ, R7 ;  /* 0x000000ffff047224 */ /* 0x002fe200078e0007 */
[----:B------:R-:W-:Y:S02]  /*90b40*/  MOV R5, R12 ;  /* 0x0000000c00057202 */ /* 0x000fe40000000f00 */
[----:B--2---:R-:W2:Y:S01]  /*90b50*/  LDL.LU R7, [R1+0x251c] ;  /* 0x00251c0001077983 */ /* 0x004ea20000300800 */
[----:B------:R-:W-:-:S03]  /*90b60*/  IADD3 R9, P2, PT, R9, UR18, RZ ;  /* 0x0000001209097c10 */ /* 0x000fc6000ff5e0ff */
[----:B---3--:R-:W3:Y:S04]  /*90b70*/  LDL.LU R12, [R1+0x2524] ;  /* 0x00252400010c7983 */ /* 0x008ee80000300800 */
[----:B------:R1:W-:Y:S01]  /*90b80*/  STL [R1+0x242c], R9 ;  /* 0x00242c0901007387 */ /* 0x0003e20000100800 */
[----:B------:R-:W-:-:S03]  /*90b90*/  IADD3 R17, P3, PT, R17, UR18, RZ ;  /* 0x0000001211117c10 */ /* 0x000fc6000ff7e0ff */
[----:B------:R1:W-:Y:S01]  /*90ba0*/  LDGSTS.E [R3+0x27600], desc[UR14][R4.64], P0 ;  /* 0x2760000004037fae */ /* 0x0003e200081a100e */
[----:B------:R-:W-:-:S05]  /*90bb0*/  IADD3.X R14, PT, PT, R14, UR7, RZ, P2, !PT ;  /* 0x000000070e0e7c10 */ /* 0x000fca00097fe4ff */
[----:B------:R1:W-:Y:S02]  /*90bc0*/  STL [R1+0x2428], R14 ;  /* 0x0024280e01007387 */ /* 0x0003e40000100800 */
[----:B-1----:R-:W-:Y:S02]  /*90bd0*/  IMAD.MOV.U32 R4, RZ, RZ, R9 ;  /* 0x000000ffff047224 */ /* 0x002fe400078e0009 */
[----:B------:R-:W-:Y:S04]  /*90be0*/  STL [R1+0x24f4], R17 ;  /* 0x0024f41101007387 */ /* 0x000fe80000100800 */
[----:B------:R-:W3:Y:S01]  /*90bf0*/  LDL.LU R9, [R1+0x2518] ;  /* 0x0025180001097983 */ /* 0x000ee20000300800 */
[----:B------:R-:W-:-:S04]  /*90c00*/  UISETP.GT.AND UP1, UPT, UR23, 0x52, UPT ;  /* 0x000000521700788c */ /* 0x000fc8000bf24270 */
[----:B------:R-:W-:-:S04]  /*90c10*/  USEL UR12, URZ, 0x4, !UP1 ;  /* 0x00000004ff0c7887 */ /* 0x000fc8000c800000 */
[----:B------:R-:W-:Y:S01]  /*90c20*/  USEL UR12, UR12, URZ, !UP0 ;  /* 0x000000ff0c0c7287 */ /* 0x000fe2000c000000 */
[----:B------:R-:W-:Y:S02]  /*90c30*/  MOV R5, R14 ;  /* 0x0000000e00057202 */ /* 0x000fe40000000f00 */
[----:B------:R-:W-:-:S03]  /*90c40*/  IADD3.X R18, PT, PT, R18, UR7, RZ, P3, !PT ;  /* 0x0000000712127c10 */ /* 0x000fc60009ffe4ff */
[----:B------:R-:W-:Y:S01]  /*90c50*/  ISETP.NE.U32.AND P1, PT, RZ, UR12, PT ;  /* 0x0000000cff007c0c */ /* 0x000fe2000bf25070 */
[----:B------:R1:W-:Y:S01]  /*90c60*/  LDGSTS.E [R3+0x27700], desc[UR14][R4.64], P0 ;  /* 0x2770000004037fae */ /* 0x0003e200081a100e */
[----:B------:R-:W-:-:S03]  /*90c70*/  IADD3 R2, P0, PT, R2, UR18, RZ ;  /* 0x0000001202027c10 */ /* 0x000fc6000ff1e0ff */
[----:B------:R-:W-:Y:S04]  /*90c80*/  STL [R1+0x24f0], R18 ;  /* 0x0024f01201007387 */ /* 0x000fe80000100800 */
[----:B------:R-:W3:Y:S01]  /*90c90*/  LDL.LU R14, [R1+0x2520] ;  /* 0x00252000010e7983 */ /* 0x000ee20000300800 */
[----:B------:R-:W-:Y:S01]  /*90ca0*/  IADD3 R13, P2, PT, R13, UR18, RZ ;  /* 0x000000120d0d7c10 */ /* 0x000fe2000ff5e0ff */
[----:B-1----:R-:W-:Y:S01]  /*90cb0*/  IMAD.MOV.U32 R4, RZ, RZ, R17 ;  /* 0x000000ffff047224 */ /* 0x002fe200078e0011 */
[----:B------:R-:W-:Y:S01]  /*90cc0*/  MOV R5, R18 ;  /* 0x0000001200057202 */ /* 0x000fe20000000f00 */
[----:B------:R1:W-:Y:S04]  /*90cd0*/  STL [R1+0x24fc], R2 ;  /* 0x0024fc0201007387 */ /* 0x0003e80000100800 */
[----:B------:R1:W-:Y:S02]  /*90ce0*/  LDGSTS.E [R3+0x29000], desc[UR14][R4.64], P1 ;  /* 0x2900000004037fae */ /* 0x0003e400089a100e */
[----:B-1----:R-:W-:Y:S01]  /*90cf0*/  IMAD.MOV.U32 R4, RZ, RZ, R2 ;  /* 0x000000ffff047224 */ /* 0x002fe200078e0002 */
[----:B----4-:R-:W-:-:S04]  /*90d00*/  IADD3.X R16, PT, PT, R16, UR7, RZ, P0, !PT ;  /* 0x0000000710107c10 */ /* 0x010fc800087fe4ff */
[----:B------:R-:W-:Y:S01]  /*90d10*/  MOV R5, R16 ;  /* 0x0000001000057202 */ /* 0x000fe20000000f00 */
[----:B------:R-:W-:Y:S01]  /*90d20*/  STL [R1+0x24f8], R16 ;  /* 0x0024f81001007387 */ /* 0x000fe20000100800 */
[----:B------:R-:W-:-:S03]  /*90d30*/  IADD3.X R15, PT, PT, R15, UR7, RZ, P2, !PT ;  /* 0x000000070f0f7c10 */ /* 0x000fc600097fe4ff */
[----:B------:R1:W-:Y:S04]  /*90d40*/  STL [R1+0x2504], R13 ;  /* 0x0025040d01007387 */ /* 0x0003e80000100800 */
[----:B------:R-:W4:Y:S04]  /*90d50*/  LDL.LU R2, [R1+0x252c] ;  /* 0x00252c0001027983 */ /* 0x000f280000300800 */
[----:B------:R1:W-:Y:S04]  /*90d60*/  LDGSTS.E [R3+0x29100], desc[UR14][R4.64], P1 ;  /* 0x2910000004037fae */ /* 0x0003e800089a100e */
[----:B------:R-:W-:Y:S01]  /*90d70*/  STL [R1+0x2500], R15 ;  /* 0x0025000f01007387 */ /* 0x000fe20000100800 */
[----:B------:R-:W-:Y:S01]  /*90d80*/  IADD3 R10, P0, PT, R10, UR18, RZ ;  /* 0x000000120a0a7c10 */ /* 0x000fe2000ff1e0ff */
[----:B-1----:R-:W-:-:S02]  /*90d90*/  IMAD.MOV.U32 R4, RZ, RZ, R13 ;  /* 0x000000ffff047224 */ /* 0x002fc400078e000d */
[----:B------:R-:W4:Y:S01]  /*90da0*/  LDL.LU R13, [R1+0x2528] ;  /* 0x00252800010d7983 */ /* 0x000f220000300800 */
[----:B------:R-:W-:Y:S02]  /*90db0*/  IADD3.X R11, PT, PT, R11, UR7, RZ, P0, !PT ;  /* 0x000000070b0b7c10 */ /* 0x000fe400087fe4ff */
[----:B------:R-:W-:Y:S02]  /*90dc0*/  MOV R5, R15 ;  /* 0x0000000f00057202 */ /* 0x000fe40000000f00 */
[----:B------:R-:W-:Y:S01]  /*90dd0*/  IADD3 R6, P2, PT, R6, UR18, RZ ;  /* 0x0000001206067c10 */ /* 0x000fe2000ff5e0ff */
[----:B------:R1:W-:Y:S03]  /*90de0*/  STL [R1+0x250c], R10 ;  /* 0x00250c0a01007387 */ /* 0x0003e60000100800 */
[----:B------:R-:W-:Y:S01]  /*90df0*/  IADD3.X R8, PT, PT, R8, UR7, RZ, P2, !PT ;  /* 0x0000000708087c10 */ /* 0x000fe200097fe4ff */
[----:B------:R1:W-:Y:S04]  /*90e00*/  STL [R1+0x2508], R11 ;  /* 0x0025080b01007387 */ /* 0x0003e80000100800 */
[----:B------:R-:W-:Y:S04]  /*90e10*/  STL [R1+0x2514], R6 ;  /* 0x0025140601007387 */ /* 0x000fe80000100800 */
[----:B------:R-:W4:Y:S04]  /*90e20*/  LDL.LU R16, [R1+0x25f4] ;  /* 0x0025f40001107983 */ /* 0x000f280000300800 */
[----:B------:R1:W-:Y:S04]  /*90e30*/  LDGSTS.E [R3+0x29200], desc[UR14][R4.64], P1 ;  /* 0x2920000004037fae */ /* 0x0003e800089a100e */
[----:B------:R2:W-:Y:S01]  /*90e40*/  STL [R1+0x2510], R8 ;  /* 0x0025100801007387 */ /* 0x0005e20000100800 */
[----:B-1----:R-:W-:-:S03]  /*90e50*/  IMAD.MOV.U32 R4, RZ, RZ, R10 ;  /* 0x000000ffff047224 */ /* 0x002fc600078e000a */
[----:B------:R-:W4:Y:S04]  /*90e60*/  LDL.LU R10, [R1+0x25fc] ;  /* 0x0025fc00010a7983 */ /* 0x000f280000300800 */
[----:B------:R-:W4:Y:S01]  /*90e70*/  LDL.LU R17, [R1+0x25f0] ;  /* 0x0025f00001117983 */ /* 0x000f220000300800 */
[----:B------:R-:W-:Y:S02]  /*90e80*/  MOV R5, R11 ;  /* 0x0000000b00057202 */ /* 0x000fe40000000f00 */
[----:B--2---:R-:W-:Y:S01]  /*90e90*/  IADD3 R7, P0, PT, R7, UR18, RZ ;  /* 0x0000001207077c10 */ /* 0x004fe2000ff1e0ff */
[----:B------:R-:W2:Y:S01]  /*90ea0*/  LDL.LU R11, [R1+0x25f8] ;  /* 0x0025f800010b7983 */ /* 0x000ea20000300800 */
[----:B---3--:R-:W-:-:S03]  /*90eb0*/  IADD3 R12, P2, PT, R12, UR18, RZ ;  /* 0x000000120c0c7c10 */ /* 0x008fc6000ff5e0ff */
[----:B------:R1:W-:Y:S01]  /*90ec0*/  LDGSTS.E [R3+0x29300], desc[UR14][R4.64], P1 ;  /* 0x2930000004037fae */ /* 0x0003e200089a100e */
[----:B------:R-:W-:Y:S01]  /*90ed0*/  IADD3.X R9, PT, PT, R9, UR7, RZ, P0, !PT ;  /* 0x0000000709097c10 */ /* 0x000fe200087fe4ff */
[----:B-1----:R-:W-:Y:S01]  /*90ee0*/  IMAD.MOV.U32 R4, RZ, RZ, R6 ;  /* 0x000000ffff047224 */ /* 0x002fe200078e0006 */
[----:B------:R-:W-:Y:S02]  /*90ef0*/  MOV R5, R8 ;  /* 0x0000000800057202 */ /* 0x000fe40000000f00 */
[----:B------:R-:W3:Y:S04]  /*90f00*/  LDL.LU R8, [R1+0x2604] ;  /* 0x0026040001087983 */ /* 0x000ee80000300800 */
[----:B------:R-:W3:Y:S04]  /*90f10*/  LDL.LU R6, [R1+0x260c] ;  /* 0x00260c0001067983 */ /* 0x000ee80000300800 */
[----:B------:R-:W-:Y:S04]  /*90f20*/  STL [R1+0x251c], R7 ;  /* 0x00251c0701007387 */ /* 0x000fe80000100800 */
[----:B------:R1:W-:Y:S04]  /*90f30*/  LDGSTS.E [R3+0x29400], desc[UR14][R4.64], P1 ;  /* 0x2940000004037fae */ /* 0x0003e800089a100e */
[----:B------:R1:W-:Y:S04]  /*90f40*/  STL [R1+0x2518], R9 ;  /* 0x0025180901007387 */ /* 0x0003e80000100800 */
[----:B------:R1:W-:Y:S02]  /*90f50*/  STL [R1+0x2524], R12 ;  /* 0x0025240c01007387 */ /* 0x0003e40000100800 */
[----:B-1----:R-:W-:-:S02]  /*90f60*/  MOV R5, R9 ;  /* 0x0000000900057202 */ /* 0x002fc40000000f00 */
[----:B------:R-:W3:Y:S01]  /*90f70*/  LDL.LU R9, [R1+0x2600] ;  /* 0x0026000001097983 */ /* 0x000ee20000300800 */
[----:B------:R-:W-:Y:S01]  /*90f80*/  IADD3.X R14, PT, PT, R14, UR7, RZ, P2, !PT ;  /* 0x000000070e0e7c10 */ /* 0x000fe200097fe4ff */
[----:B------:R-:W-:-:S04]  /*90f90*/  IMAD.MOV.U32 R4, RZ, RZ, R7 ;  /* 0x000000ffff047224 */ /* 0x000fc800078e0007 */
[----:B------:R1:W-:Y:S04]  /*90fa0*/  STL [R1+0x2520], R14 ;  /* 0x0025200e01007387 */ /* 0x0003e80000100800 */
[----:B------:R-:W3:Y:S04]  /*90fb0*/  LDL.LU R7, [R1+0x2608] ;  /* 0x0026080001077983 */ /* 0x000ee80000300800 */
[----:B------:R1:W-:Y:S02]  /*90fc0*/  LDGSTS.E [R3+0x29500], desc[UR14][R4.64], P1 ;  /* 0x2950000004037fae */ /* 0x0003e400089a100e */
[----:B-1----:R-:W-:Y:S01]  /*90fd0*/  IMAD.MOV.U32 R4, RZ, RZ, R12 ;  /* 0x000000ffff047224 */ /* 0x002fe200078e000c */
[----:B------:R-:W-:Y:S01]  /*90fe0*/  MOV R5, R14 ;  /* 0x0000000e00057202 */ /* 0x000fe20000000f00 */
[----:B------:R-:W3:Y:S04]  /*90ff0*/  LDL.LU R12, [R1+0x2614] ;  /* 0x00261400010c7983 */ /* 0x000ee80000300800 */
[----:B------:R-:W3:Y:S04]  /*91000*/  LDL.LU R14, [R1+0x261c] ;  /* 0x00261c00010e7983 */ /* 0x000ee80000300800 */
[----:B------:R1:W-:Y:S01]  /*91010*/  LDGSTS.E [R3+0x29600], desc[UR14][R4.64], P1 ;  /* 0x2960000004037fae */ /* 0x0003e200089a100e */
[----:B----4-:R-:W-:-:S05]  /*91020*/  IADD3 R2, P0, PT, R2, UR18, RZ ;  /* 0x0000001202027c10 */ /* 0x010fca000ff1e0ff */
[----:B------:R-:W-:Y:S01]  /*91030*/  STL [R1+0x252c], R2 ;  /* 0x00252c0201007387 */ /* 0x000fe20000100800 */
[----:B-1----:R-:W-:Y:S01]  /*91040*/  IMAD.MOV.U32 R4, RZ, RZ, R2 ;  /* 0x000000ffff047224 */ /* 0x002fe200078e0002 */
[----:B------:R-:W-:-:S04]  /*91050*/  IADD3.X R13, PT, PT, R13, UR7, RZ, P0, !PT ;  /* 0x000000070d0d7c10 */ /* 0x000fc800087fe4ff */
[----:B------:R-:W-:Y:S01]  /*91060*/  MOV R5, R13 ;  /* 0x0000000d00057202 */ /* 0x000fe20000000f00 */
[----:B------:R1:W-:Y:S04]  /*91070*/  STL [R1+0x2528], R13 ;  /* 0x0025280d01007387 */ /* 0x0003e80000100800 */
[----:B------:R4:W-:Y:S04]  /*91080*/  LDGSTS.E [R3+0x29700], desc[UR14][R4.64], P1 ;  /* 0x2970000004037fae */ /* 0x0009e800089a100e */
[----:B-1----:R-:W3:Y:S04]  /*91090*/  LDL.LU R13, [R1+0x2610] ;  /* 0x00261000010d7983 */ /* 0x002ee80000300800 */
[----:B------:R-:W3:Y:S01]  /*910a0*/  LDL.LU R15, [R1+0x2618] ;  /* 0x00261800010f7983 */ /* 0x000ee20000300800 */
[----:B------:R-:W-:-:S03]  /*910b0*/  IADD3 R16, P1, PT, R16, UR18, RZ ;  /* 0x0000001210107c10 */ /* 0x000fc6000ff3e0ff */
[----:B------:R-:W3:Y:S04]  /*910c0*/  LDL.LU R20, [R1+0x2624] ;  /* 0x0026240001147983 */ /* 0x000ee80000300800 */
[----:B------:R-:W3:Y:S04]  /*910d0*/  LDL.LU R2, [R1+0x262c] ;  /* 0x00262c0001027983 */ /* 0x000ee80000300800 */
[----:B------:R-:W-:Y:S01]  /*910e0*/  STL [R1+0x25f4], R16 ;  /* 0x0025f41001007387 */ /* 0x000fe20000100800 */
[----:B------:R-:W-:Y:S02]  /*910f0*/  IADD3 R10, P2, PT, R10, UR18, RZ ;  /* 0x000000120a0a7c10 */ /* 0x000fe4000ff5e0ff */
[----:B------:R-:W-:-:S05]  /*91100*/  IADD3.X R17, PT, PT, R17, UR7, RZ, P1, !PT ;  /* 0x0000000711117c10 */ /* 0x000fca0008ffe4ff */
[----:B------:R-:W-:Y:S01]  /*91110*/  STL [R1+0x25f0], R17 ;  /* 0x0025f01101007387 */ /* 0x000fe20000100800 */
[----:B--2---:R-:W-:-:S03]  /*91120*/  IADD3.X R11, PT, PT, R11, UR7, RZ, P2, !PT ;  /* 0x000000070b0b7c10 */ /* 0x004fc600097fe4ff */
[----:B------:R-:W-:Y:S04]  /*91130*/  STL [R1+0x25fc], R10 ;  /* 0x0025fc0a01007387 */ /* 0x000fe80000100800 */
[----:B------:R-:W2:Y:S04]  /*91140*/  LDL.LU R21, [R1+0x2620] ;  /* 0x0026200001157983 */ /* 0x000ea80000300800 */
[----:B------:R-:W-:Y:S04]  /*91150*/  STL [R1+0x25f8], R11 ;  /* 0x0025f80b01007387 */ /* 0x000fe80000100800 */
[----:B------:R-:W2:Y:S01]  /*91160*/  LDL.LU R22, [R1+0x2628] ;  /* 0x0026280001167983 */ /* 0x000ea20000300800 */
[----:B---3--:R-:W-:-:S02]  /*91170*/  IADD3 R8, P1, PT, R8, UR18, RZ ;  /* 0x0000001208087c10 */ /* 0x008fc4000ff3e0ff */
[----:B------:R-:W-:-:S03]  /*91180*/  IADD3 R6, P2, PT, R6, UR18, RZ ;  /* 0x0000001206067c10 */ /* 0x000fc6000ff5e0ff */
[----:B------:R-:W-:Y:S01]  /*91190*/  STL [R1+0x2604], R8 ;  /* 0x0026040801007387 */ /* 0x000fe20000100800 */
[----:B------:R-:W-:-:S05]  /*911a0*/  IADD3.X R9, PT, PT, R9, UR7, RZ, P1, !PT ;  /* 0x0000000709097c10 */ /* 0x000fca0008ffe4ff */
[----:B------:R-:W-:Y:S04]  /*911b0*/  STL [R1+0x2600], R9 ;  /* 0x0026000901007387 */ /* 0x000fe80000100800 */
[----:B------:R-:W-:Y:S04]  /*911c0*/  STL [R1+0x260c], R6 ;  /* 0x00260c0601007387 */ /* 0x000fe80000100800 */
[----:B------:R-:W3:Y:S01]  /*911d0*/  LDL.LU.64 R26, [R1+0x1720] ;  /* 0x00172000011a7983 */ /* 0x000ee20000300a00 */
[----:B------:R-:W-:-:S04]  /*911e0*/  UISETP.GT.AND UP1, UPT, UR23, 0x56, UPT ;  /* 0x000000561700788c */ /* 0x000fc8000bf24270 */
[----:B------:R-:W-:-:S04]  /*911f0*/  USEL UR12, URZ, 0x4, !UP1 ;  /* 0x00000004ff0c7887 */ /* 0x000fc8000c800000 */
[----:B------:R-:W-:-:S06]  /*91200*/  USEL UR12, UR12, URZ, !UP0 ;  /* 0x000000ff0c0c7287 */ /* 0x000fcc000c000000 */
[----:B------:R-:W-:Y:S01]  /*91210*/  ISETP.NE.U32.AND P0, PT, RZ, UR12, PT ;  /* 0x0000000cff007c0c */ /* 0x000fe2000bf05070 */
[----:B----4-:R-:W-:Y:S01]  /*91220*/  IMAD.MOV.U32 R4, RZ, RZ, R16 ;  /* 0x000000ffff047224 */ /* 0x010fe200078e0010 */
[----:B------:R-:W-:Y:S02]  /*91230*/  MOV R5, R17 ;  /* 0x0000001100057202 */ /* 0x000fe40000000f00 */
[----:B------:R-:W-:-:S09]  /*91240*/  IADD3.X R7, PT, PT, R7, UR7, RZ, P2, !PT ;  /* 0x0000000707077c10 */ /* 0x000fd200097fe4ff */
[----:B------:R1:W-:Y:S02]  /*91250*/  LDGSTS.E [R3+0x2b000], desc[UR14][R4.64], P0 ;  /* 0x2b00000004037fae */ /* 0x0003e400081a100e */
[----:B-1----:R-:W-:Y:S01]  /*91260*/  IMAD.MOV.U32 R4, RZ, RZ, R10 ;  /* 0x000000ffff047224 */ /* 0x002fe200078e000a */
[----:B------:R-:W-:-:S05]  /*91270*/  MOV R5, R11 ;  /* 0x0000000b00057202 */ /* 0x000fca0000000f00 */
[----:B------:R1:W-:Y:S04]  /*91280*/  LDGSTS.E [R3+0x2b100], desc[UR14][R4.64], P0 ;  /* 0x2b10000004037fae */ /* 0x0003e800081a100e */
[----:B------:R4:W-:Y:S01]  /*91290*/  STL [R1+0x2608], R7 ;  /* 0x0026080701007387 */ /* 0x0009e20000100800 */
[----:B-1----:R-:W-:Y:S01]  /*912a0*/  IMAD.MOV.U32 R4, RZ, RZ, R8 ;  /* 0x000000ffff047224 */ /* 0x002fe200078e0008 */
[----:B------:R-:W-:-:S05]  /*912b0*/  MOV R5, R9 ;  /* 0x0000000900057202 */ /* 0x000fca0000000f00 */
[----:B------:R1:W-:Y:S01]  /*912c0*/  LDGSTS.E [R3+0x2b200], desc[UR14][R4.64], P0 ;  /* 0x2b20000004037fae */ /* 0x0003e200081a100e */
[----:B------:R-:W-:Y:S01]  /*912d0*/  IADD3 R12, P1, PT, R12, UR18, RZ ;  /* 0x000000120c0c7c10 */ /* 0x000fe2000ff3e0ff */
[----:B-1----:R-:W-:Y:S01]  /*912e0*/  IMAD.MOV.U32 R4, RZ, RZ, R6 ;  /* 0x000000ffff047224 */ /* 0x002fe200078e0006 */
[----:B------:R-:W-:Y:S02]  /*912f0*/  MOV R5, R7 ;  /* 0x0000000700057202 */ /* 0x000fe40000000f00 */
[----:B----4-:R-:W4:Y:S04]  /*91300*/  LDL.LU.64 R6, [R1+0x1718] ;  /* 0x0017180001067983 */ /* 0x010f280000300a00 */
[----:B------:R-:W4:Y:S01]  /*91310*/  LDL.LU.64 R8, [R1+0x1710] ;  /* 0x0017100001087983 */ /* 0x000f220000300a00 */
[----:B------:R-:W-:-:S03]  /*91320*/  IADD3 R14, P2, PT, R14, UR18, RZ ;  /* 0x000000120e0e7c10 */ /* 0x000fc6000ff5e0ff */
[----:B------:R-:W4:Y:S04]  /*91330*/  LDL.LU.64 R10, [R1+0x1708] ;  /* 0x00170800010a7983 */ /* 0x000f280000300a00 */
[----:B------:R1:W-:Y:S04]  /*91340*/  LDGSTS.E [R3+0x2b300], desc[UR14][R4.64], P0 ;  /* 0x2b30000004037fae */ /* 0x0003e800081a100e */
        /* <DEDUP_REMOVED lines=16> */
[----:B------:R-:W4:Y:S01]  /*91450*/  LDL.LU.64 R18, [R1+0x16e8] ;  /* 0x0016e80001127983 */ /* 0x000f220000300a00 */
[----:B--2---:R-:W-:-:S03]  /*91460*/  IADD3.X R21, PT, PT, R21, UR7, RZ, P1, !PT ;  /* 0x0000000715157c10 */ /* 0x004fc60008ffe4ff */
[----:B------:R1:W-:Y:S04]  /*91470*/  LDGSTS.E [R3+0x2b500], desc[UR14][R4.64], P0 ;  /* 0x2b50000004037fae */ /* 0x0003e800081a100e */
[----:B------:R-:W-:Y:S01]  /*91480*/  STL [R1+0x2624], R20 ;  /* 0x0026241401007387 */ /* 0x000fe20000100800 */
[----:B------:R-:W-:-:S03]  /*91490*/  IADD3.X R22, PT, PT, R22, UR7, RZ, P2, !PT ;  /* 0x0000000716167c10 */ /* 0x000fc600097fe4ff */
[----:B------:R2:W-:Y:S01]  /*914a0*/  STL [R1+0x2620], R21 ;  /* 0x0026201501007387 */ /* 0x0005e20000100800 */
[----:B-1----:R-:W-:Y:S01]  /*914b0*/  IMAD.MOV.U32 R4, RZ, RZ, R20 ;  /* 0x000000ffff047224 */ /* 0x002fe200078e0014 */
[----:B------:R-:W-:Y:S02]  /*914c0*/  MOV R5, R21 ;  /* 0x0000001500057202 */ /* 0x000fe40000000f00 */
[----:B------:R-:W-:Y:S04]  /*914d0*/  STL [R1+0x262c], R2 ;  /* 0x00262c0201007387 */ /* 0x000fe80000100800 */
[----:B--2---:R-:W2:Y:S04]  /*914e0*/  LDL.LU.64 R20, [R1+0x1620] ;  /* 0x0016200001147983 */ /* 0x004ea80000300a00 */
[----:B------:R1:W-:Y:S04]  /*914f0*/  LDGSTS.E [R3+0x2b600], desc[UR14][R4.64], P0 ;  /* 0x2b60000004037fae */ /* 0x0003e800081a100e */
[----:B------:R1:W-:Y:S02]  /*91500*/  STL [R1+0x2628], R22 ;  /* 0x0026281601007387 */ /* 0x0003e40000100800 */
[----:B-1----:R-:W-:Y:S01]  /*91510*/  IMAD.MOV.U32 R4, RZ, RZ, R2 ;  /* 0x000000ffff047224 */ /* 0x002fe200078e0002 */
[----:B------:R-:W-:-:S02]  /*91520*/  MOV R5, R22 ;  /* 0x0000001600057202 */ /* 0x000fc40000000f00 */
[----:B------:R-:W2:Y:S04]  /*91530*/  LDL.LU.64 R22, [R1+0x1618] ;  /* 0x0016180001167983 */ /* 0x000ea80000300a00 */
[----:B------:R1:W-:Y:S04]  /*91540*/  LDGSTS.E [R3+0x2b700], desc[UR14][R4.64], P0 ;  /* 0x2b70000004037fae */ /* 0x0003e800081a100e */
[----:B------:R-:W2:Y:S01]  /*91550*/  LDL.LU.64 R24, [R1+0x1610] ;  /* 0x0016100001187983 */ /* 0x000ea20000300a00 */
[----:B---3--:R-:W-:-:S04]  /*91560*/  IADD3 R2, P0, PT, R26, UR18, RZ ;  /* 0x000000121a027c10 */ /* 0x008fc8000ff1e0ff */
[----:B-1----:R-:W-:Y:S02]  /*91570*/  IADD3.X R4, PT, PT, R27, UR7, RZ, P0, !PT ;  /* 0x000000071b047c10 */ /* 0x002fe400087fe4ff */
        /* <DEDUP_REMOVED lines=17> */
[----:B------:R-:W3:Y:S01]  /*91690*/  LDL.LU.64 R50, [R1+0x1400] ;  /* 0x0014000001327983 */ /* 0x000ee20000300a00 */
[----:B----4-:R-:W-:-:S03]  /*916a0*/  IADD3 R5, P0, PT, R6, UR18, RZ ;  /* 0x0000001206057c10 */ /* 0x010fc6000ff1e0ff */
[----:B------:R-:W4:Y:S01]  /*916b0*/  LDL.LU.64 R48, [R1+0x13f8] ;  /* 0x0013f80001307983 */ /* 0x000f220000300a00 */
        /* <DEDUP_REMOVED lines=40> */
[----:B------:R-:W3:Y:S01]  /*91940*/  LDL.LU.64 R64, [R1+0x13e8] ;  /* 0x0013e80001407983 */ /* 0x000ee20000300a00 */
        /* <DEDUP_REMOVED lines=27> */
[----:B--2---:R-:W-:-:S04]  /*91b00*/  IADD3 R123, P0, PT, R30, UR18, RZ ;  /* 0x000000121e7b7c10 */ /* 0x004fc8000ff1e0ff */
[----:B------:R-:W-:Y:S02]  /*91b10*/  IADD3.X R124, PT, PT, R31, UR7, RZ, P0, !PT ;  /* 0x000000071f7c7c10 */ /* 0x000fe400087fe4ff */
[----:B------:R-:W2:Y:S01]  /*91b20*/  LDL.LU.64 R30, [R1+0x1218] ;  /* 0x00121800011e7983 */ /* 0x000ea20000300a00 */
[----:B---3--:R-:W-:-:S04]  /*91b30*/  IADD3 R125, P0, PT, R64, UR18, RZ ;  /* 0x00000012407d7c10 */ /* 0x008fc8000ff1e0ff */
[----:B------:R-:W-:Y:S02]  /*91b40*/  IADD3.X R126, PT, PT, R65, UR7, RZ, P0, !PT ;  /* 0x00000007417e7c10 */ /* 0x000fe400087fe4ff */
        /* <DEDUP_REMOVED lines=12> */
[----:B------:R-:W-:-:S03]  /*91c10*/  IADD3 R135, P0, PT, R54, UR18, RZ ;  /* 0x0000001236877c10 */ /* 0x000fc6000ff1e0ff */
[----:B------:R-:W3:Y:S01]  /*91c20*/  LDL.LU.64 R66, [R1+0x11f0] ;  /* 0x0011f00001427983 */ /* 0x000ee20000300a00 */
[----:B------:R-:W-:-:S03]  /*91c30*/  IADD3.X R136, PT, PT, R55, UR7, RZ, P0, !PT ;  /* 0x0000000737887c10 */ /* 0x000fc600087fe4ff */
[----:B------:R-:W3:Y:S01]  /*91c40*/  LDL.LU.64 R54, [R1+0x11e8] ;  /* 0x0011e80001367983 */ /* 0x000ee20000300a00 */
[----:B------:R-:W-:-:S04]  /*91c50*/  IADD3 R137, P0, PT, R52, UR18, RZ ;  /* 0x0000001234897c10 */ /* 0x000fc8000ff1e0ff */
[----:B------:R-:W-:Y:S02]  /*91c60*/  IADD3.X R138, PT, PT, R53, UR7, RZ, P0, !PT ;  /* 0x00000007358a7c10 */ /* 0x000fe400087fe4ff */
[----:B------:R-:W3:Y:S01]  /*91c70*/  LDL.LU.64 R52, [R1+0xfa0] ;  /* 0x000fa00001347983 */ /* 0x000ee20000300a00 */
[----:B------:R-:W-:-:S03]  /*91c80*/  IADD3 R139, P0, PT, R62, UR18, RZ ;  /* 0x000000123e8b7c10 */ /* 0x000fc6000ff1e0ff */
[----:B------:R-:W3:Y:S01]  /*91c90*/  LDL.LU.64 R64, [R1+0xf98] ;  /* 0x000f980001407983 */ /* 0x000ee20000300a00 */
[----:B------:R-:W-:Y:S02]  /*91ca0*/  IADD3.X R148, PT, PT, R63, UR7, RZ, P0, !PT ;  /* 0x000000073f947c10 */ /* 0x000fe400087fe4ff */
[----:B------:R-:W-:-:S04]  /*91cb0*/  IADD3 R149, P0, PT, R50, UR18, RZ ;  /* 0x0000001232957c10 */ /* 0x000fc8000ff1e0ff */
[----:B------:R-:W-:Y:S02]  /*91cc0*/  IADD3.X R150, PT, PT, R51, UR7, RZ, P0, !PT ;  /* 0x0000000733967c10 */ /* 0x000fe400087fe4ff */
[----:B------:R-:W3:Y:S01]  /*91cd0*/  LDL.LU.64 R50, [R1+0xf90] ;  /* 0x000f900001327983 */ /* 0x000ee20000300a00 */
[----:B----4-:R-:W-:-:S04]  /*91ce0*/  IADD3 R151, P0, PT, R48, UR18, RZ ;  /* 0x0000001230977c10 */ /* 0x010fc8000ff1e0ff */
[----:B------:R-:W-:Y:S02]  /*91cf0*/  IADD3.X R152, PT, PT, R49, UR7, RZ, P0, !PT ;  /* 0x0000000731987c10 */ /* 0x000fe400087fe4ff */
[----:B------:R-:W4:Y:S04]  /*91d00*/  LDL.LU.64 R48, [R1+0xf88] ;  /* 0x000f880001307983 */ /* 0x000f280000300a00 */
[----:B------:R-:W4:Y:S01]  /*91d10*/  LDL.LU.64 R62, [R1+0xf80] ;  /* 0x000f8000013e7983 */ /* 0x000f220000300a00 */
[----:B--2---:R-:W-:-:S04]  /*91d20*/  IADD3 R153, P0, PT, R30, UR18, RZ ;  /* 0x000000121e997c10 */ /* 0x004fc8000ff1e0ff */
        /* <DEDUP_REMOVED lines=13> */
[----:B------:R-:W-:Y:S01]  /*91e00*/  IADD3 R163, P0, PT, R66, UR18, RZ ;  /* 0x0000001242a37c10 */ /* 0x000fe2000ff1e0ff */
[----:B------:R-:W3:Y:S03]  /*91e10*/  LDL.LU.64 R56, [R1+0xf58] ;  /* 0x000f580001387983 */ /* 0x000ee60000300a00 */
[----:B------:R-:W-:Y:S02]  /*91e20*/  IADD3.X R164, PT, PT, R67, UR7, RZ, P0, !PT ;  /* 0x0000000743a47c10 */ /* 0x000fe400087fe4ff */
[----:B------:R-:W-:-:S04]  /*91e30*/  IADD3 R165, P0, PT, R54, UR18, RZ ;  /* 0x0000001236a57c10 */ /* 0x000fc8000ff1e0ff */
[----:B------:R-:W-:Y:S02]  /*91e40*/  IADD3.X R166, PT, PT, R55, UR7, RZ, P0, !PT ;  /* 0x0000000737a67c10 */ /* 0x000fe400087fe4ff */
[----:B------:R-:W-:Y:S01]  /*91e50*/  IADD3 R167, P0, PT, R52, UR18, RZ ;  /* 0x0000001234a77c10 */ /* 0x000fe2000ff1e0ff */
[----:B------:R-:W3:Y:S03]  /*91e60*/  LDL.LU.64 R54, [R1+0xf50] ;  /* 0x000f500001367983 */ /* 0x000ee60000300a00 */
[----:B------:R-:W-:Y:S02]  /*91e70*/  IADD3.X R168, PT, PT, R53, UR7, RZ, P0, !PT ;  /* 0x0000000735a87c10 */ /* 0x000fe400087fe4ff */
[----:B------:R-:W-:Y:S01]  /*91e80*/  IADD3 R169, P0, PT, R64, UR18, RZ ;  /* 0x0000001240a97c10 */ /* 0x000fe2000ff1e0ff */
[----:B------:R-:W3:Y:S03]  /*91e90*/  LDL.LU.64 R52, [R1+0xf48] ;  /* 0x000f480001347983 */ /* 0x000ee60000300a00 */
[----:B------:R-:W-:-:S02]  /*91ea0*/  IADD3.X R170, PT, PT, R65, UR7, RZ, P0, !PT ;  /* 0x0000000741aa7c10 */ /* 0x000fc400087fe4ff */
[----:B------:R-:W-:-:S04]  /*91eb0*/  IADD3 R171, P0, PT, R50, UR18, RZ ;  /* 0x0000001232ab7c10 */ /* 0x000fc8000ff1e0ff */
[----:B------:R-:W-:Y:S02]  /*91ec0*/  IADD3.X R172, PT, PT, R51, UR7, RZ, P0, !PT ;  /* 0x0000000733ac7c10 */ /* 0x000fe400087fe4ff */
[----:B----4-:R-:W-:Y:S01]  /*91ed0*/  IADD3 R173, P0, PT, R48, UR18, RZ ;  /* 0x0000001230ad7c10 */ /* 0x010fe2000ff1e0ff */
[----:B------:R-:W4:Y:S03]  /*91ee0*/  LDL.LU.64 R50, [R1+0xf40] ;  /* 0x000f400001327983 */ /* 0x000f260000300a00 */
[----:B------:R-:W-:Y:S02]  /*91ef0*/  IADD3.X R174, PT, PT, R49, UR7, RZ, P0, !PT ;  /* 0x0000000731ae7c10 */ /* 0x000fe400087fe4ff */
[----:B------:R-:W-:Y:S01]  /*91f00*/  IADD3 R175, P0, PT, R62, UR18, RZ ;  /* 0x000000123eaf7c10 */ /* 0x000fe2000ff1e0ff */
[----:B------:R-:W4:Y:S03]  /*91f10*/  LDL.LU.64 R48, [R1+0xf38] ;  /* 0x000f380001307983 */ /* 0x000f260000300a00 */
[----:B------:R-:W-:-:S02]  /*91f20*/  IADD3.X R176, PT, PT, R63, UR7, RZ, P0, !PT ;  /* 0x000000073fb07c10 */ /* 0x000fc400087fe4ff */
[----:B--2---:R-:W-:-:S04]  /*91f30*/  IADD3 R177, P0, PT, R30, UR18, RZ ;  /* 0x000000121eb17c10 */ /* 0x004fc8000ff1e0ff */
[----:B------:R-:W-:Y:S02]  /*91f40*/  IADD3.X R178, PT, PT, R31, UR7, RZ, P0, !PT ;  /* 0x000000071fb27c10 */ /* 0x000fe400087fe4ff */
[----:B------:R-:W2:Y:S01]  /*91f50*/  LDL.LU.64 R30, [R1+0xf30] ;  /* 0x000f3000011e7983 */ /* 0x000ea20000300a00 */
[----:B---3--:R-:W-:-:S04]  /*91f60*/  IADD3 R179, P0, PT, R28, UR18, RZ ;  /* 0x000000121cb37c10 */ /* 0x008fc8000ff1e0ff */
[----:B------:R-:W-:Y:S02]  /*91f70*/  IADD3.X R180, PT, PT, R29, UR7, RZ, P0, !PT ;  /* 0x000000071db47c10 */ /* 0x000fe400087fe4ff */
[----:B------:R-:W3:Y:S04]  /*91f80*/  LDL.LU.64 R28, [R1+0xf28] ;  /* 0x000f2800011c7983 */ /* 0x000ee80000300a00 */
[----:B------:R-:W3:Y:S04]  /*91f90*/  LDL.LU.64 R74, [R1+0xf20] ;  /* 0x000f2000014a7983 */ /* 0x000ee80000300a00 */
[----:B------:R-:W3:Y:S04]  /*91fa0*/  LDL.LU.64 R72, [R1+0xf18] ;  /* 0x000f180001487983 */ /* 0x000ee80000300a00 */
[----:B------:R-:W3:Y:S04]  /*91fb0*/  LDL.LU.64 R70, [R1+0xf10] ;  /* 0x000f100001467983 */ /* 0x000ee80000300a00 */
[----:B------:R-:W3:Y:S04]  /*91fc0*/  LDL.LU.64 R68, [R1+0xf08] ;  /* 0x000f080001447983 */ /* 0x000ee80000300a00 */
[----:B------:R-:W3:Y:S04]  /*91fd0*/  LDL.LU.64 R66, [R1+0xf00] ;  /* 0x000f000001427983 */ /* 0x000ee80000300a00 */
[----:B------:R-:W3:Y:S01]  /*91fe0*/  LDL.LU.64 R64, [R1+0xef8] ;  /* 0x000ef80001407983 */ /* 0x000ee20000300a00 */
[----:B------:R-:W-:-:S03]  /*91ff0*/  IADD3 R181, P0, PT, R60, UR18, RZ ;  /* 0x000000123cb57c10 */ /* 0x000fc6000ff1e0ff */
[----:B------:R-:W3:Y:S01]  /*92000*/  LDL.LU.64 R62, [R1+0xef0] ;  /* 0x000ef000013e7983 */ /* 0x000ee20000300a00 */
[----:B------:R-:W-:Y:S02]  /*92010*/  IADD3.X R182, PT, PT, R61, UR7, RZ, P0, !PT ;  /* 0x000000073db67c10 */ /* 0x000fe400087fe4ff */
[----:B------:R-:W-:Y:S01]  /*92020*/  IADD3 R183, P0, PT, R58, UR18, RZ ;  /* 0x000000123ab77c10 */ /* 0x000fe2000ff1e0ff */
[----:B------:R-:W3:Y:S03]  /*92030*/  LDL.LU.64 R60, [R1+0xee8] ;  /* 0x000ee800013c7983 */ /* 0x000ee60000300a00 */
[----:B------:R-:W-:Y:S02]  /*92040*/  IADD3.X R184, PT, PT, R59, UR7, RZ, P0, !PT ;  /* 0x000000073bb87c10 */ /* 0x000fe400087fe4ff */
[----:B------:R-:W-:Y:S01]  /*92050*/  IADD3 R185, P0, PT, R56, UR18, RZ ;  /* 0x0000001238b97c10 */ /* 0x000fe2000ff1e0ff */
[----:B------:R-:W3:Y:S03]  /*92060*/  LDL.LU.64 R58, [R1+0xee0] ;  /* 0x000ee000013a7983 */ /* 0x000ee60000300a00 */
[----:B------:R-:W-:-:S02]  /*92070*/  IADD3.X R186, PT, PT, R57, UR7, RZ, P0, !PT ;  /* 0x0000000739ba7c10 */ /* 0x000fc400087fe4ff */
[----:B------:R-:W-:Y:S01]  /*92080*/  IADD3 R187, P0, PT, R54, UR18, RZ ;  /* 0x0000001236bb7c10 */ /* 0x000fe2000ff1e0ff */
[----:B------:R-:W3:Y:S03]  /*92090*/  LDL.LU.64 R56, [R1+0xed8] ;  /* 0x000ed80001387983 */ /* 0x000ee60000300a00 */
[----:B------:R-:W-:Y:S02]  /*920a0*/  IADD3.X R188, PT, PT, R55, UR7, RZ, P0, !PT ;  /* 0x0000000737bc7c10 */ /* 0x000fe400087fe4ff */
[----:B------:R-:W-:Y:S01]  /*920b0*/  IADD3 R189, P0, PT, R52, UR18, RZ ;  /* 0x0000001234bd7c10 */ /* 0x000fe2000ff1e0ff */
[----:B------:R-:W3:Y:S03]  /*920c0*/  LDL.LU.64 R54, [R1+0xed0] ;  /* 0x000ed00001367983 */ /* 0x000ee60000300a00 */
[----:B------:R-:W-:-:S02]  /*920d0*/  IADD3.X R190, PT, PT, R53, UR7, RZ, P0, !PT ;  /* 0x0000000735be7c10 */ /* 0x000fc400087fe4ff */
[----:B----4-:R-:W-:Y:S01]  /*920e0*/  IADD3 R191, P0, PT, R50, UR18, RZ ;  /* 0x0000001232bf7c10 */ /* 0x010fe2000ff1e0ff */
[----:B------:R-:W4:Y:S03]  /*920f0*/  LDL.LU.64 R52, [R1+0xec8] ;  /* 0x000ec80001347983 */ /* 0x000f260000300a00 */
[----:B------:R-:W-:Y:S02]  /*92100*/  IADD3.X R192, PT, PT, R51, UR7, RZ, P0, !PT ;  /* 0x0000000733c07c10 */ /* 0x000fe400087fe4ff */
[----:B------:R-:W-:Y:S01]  /*92110*/  IADD3 R193, P0, PT, R48, UR18, RZ ;  /* 0x0000001230c17c10 */ /* 0x000fe2000ff1e0ff */
[----:B------:R-:W4:Y:S03]  /*92120*/  LDL.LU.64 R50, [R1+0xec0] ;  /* 0x000ec00001327983 */ /* 0x000f260000300a00 */
[----:B------:R-:W-:-:S02]  /*92130*/  IADD3.X R194, PT, PT, R49, UR7, RZ, P0, !PT ;  /* 0x0000000731c27c10 */ /* 0x000fc400087fe4ff */
        /* <DEDUP_REMOVED lines=51> */
[----:B------:R-:W-:Y:S02]  /*92470*/  MOV R39, R112 ;  /* 0x0000007000277202 */ /* 0x000fe40000000f00 */
[----:B--2---:R-:W-:-:S04]  /*92480*/  IADD3 R247, P0, PT, R30, UR18, RZ ;  /* 0x000000121ef77c10 */ /* 0x004fc8000ff1e0ff */
[----:B------:R-:W-:Y:S01]  /*92490*/  IADD3.X R248, PT, PT, R31, UR7, RZ, P0, !PT ;  /* 0x000000071ff87c10 */ /* 0x000fe200087fe4ff */
[----:B------:R-:W-:Y:S01]  /*924a0*/  IMAD.MOV.U32 R30, RZ, RZ, R2 ;  /* 0x000000ffff1e7224 */ /* 0x000fe200078e0002 */
[----:B------:R-:W-:Y:S02]  /*924b0*/  MOV R31, R4 ;  /* 0x00000004001f7202 */ /* 0x000fe40000000f00 */
[----:B---3--:R-:W-:Y:S01]  /*924c0*/  IADD3 R249, P0, PT, R28, UR18, RZ ;  /* 0x000000121cf97c10 */ /* 0x008fe2000ff1e0ff */
[----:B------:R-:W-:-:S03]  /*924d0*/  IMAD.MOV.U32 R28, RZ, RZ, R5 ;  /* 0x000000ffff1c7224 */ /* 0x000fc600078e0005 */
[----:B------:R-:W-:Y:S02]  /*924e0*/  IADD3.X R250, PT, PT, R29, UR7, RZ, P0, !PT ;  /* 0x000000071dfa7c10 */ /* 0x000fe400087fe4ff */
[----:B------:R-:W-:Y:S01]  /*924f0*/  MOV R29, R6 ;  /* 0x00000006001d7202 */ /* 0x000fe20000000f00 */
[----:B------:R-:W-:Y:S01]  /*92500*/  IMAD.MOV.U32 R6, RZ, RZ, R7 ;  /* 0x000000ffff067224 */ /* 0x000fe200078e0007 */
[----:B------:R-:W-:Y:S01]  /*92510*/  MOV R7, R8 ;  /* 0x0000000800077202 */ /* 0x000fe20000000f00 */
[----:B------:R-:W-:Y:S01]  /*92520*/  IMAD.MOV.U32 R4, RZ, RZ, R9 ;  /* 0x000000ffff047224 */ /* 0x000fe200078e0009 */
[----:B------:R-:W-:Y:S01]  /*92530*/  MOV R5, R10 ;  /* 0x0000000a00057202 */ /* 0x000fe20000000f00 */
[----:B------:R-:W-:Y:S01]  /*92540*/  STL.64 [R1+0x1720], R30 ;  /* 0x0017201e01007387 */ /* 0x000fe20000100a00 */
[----:B------:R-:W-:Y:S01]  /*92550*/  IMAD.MOV.U32 R8, RZ, RZ, R11 ;  /* 0x000000ffff087224 */ /* 0x000fe200078e000b */
[----:B------:R-:W-:Y:S02]  /*92560*/  MOV R9, R12 ;  /* 0x0000000c00097202 */ /* 0x000fe40000000f00 */
[----:B------:R-:W-:Y:S04]  /*92570*/  STL.64 [R1+0x1718], R28 ;  /* 0x0017181c01007387 */ /* 0x000fe80000100a00 */
        /* <DEDUP_REMOVED lines=34> */
[----:B------:R1:W-:Y:S04]  /*927a0*/  STL.64 [R1+0x15f0], R6 ;  /* 0x0015f00601007387 */ /* 0x0003e80000100a00 */
[----:B------:R2:W-:Y:S04]  /*927b0*/  STL.64 [R1+0x15e8], R4 ;  /* 0x0015e80401007387 */ /* 0x0005e80000100a00 */
[----:B------:R4:W-:Y:S04]  /*927c0*/  STL.64 [R1+0x1520], R234 ;  /* 0x001520ea01007387 */ /* 0x0009e80000100a00 */
[----:B------:R1:W-:Y:S04]  /*927d0*/  STL.64 [R1+0x1518], R232 ;  /* 0x001518e801007387 */ /* 0x0003e80000100a00 */
[----:B------:R-:W4:Y:S04]  /*927e0*/  LDL.64 R104, [R1+0x15e8] ;  /* 0x0015e80001687983 */ /* 0x000f280000100a00 */
[----:B------:R1:W-:Y:S01]  /*927f0*/  STL.64 [R1+0x1510], R226 ;  /* 0x001510e201007387 */ /* 0x0003e20000100a00 */
[----:B------:R-:W-:-:S03]  /*92800*/  IMAD.MOV.U32 R38, RZ, RZ, R111 ;  /* 0x000000ffff267224 */ /* 0x000fc600078e006f */
[----:B------:R-:W4:Y:S04]  /*92810*/  LDL.64 R106, [R1+0x15f0] ;  /* 0x0015f000016a7983 */ /* 0x000f280000100a00 */
[----:B------:R1:W-:Y:S01]  /*92820*/  STL.64 [R1+0x1508], R224 ;  /* 0x001508e001007387 */ /* 0x0003e20000100a00 */
        /* <DEDUP_REMOVED lines=47> */
[----:B------:R-:W4:Y:S04]  /*92b20*/  LDL.64 R132, [R1+0x1718] ;  /* 0x0017180001847983 */ /* 0x000f280000100a00 */
[----:B------:R-:W-:Y:S04]  /*92b30*/  STL.64 [R1+0x1320], R18 ;  /* 0x0013201201007387 */ /* 0x000fe80000100a00 */
[----:B------:R-:W4:Y:S01]  /*92b40*/  LDL.64 R134, [R1+0x1720] ;  /* 0x0017200001867983 */ /* 0x000f220000100a00 */
[----:B------:R-:W-:-:S04]  /*92b50*/  UISETP.GT.AND UP4, UPT, UR23, 0x5a, UPT ;  /* 0x0000005a1700788c */ /* 0x000fc8000bf84270 */
[----:B------:R-:W-:Y:S02]  /*92b60*/  USEL UR12, URZ, 0x4, !UP4 ;  /* 0x00000004ff0c7887 */ /* 0x000fe4000e000000 */
[----:B------:R-:W-:Y:S02]  /*92b70*/  UISETP.GT.AND UP3, UPT, UR23, 0x5e, UPT ;  /* 0x0000005e1700788c */ /* 0x000fe4000bf64270 */
[----:B------:R-:W-:Y:S02]  /*92b80*/  USEL UR12, UR12, URZ, !UP0 ;  /* 0x000000ff0c0c7287 */ /* 0x000fe4000c000000 */
[----:B------:R-:W-:Y:S01]  /*92b90*/  USEL UR13, URZ, 0x4, !UP3 ;  /* 0x00000004ff0d7887 */ /* 0x000fe2000d800000 */
[----:B------:R-:W-:Y:S01]  /*92ba0*/  MOV R11, R136 ;  /* 0x00000088000b7202 */ /* 0x000fe20000000f00 */
[----:B---3--:R-:W-:Y:S01]  /*92bb0*/  IMAD.MOV.U32 R8, RZ, RZ, R137 ;  /* 0x000000ffff087224 */ /* 0x008fe200078e0089 */
[----:B------:R-:W-:Y:S02]  /*92bc0*/  MOV R9, R138 ;  /* 0x0000008a00097202 */ /* 0x000fe40000000f00 */
[----:B------:R-:W-:Y:S01]  /*92bd0*/  ISETP.NE.U32.AND P1, PT, RZ, UR12, PT ;  /* 0x0000000cff007c0c */ /* 0x000fe2000bf25070 */
[----:B------:R-:W-:Y:S01]  /*92be0*/  UISETP.GT.AND UP6, UPT, UR23, 0x62, UPT ;  /* 0x000000621700788c */ /* 0x000fe2000bfc4270 */
[----:B------:R-:W-:Y:S01]  /*92bf0*/  STL.64 [R1+0x1318], R16 ;  /* 0x0013181001007387 */ /* 0x000fe20000100a00 */
[----:B-1----:R-:W-:Y:S01]  /*92c00*/  IMAD.MOV.U32 R6, RZ, RZ, R139 ;  /* 0x000000ffff067224 */ /* 0x002fe200078e008b */
[----:B------:R-:W-:Y:S01]  /*92c10*/  MOV R7, R148 ;  /* 0x0000009400077202 */ /* 0x000fe20000000f00 */
[----:B------:R-:W-:Y:S01]  /*92c20*/  USEL UR13, UR13, URZ, !UP0 ;  /* 0x000000ff0d0d7287 */ /* 0x000fe2000c000000 */
[----:B------:R-:W-:Y:S01]  /*92c30*/  STL.64 [R1+0x1310], R14 ;  /* 0x0013100e01007387 */ /* 0x000fe20000100a00 */
[----:B--2---:R-:W-:Y:S01]  /*92c40*/  IMAD.MOV.U32 R4, RZ, RZ, R149 ;  /* 0x000000ffff047224 */ /* 0x004fe200078e0095 */
[----:B------:R-:W-:Y:S01]  /*92c50*/  MOV R5, R150 ;  /* 0x0000009600057202 */ /* 0x000fe20000000f00 */
[----:B------:R-:W-:Y:S01]  /*92c60*/  IMAD.MOV.U32 R222, RZ, RZ, R151 ;  /* 0x000000ffffde7224 */ /* 0x000fe200078e0097 */
[----:B------:R-:W-:Y:S01]  /*92c70*/  STL.64 [R1+0x1308], R12 ;  /* 0x0013080c01007387 */ /* 0x000fe20000100a00 */
[----:B------:R-:W-:Y:S01]  /*92c80*/  MOV R223, R152 ;  /* 0x0000009800df7202 */ /* 0x000fe20000000f00 */
[----:B------:R-:W-:Y:S01]  /*92c90*/  IMAD.MOV.U32 R220, RZ, RZ, R153 ;  /* 0x000000ffffdc7224 */ /* 0x000fe200078e0099 */
[----:B------:R-:W-:Y:S01]  /*92ca0*/  MOV R221, R154 ;  /* 0x0000009a00dd7202 */ /* 0x000fe20000000f00 */
[----:B------:R-:W-:Y:S01]  /*92cb0*/  STL.64 [R1+0x1300], R10 ;  /* 0x0013000a01007387 */ /* 0x000fe20000100a00 */
[----:B------:R-:W-:Y:S01]  /*92cc0*/  USEL UR16, URZ, 0x4, !UP6 ;  /* 0x00000004ff107887 */ /* 0x000fe2000f000000 */
[----:B------:R-:W-:Y:S01]  /*92cd0*/  IMAD.MOV.U32 R218, RZ, RZ, R155 ;  /* 0x000000ffffda7224 */ /* 0x000fe200078e009b */
        /* <DEDUP_REMOVED lines=9> */
[----:B------:R1:W-:Y:S01]  /*92d70*/  STL.64 [R1+0x12e8], R4 ;  /* 0x0012e80401007387 */ /* 0x0003e20000100a00 */
[----:B------:R-:W-:Y:S01]  /*92d80*/  MOV R213, R162 ;  /* 0x000000a200d57202 */ /* 0x000fe20000000f00 */
[----:B------:R-:W-:Y:S01]  /*92d90*/  UISETP.GT.AND UP5, UPT, UR23, 0x66, UPT ;  /* 0x000000661700788c */ /* 0x000fe2000bfa4270 */
[----:B------:R-:W-:Y:S01]  /*92da0*/  IMAD.MOV.U32 R146, RZ, RZ, R163 ;  /* 0x000000ffff927224 */ /* 0x000fe200078e00a3 */
[----:B------:R2:W-:Y:S01]  /*92db0*/  STL.64 [R1+0x1220], R222 ;  /* 0x001220de01007387 */ /* 0x0005e20000100a00 */
[----:B------:R-:W-:Y:S01]  /*92dc0*/  MOV R147, R164 ;  /* 0x000000a400937202 */ /* 0x000fe20000000f00 */
[----:B------:R-:W-:Y:S01]  /*92dd0*/  USEL UR16, UR16, URZ, !UP0 ;  /* 0x000000ff10107287 */ /* 0x000fe2000c000000 */
[----:B------:R-:W-:Y:S01]  /*92de0*/  IMAD.MOV.U32 R144, RZ, RZ, R165 ;  /* 0x000000ffff907224 */ /* 0x000fe200078e00a5 */
[----:B------:R-:W-:Y:S01]  /*92df0*/  STL.64 [R1+0x1218], R220 ;  /* 0x001218dc01007387 */ /* 0x000fe20000100a00 */
[----:B------:R-:W-:Y:S01]  /*92e00*/  MOV R145, R166 ;  /* 0x000000a600917202 */ /* 0x000fe20000000f00 */
[----:B------:R-:W-:Y:S01]  /*92e10*/  IMAD.MOV.U32 R142, RZ, RZ, R167 ;  /* 0x000000ffff8e7224 */ /* 0x000fe200078e00a7 */
[----:B------:R-:W-:Y:S01]  /*92e20*/  MOV R143, R168 ;  /* 0x000000a8008f7202 */ /* 0x000fe20000000f00 */
[----:B------:R-:W-:Y:S01]  /*92e30*/  STL.64 [R1+0x1210], R218 ;  /* 0x001210da01007387 */ /* 0x000fe20000100a00 */
        /* <DEDUP_REMOVED lines=100> */
[----:B------:R-:W-:Y:S04]  /*93480*/  STL.64 [R1+0xed8], R56 ;  /* 0x000ed83801007387 */ /* 0x000fe80000100a00 */
[----:B------:R-:W-:Y:S04]  /*93490*/  STL.64 [R1+0xed0], R54 ;  /* 0x000ed03601007387 */ /* 0x000fe80000100a00 */
[----:B------:R-:W-:Y:S04]  /*934a0*/  STL.64 [R1+0xec8], R52 ;  /* 0x000ec83401007387 */ /* 0x000fe80000100a00 */
[----:B------:R-:W-:Y:S04]  /*934b0*/  STL.64 [R1+0xec0], R50 ;  /* 0x000ec03201007387 */ /* 0x000fe80000100a00 */
[----:B------:R-:W-:Y:S04]  /*934c0*/  STL.64 [R1+0xeb8], R48 ;  /* 0x000eb83001007387 */ /* 0x000fe80000100a00 */
[----:B------:R-:W-:Y:S04]  /*934d0*/  STL.64 [R1+0xeb0], R30 ;  /* 0x000eb01e01007387 */ /* 0x000fe80000100a00 */
[----:B------:R-:W-:Y:S04]  /*934e0*/  STL.64 [R1+0xea8], R28 ;  /* 0x000ea81c01007387 */ /* 0x000fe80000100a00 */
        /* <DEDUP_REMOVED lines=36> */
[----:B------:R-:W5:Y:S04]  /*93730*/  LDL.LU.64 R234, [R1+0x36a0] ;  /* 0x0036a00001ea7983 */ /* 0x000f680000300a00 */
[----:B------:R-:W-:Y:S04]  /*93740*/  LDGSTS.E [R3+0x35400], desc[UR14][R10.64], P4 ;  /* 0x354000000a037fae */ /* 0x000fe8000a1a100e */
[----:B------:R-:W5:Y:S04]  /*93750*/  LDL.LU.64 R232, [R1+0x3698] ;  /* 0x0036980001e87983 */ /* 0x000f680000300a00 */
[----:B------:R-:W-:Y:S04]  /*93760*/  LDGSTS.E [R3+0x35500], desc[UR14][R8.64], P4 ;  /* 0x3550000008037fae */ /* 0x000fe8000a1a100e */
[----:B------:R-:W5:Y:S04]  /*93770*/  LDL.LU.64 R226, [R1+0x3690] ;  /* 0x0036900001e27983 */ /* 0x000f680000300a00 */
[----:B------:R-:W-:Y:S04]  /*93780*/  LDGSTS.E [R3+0x35600], desc[UR14][R6.64], P4 ;  /* 0x3560000006037fae */ /* 0x000fe8000a1a100e */
[----:B------:R-:W5:Y:S04]  /*93790*/  LDL.LU.64 R224, [R1+0x3688] ;  /* 0x0036880001e07983 */ /* 0x000f680000300a00 */
[----:B------:R-:W-:Y:S04]  /*937a0*/  LDGSTS.E [R3+0x35700], desc[UR14][R4.64], P4 ;  /* 0x3570000004037fae */ /* 0x000fe8000a1a100e */
[----:B-1----:R-:W3:Y:S04]  /*937b0*/  LDL.LU R4, [R1+0x2cf8] ;  /* 0x002cf80001047983 */ /* 0x002ee80000300800 */
        /* <DEDUP_REMOVED lines=9> */
[----:B------:R-:W-:-:S02]  /*93850*/  UISETP.GT.AND UP1, UPT, UR23, 0x6e, UPT ;  /* 0x0000006e1700788c */ /* 0x000fc4000bf24270 */
[----:B------:R-:W-:Y:S01]  /*93860*/  UISETP.GT.AND UP4, UPT, UR23, 0x72, UPT ;  /* 0x000000721700788c */ /* 0x000fe2000bf84270 */
[----:B------:R-:W2:Y:S01]  /*93870*/  S2R R252, SR_TID.X ;  /* 0x0000000000fc7919 */ /* 0x000ea20000002100 */
[----:B------:R-:W-:Y:S02]  /*93880*/  USEL UR21, URZ, 0x4, !UP1 ;  /* 0x00000004ff157887 */ /* 0x000fe4000c800000 */
[----:B------:R-:W-:Y:S01]  /*93890*/  UISETP.GT.AND UP3, UPT, UR23, 0x76, UPT ;  /* 0x000000761700788c */ /* 0x000fe2000bf64270 */
[----:B------:R-:W4:Y:S01]  /*938a0*/  LDL.LU R16, [R1+0x2cd0] ;  /* 0x002cd00001107983 */ /* 0x000f220000300800 */
[----:B------:R-:W-:Y:S02]  /*938b0*/  USEL UR21, UR21, URZ, !UP0 ;  /* 0x000000ff15157287 */ /* 0x000fe4000c000000 */
[----:B------:R-:W-:Y:S01]  /*938c0*/  USEL UR22, URZ, 0x4, !UP4 ;  /* 0x00000004ff167887 */ /* 0x000fe2000e000000 */
[----:B------:R-:W4:Y:S03]  /*938d0*/  LDL.LU R11, [R1+0x2cdc] ;  /* 0x002cdc00010b7983 */ /* 0x000f260000300800 */
[----:B------:R-:W-:Y:S01]  /*938e0*/  ISETP.NE.U32.AND P3, PT, RZ, UR21, PT ;  /* 0x00000015ff007c0c */ /* 0x000fe2000bf65070 */
[----:B------:R-:W-:Y:S01]  /*938f0*/  USEL UR22, UR22, URZ, !UP0 ;  /* 0x000000ff16167287 */ /* 0x000fe2000c000000 */
[----:B------:R-:W4:Y:S01]  /*93900*/  LDL.LU R8, [R1+0x2cc8] ;  /* 0x002cc80001087983 */ /* 0x000f220000300800 */
[----:B------:R-:W-:-:S02]  /*93910*/  USEL UR24, URZ, 0x4, !UP3 ;  /* 0x00000004ff187887 */ /* 0x000fc4000d800000 */
[----:B------:R-:W-:Y:S01]  /*93920*/  UISETP.GT.AND UP6, UPT, UR23, 0x7a, UPT ;  /* 0x0000007a1700788c */ /* 0x000fe2000bfc4270 */
[----:B------:R-:W4:Y:S01]  /*93930*/  LDL.LU R7, [R1+0x2cd4] ;  /* 0x002cd40001077983 */ /* 0x000f220000300800 */
[----:B------:R-:W-:Y:S01]  /*93940*/  ISETP.NE.U32.AND P2, PT, RZ, UR22, PT ;  /* 0x00000016ff007c0c */ /* 0x000fe2000bf45070 */
[----:B------:R-:W-:Y:S02]  /*93950*/  USEL UR24, UR24, URZ, !UP0 ;  /* 0x000000ff18187287 */ /* 0x000fe4000c000000 */
[----:B------:R-:W-:-:S03]  /*93960*/  USEL UR26, URZ, 0x4, !UP6 ;  /* 0x00000004ff1a7887 */ /* 0x000fc6000f000000 */
[----:B------:R2:W-:Y:S01]  /*93970*/  LDGSTS.E [R3+0x37000], desc[UR14][R222.64], P3 ;  /* 0x37000000de037fae */ /* 0x0005e200099a100e */
        /* <DEDUP_REMOVED lines=27> */
[----:B------:R-:W-:Y:S01]  /*93b30*/  LDGSTS.E [R3+0x3b200], desc[UR14][R86.64], P1 ;  /* 0x3b20000056037fae */ /* 0x000fe200089a100e */
[----:B--2---:R-:W-:-:S03]  /*93b40*/  LOP3.LUT R223, R252, 0x3f, RZ, 0xc0, !PT ;  /* 0x0000003ffcdf7812 */ /* 0x004fc600078ec0ff */
[----:B------:R-:W-:Y:S04]  /*93b50*/  LDGSTS.E [R3+0x3b300], desc[UR14][R84.64], P1 ;  /* 0x3b30000054037fae */ /* 0x000fe800089a100e */
[----:B------:R-:W-:Y:S04]  /*93b60*/  LDGSTS.E [R3+0x3b400], desc[UR14][R82.64], P1 ;  /* 0x3b40000052037fae */ /* 0x000fe800089a100e */
[----:B------:R-:W-:Y:S04]  /*93b70*/  LDGSTS.E [R3+0x3b500], desc[UR14][R80.64], P1 ;  /* 0x3b50000050037fae */ /* 0x000fe800089a100e */
[----:B------:R-:W-:Y:S01]  /*93b80*/  LDGSTS.E [R3+0x3b600], desc[UR14][R78.64], P1 ;  /* 0x3b6000004e037fae */ /* 0x000fe200089a100e */
[----:B------:R-:W-:-:S03]  /*93b90*/  IMAD.SHL.U32 R252, R223, 0x4, RZ ;  /* 0x00000004dffc7824 */ /* 0x000fc600078e00ff */
        /* <DEDUP_REMOVED lines=10> */
[----:B------:R-:W-:Y:S01]  /*93c40*/  LDGSTS.E [R3+0x3d700], desc[UR14][R60.64], P6 ;  /* 0x3d7000003c037fae */ /* 0x000fe2000b1a100e */
        /* <DEDUP_REMOVED lines=8> */
[----:B------:R-:W-:Y:S01]  /*93cd0*/  LDGSTS.E [R3+0x3f700], desc[UR14][R28.64], P5 ;  /* 0x3f7000001c037fae */ /* 0x000fe2000a9a100e */
[----:B---3--:R-:W-:-:S04]  /*93ce0*/  IADD3 R4, P1, PT, R4, UR18, RZ ;  /* 0x0000001204047c10 */ /* 0x008fc8000ff3e0ff */
[----:B----4-:R-:W-:Y:S02]  /*93cf0*/  IADD3.X R5, PT, PT, R5, UR7, RZ, P1, !PT ;  /* 0x0000000705057c10 */ /* 0x010fe40008ffe4ff */
[----:B------:R-:W-:Y:S01]  /*93d00*/  IADD3 R12, P1, PT, R12, UR18, RZ ;  /* 0x000000120c0c7c10 */ /* 0x000fe2000ff3e0ff */
[----:B------:R1:W-:Y:S01]  /*93d10*/  STL [R1+0x2cf8], R4 ;  /* 0x002cf80401007387 */ /* 0x0003e20000100800 */
[----:B------:R-:W-:-:S03]  /*93d20*/  IADD3 R6, P2, PT, R6, UR18, RZ ;  /* 0x0000001206067c10 */ /* 0x000fc6000ff5e0ff */
[----:B------:R-:W-:Y:S01]  /*93d30*/  STL [R1+0x2cf4], R5 ;  /* 0x002cf40501007387 */ /* 0x000fe20000100800 */
[----:B------:R-:W-:-:S03]  /*93d40*/  IADD3.X R13, PT, PT, R13, UR7, RZ, P1, !PT ;  /* 0x000000070d0d7c10 */ /* 0x000fc60008ffe4ff */
[----:B------:R2:W-:Y:S01]  /*93d50*/  STL [R1+0x2d00], R12 ;  /* 0x002d000c01007387 */ /* 0x0005e20000100800 */
[----:B------:R-:W-:-:S03]  /*93d60*/  IADD3.X R9, PT, PT, R9, UR7, RZ, P2, !PT ;  /* 0x0000000709097c10 */ /* 0x000fc600097fe4ff */
[----:B------:R1:W-:Y:S04]  /*93d70*/  LDGSTS.E [R2+0x1800], desc[UR14][R4.64], P0 ;  /* 0x0180000004027fae */ /* 0x0003e800081a100e */
[----:B------:R3:W-:Y:S04]  /*93d80*/  STL [R1+0x2cfc], R13 ;  /* 0x002cfc0d01007387 */ /* 0x0007e80000100800 */
[----:B------:R-:W-:Y:S01]  /*93d90*/  STL [R1+0x2d04], R6 ;  /* 0x002d040601007387 */ /* 0x000fe20000100800 */
[----:B-1----:R-:W-:-:S03]  /*93da0*/  IMAD.MOV.U32 R4, RZ, RZ, R12 ;  /* 0x000000ffff047224 */ /* 0x002fc600078e000c */
[----:B--2---:R-:W2:Y:S01]  /*93db0*/  LDL.LU R12, [R1+0x2ccc] ;  /* 0x002ccc00010c7983 */ /* 0x004ea20000300800 */
[----:B------:R-:W-:-:S03]  /*93dc0*/  MOV R5, R13 ;  /* 0x0000000d00057202 */ /* 0x000fc60000000f00 */
[----:B------:R1:W-:Y:S04]  /*93dd0*/  STL [R1+0x2ce8], R9 ;  /* 0x002ce80901007387 */ /* 0x0003e80000100800 */
[----:B---3--:R-:W3:Y:S01]  /*93de0*/  LDL.LU R13, [R1+0x2cb0] ;  /* 0x002cb000010d7983 */ /* 0x008ee20000300800 */
[----:B------:R-:W-:-:S03]  /*93df0*/  IADD3 R10, P1, PT, R10, UR18, RZ ;  /* 0x000000120a0a7c10 */ /* 0x000fc6000ff3e0ff */
[----:B------:R4:W-:Y:S01]  /*93e00*/  LDGSTS.E [R2+0x1900], desc[UR14][R4.64], P0 ;  /* 0x0190000004027fae */ /* 0x0009e200081a100e */
[----:B------:R-:W-:Y:S02]  /*93e10*/  IADD3.X R14, PT, PT, R14, UR7, RZ, P1, !PT ;  /* 0x000000070e0e7c10 */ /* 0x000fe40008ffe4ff */
[----:B------:R-:W-:Y:S01]  /*93e20*/  IADD3 R15, P2, PT, R15, UR18, RZ ;  /* 0x000000120f0f7c10 */ /* 0x000fe2000ff5e0ff */
[----:B----4-:R-:W-:Y:S01]  /*93e30*/  IMAD.MOV.U32 R4, RZ, RZ, R6 ;  /* 0x000000ffff047224 */ /* 0x010fe200078e0006 */
[----:B------:R-:W-:Y:S02]  /*93e40*/  MOV R5, R9 ;  /* 0x0000000900057202 */ /* 0x000fe40000000f00 */
[----:B-1----:R-:W4:Y:S01]  /*93e50*/  LDL.LU R9, [R1+0x2bf8] ;  /* 0x002bf80001097983 */ /* 0x002f220000300800 */
[----:B------:R-:W-:-:S03]  /*93e60*/  IADD3.X R17, PT, PT, R17, UR7, RZ, P2, !PT ;  /* 0x0000000711117c10 */ /* 0x000fc600097fe4ff */
[----:B------:R-:W4:Y:S04]  /*93e70*/  LDL.LU R6, [R1+0x2c00] ;  /* 0x002c000001067983 */ /* 0x000f280000300800 */
[----:B------:R-:W-:Y:S04]  /*93e80*/  STL [R1+0x2cec], R10 ;  /* 0x002cec0a01007387 */ /* 0x000fe80000100800 */
[----:B------:R1:W-:Y:S04]  /*93e90*/  LDGSTS.E [R2+0x1a00], desc[UR14][R4.64], P0 ;  /* 0x01a0000004027fae */ /* 0x0003e800081a100e */
[----:B------:R1:W-:Y:S04]  /*93ea0*/  STL [R1+0x2ce0], R14 ;  /* 0x002ce00e01007387 */ /* 0x0003e80000100800 */
[----:B------:R1:W-:Y:S02]  /*93eb0*/  STL [R1+0x2ce4], R15 ;  /* 0x002ce40f01007387 */ /* 0x0003e40000100800 */
[----:B-1----:R-:W-:-:S02]  /*93ec0*/  MOV R5, R14 ;  /* 0x0000000e00057202 */ /* 0x002fc40000000f00 */
[----:B------:R-:W4:Y:S01]  /*93ed0*/  LDL.LU R14, [R1+0x2bf4] ;  /* 0x002bf400010e7983 */ /* 0x000f220000300800 */
[----:B------:R-:W-:-:S03]  /*93ee0*/  IMAD.MOV.U32 R4, RZ, RZ, R10 ;  /* 0x000000ffff047224 */ /* 0x000fc600078e000a */
[----:B------:R-:W-:Y:S04]  /*93ef0*/  STL [R1+0x2cd8], R17 ;  /* 0x002cd81101007387 */ /* 0x000fe80000100800 */
[----:B------:R-:W4:Y:S01]  /*93f00*/  LDL.LU R10, [R1+0x2bfc] ;  /* 0x002bfc00010a7983 */ /* 0x000f220000300800 */
[----:B------:R-:W-:-:S03]  /*93f10*/  IADD3 R11, P1, PT, R11, UR18, RZ ;  /* 0x000000120b0b7c10 */ /* 0x000fc6000ff3e0ff */
[----:B------:R1:W-:Y:S01]  /*93f20*/  LDGSTS.E [R2+0x1b00], desc[UR14][R4.64], P0 ;  /* 0x01b0000004027fae */ /* 0x0003e200081a100e */
[----:B------:R-:W-:Y:S02]  /*93f30*/  IADD3.X R16, PT, PT, R16, UR7, RZ, P1, !PT ;  /* 0x0000000710107c10 */ /* 0x000fe40008ffe4ff */
[----:B------:R-:W-:Y:S01]  /*93f40*/  IADD3 R7, P2, PT, R7, UR18, RZ ;  /* 0x0000001207077c10 */ /* 0x000fe2000ff5e0ff */
[----:B-1----:R-:W-:Y:S01]  /*93f50*/  IMAD.MOV.U32 R4, RZ, RZ, R15 ;  /* 0x000000ffff047224 */ /* 0x002fe200078e000f */
[----:B------:R-:W-:Y:S01]  /*93f60*/  MOV R5, R17 ;  /* 0x0000001100057202 */ /* 0x000fe20000000f00 */
[----:B------:R-:W4:Y:S04]  /*93f70*/  LDL.LU R15, [R1+0x2c04] ;  /* 0x002c0400010f7983 */ /* 0x000f280000300800 */
[----:B------:R-:W4:Y:S04]  /*93f80*/  LDL.LU R3, [R1+0x2bec] ;  /* 0x002bec0001037983 */ /* 0x000f280000300800 */
[----:B------:R-:W-:Y:S04]  /*93f90*/  STL [R1+0x2cdc], R11 ;  /* 0x002cdc0b01007387 */ /* 0x000fe80000100800 */
[----:B------:R1:W-:Y:S04]  /*93fa0*/  LDGSTS.E [R2+0x1c00], desc[UR14][R4.64], P0 ;  /* 0x01c0000004027fae */ /* 0x0003e800081a100e */
[----:B------:R1:W-:Y:S01]  /*93fb0*/  STL [R1+0x2cd0], R16 ;  /* 0x002cd01001007387 */ /* 0x0003e20000100800 */
[----:B------:R-:W-:-:S03]  /*93fc0*/  IADD3.X R8, PT, PT, R8, UR7, RZ, P2, !PT ;  /* 0x0000000708087c10 */ /* 0x000fc600097fe4ff */
        /* <DEDUP_REMOVED lines=12> */
[----:B--2---:R-:W-:-:S04]  /*94090*/  IADD3 R12, P1, PT, R12, UR18, RZ ;  /* 0x000000120c0c7c10 */ /* 0x004fc8000ff3e0ff */
[----:B---3--:R-:W-:Y:S01]  /*940a0*/  IADD3.X R13, PT, PT, R13, UR7, RZ, P1, !PT ;  /* 0x000000070d0d7c10 */ /* 0x008fe20008ffe4ff */
        /* <DEDUP_REMOVED lines=25> */
[----:B------:R1:W-:Y:S01]  /*94240*/  LDGSTS.E [R2+0x3800], desc[UR14][R4.64], P0 ;  /* 0x0380000004027fae */ /* 0x0003e200081a100e */
[----:B------:R-:W-:Y:S01]  /*94250*/  IADD3.X R16, PT, PT, R16, UR7, RZ, P1, !PT ;  /* 0x0000000710107c10 */ /* 0x000fe20008ffe4ff */
[----:B-1----:R-:W-:Y:S01]  /*94260*/  IMAD.MOV.U32 R4, RZ, RZ, R6 ;  /* 0x000000ffff047224 */ /* 0x002fe200078e0006 */
[----:B------:R-:W-:Y:S01]  /*94270*/  MOV R5, R10 ;  /* 0x0000000a00057202 */ /* 0x000fe20000000f00 */
[----:B----4-:R-:W4:Y:S04]  /*94280*/  LDL.LU R6, [R1+0x2bcc] ;  /* 0x002bcc0001067983 */ /* 0x010f280000300800 */
[----:B------:R-:W4:Y:S04]  /*94290*/  LDL.LU R10, [R1+0x2af8] ;  /* 0x002af800010a7983 */ /* 0x000f280000300800 */
        /* <DEDUP_REMOVED lines=47> */
[----:B----4-:R-:W-:Y:S02]  /*94590*/  IADD3 R6, P2, PT, R6, UR18, RZ ;  /* 0x0000001206067c10 */ /* 0x010fe4000ff5e0ff */
[----:B------:R-:W-:-:S03]  /*945a0*/  IADD3 R10, P3, PT, R10, UR18, RZ ;  /* 0x000000120a0a7c10 */ /* 0x000fc6000ff7e0ff */
        /* <DEDUP_REMOVED lines=16> */
[----:B----4-:R-:W4:Y:S04]  /*946b0*/  LDL.LU R10, [R1+0x2ac8] ;  /* 0x002ac800010a7983 */ /* 0x010f280000300800 */
        /* <DEDUP_REMOVED lines=8> */
[----:B------:R-:W4:Y:S04]  /*94740*/  LDL.LU R11, [R1+0x2acc] ;  /* 0x002acc00010b7983 */ /* 0x000f280000300800 */
[----:B------:R3:W-:Y:S04]  /*94750*/  STL [R1+0x2ae8], R8 ;  /* 0x002ae80801007387 */ /* 0x0007e80000100800 */
[----:B-1----:R-:W4:Y:S01]  /*94760*/  LDL.LU R13, [R1+0x2ab0] ;  /* 0x002ab000010d7983 */ /* 0x002f220000300800 */
[----:B---3--:R-:W-:Y:S02]  /*94770*/  IADD3 R12, P0, PT, R12, UR18, RZ ;  /* 0x000000120c0c7c10 */ /* 0x008fe4000ff1e0ff */
[----:B------:R-:W-:Y:S01]  /*94780*/  IADD3 R7, P2, PT, R7, UR18, RZ ;  /* 0x0000001207077c10 */ /* 0x000fe2000ff5e0ff */
[----:B------:R1:W-:Y:S02]  /*94790*/  LDGSTS.E [R2+0x5900], desc[UR14][R4.64], P1 ;  /* 0x0590000004027fae */ /* 0x0003e400089a100e */
[----:B-1----:R-:W-:Y:S01]  /*947a0*/  IMAD.MOV.U32 R4, RZ, RZ, R3 ;  /* 0x000000ffff047224 */ /* 0x002fe200078e0003 */
[----:B------:R-:W-:Y:S01]  /*947b0*/  MOV R5, R8 ;  /* 0x0000000800057202 */ /* 0x000fe20000000f00 */
[----:B------:R-:W3:Y:S04]  /*947c0*/  LDL.LU R3, [R1+0x29f8] ;  /* 0x0029f80001037983 */ /* 0x000ee80000300800 */
[----:B------:R-:W3:Y:S01]  /*947d0*/  LDL.LU R8, [R1+0x2a00] ;  /* 0x002a000001087983 */ /* 0x000ee20000300800 */
        /* <DEDUP_REMOVED lines=17> */
[----:B------:R-:W2:Y:S01]  /*948f0*/  LDL.LU R7, [R1+0x29ec] ;  /* 0x0029ec0001077983 */ /* 0x000ea20000300800 */
[----:B------:R-:W-:-:S03]  /*94900*/  IADD3 R17, P0, PT, R17, UR18, RZ ;  /* 0x0000001211117c10 */ /* 0x000fc6000ff1e0ff */
[----:B------:R1:W-:Y:S01]  /*94910*/  LDGSTS.E [R2+0x5c00], desc[UR14][R4.64], P1 ;  /* 0x05c0000004027fae */ /* 0x0003e200089a100e */
[----:B------:R-:W-:Y:S02]  /*94920*/  IADD3 R6, P2, PT, R6, UR18, RZ ;  /* 0x0000001206067c10 */ /* 0x000fe4000ff5e0ff */
[----:B------:R-:W-:Y:S01]  /*94930*/  IADD3.X R18, PT, PT, R18, UR7, RZ, P0, !PT ;  /* 0x0000000712127c10 */ /* 0x000fe200087fe4ff */
[----:B-1----:R-:W-:-:S03]  /*94940*/  IMAD.MOV.U32 R4, RZ, RZ, R17 ;  /* 0x000000ffff047224 */ /* 0x002fc600078e0011 */
[----:B------:R-:W-:Y:S02]  /*94950*/  MOV R5, R18 ;  /* 0x0000001200057202 */ /* 0x000fe40000000f00 */
[----:B----4-:R-:W-:Y:S01]  /*94960*/  IADD3.X R10, PT, PT, R10, UR7, RZ, P2, !PT ;  /* 0x000000070a0a7c10 */ /* 0x010fe200097fe4ff */
        /* <DEDUP_REMOVED lines=10> */
[----:B------:R-:W-:-:S04]  /*94a10*/  UISETP.GT.AND UP1, UPT, UR23, 0xf, UPT ;  /* 0x0000000f1700788c */ /* 0x000fc8000bf24270 */
[----:B------:R-:W-:-:S04]  /*94a20*/  USEL UR12, URZ, 0x4, !UP1 ;  /* 0x00000004ff0c7887 */ /* 0x000fc8000c800000 */
[----:B------:R-:W-:Y:S01]  /*94a30*/  USEL UR12, UR12, URZ, !UP0 ;  /* 0x000000ff0c0c7287 */ /* 0x000fe2000c000000 */
[----:B------:R-:W-:-:S04]  /*94a40*/  IADD3 R11, P0, PT, R11, UR18, RZ ;  /* 0x000000120b0b7c10 */ /* 0x000fc8000ff1e0ff */
[----:B------:R-:W-:Y:S01]  /*94a50*/  IADD3.X R13, PT, PT, R13, UR7, RZ, P0, !PT ;  /* 0x000000070d0d7c10 */ /* 0x000fe200087fe4ff */
[----:B------:R-:W-:Y:S03]  /*94a60*/  STL [R1+0x2acc], R11 ;  /* 0x002acc0b01007387 */ /* 0x000fe60000100800 */
[----:B----4-:R-:W-:Y:S01]  /*94a70*/  MOV R5, R13 ;  /* 0x0000000d00057202 */ /* 0x010fe20000000f00 */
[----:B------:R1:W-:Y:S01]  /*94a80*/  STL [R1+0x2ab0], R13 ;  /* 0x002ab00d01007387 */ /* 0x0003e20000100800 */
[----:B------:R-:W-:Y:S01]  /*94a90*/  IMAD.MOV.U32 R4, RZ, RZ, R11 ;  /* 0x000000ffff047224 */ /* 0x000fe200078e000b */
[----:B------:R-:W-:-:S04]  /*94aa0*/  ISETP.NE.U32.AND P0, PT, RZ, UR12, PT ;  /* 0x0000000cff007c0c */ /* 0x000fc8000bf05070 */
[----:B------:R4:W-:Y:S04]  /*94ab0*/  LDGSTS.E [R2+0x5f00], desc[UR14][R4.64], P1 ;  /* 0x05f0000004027fae */ /* 0x0009e800089a100e */
[----:B-1----:R-:W2:Y:S04]  /*94ac0*/  LDL.LU R13, [R1+0x29d8] ;  /* 0x0029d800010d7983 */ /* 0x002ea80000300800 */
[----:B------:R-:W2:Y:S01]  /*94ad0*/  LDL.LU R11, [R1+0x29d0] ;  /* 0x0029d000010b7983 */ /* 0x000ea20000300800 */
[----:B---3--:R-:W-:Y:S02]  /*94ae0*/  IADD3 R3, P1, PT, R3, UR18, RZ ;  /* 0x0000001203037c10 */ /* 0x008fe4000ff3e0ff */
[----:B------:R-:W-:-:S03]  /*94af0*/  IADD3 R8, P2, PT, R8, UR18, RZ ;  /* 0x0000001208087c10 */ /* 0x000fc6000ff5e0ff */
[----:B------:R1:W-:Y:S01]  /*94b00*/  STL [R1+0x29f8], R3 ;  /* 0x0029f80301007387 */ /* 0x0003e20000100800 */
[----:B----4-:R-:W-:Y:S01]  /*94b10*/  IMAD.MOV.U32 R4, RZ, RZ, R3 ;  /* 0x000000ffff047224 */ /* 0x010fe200078e0003 */
        /* <DEDUP_REMOVED lines=30> */
[----:B------:R-:W4:Y:S01]  /*94d00*/  LDL.LU R7, [R1+0x2904] ;  /* 0x0029040001077983 */ /* 0x000f220000300800 */
[----:B------:R-:W-:-:S03]  /*94d10*/  IADD3 R10, P1, PT, R10, UR18, RZ ;  /* 0x000000120a0a7c10 */ /* 0x000fc6000ff3e0ff */
[----:B------:R1:W-:Y:S01]  /*94d20*/  LDGSTS.E [R2+0x7b00], desc[UR14][R4.64], P0 ;  /* 0x07b0000004027fae */ /* 0x0003e200081a100e */
        /* <DEDUP_REMOVED lines=252> */
[----:B-1----:R-:W4:Y:S04]  /*95cf0*/  LDL.LU R11, [R1+0x1854] ;  /* 0x00185400010b7983 */ /* 0x002f280000300800 */
[----:B------:R-:W4:Y:S01]  /*95d00*/  LDL.LU R7, [R1+0x185c] ;  /* 0x00185c0001077983 */ /* 0x000f220000300800 */
[----:B------:R-:W-:-:S04]  /*95d10*/  UISETP.GT.AND UP1, UPT, UR23, 0x1f, UPT ;  /* 0x0000001f1700788c */ /* 0x000fc8000bf24270 */
        /* <DEDUP_REMOVED lines=457> */
[----:B------:R1:W-:Y:S02]  /*979b0*/  STL [R1+0x1d6c], R12 ;  /* 0x001d6c0c01007387 */ /* 0x0003e40000100800 */
[----:B-1----:R-:W-:Y:S02]  /*979c0*/  IMAD.MOV.U32 R4, RZ, RZ, R12 ;  /* 0x000000ffff047224 */ /* 0x002fe400078e000c */
[----:B------:R1:W-:Y:S01]  /*979d0*/  STL [R1+0x1d68], R13 ;  /* 0x001d680d01007387 */ /* 0x0003e20000100800 */
[----:B------:R-:W-:-:S03]  /*979e0*/  MOV R5, R13 ;  /* 0x0000000d00057202 */ /* 0x000fc60000000f00 */
[----:B------:R-:W2:Y:S04]  /*979f0*/  LDL.LU R12, [R1+0x1e50] ;  /* 0x001e5000010c7983 */ /* 0x000ea80000300800 */
[----:B-1----:R-:W2:Y:S04]  /*97a00*/  LDL.LU R13, [R1+0x1e58] ;  /* 0x001e5800010d7983 */ /* 0x002ea80000300800 */
[----:B------:R1:W-:Y:S01]  /*97a10*/  LDGSTS.E [R2+0x19f00], desc[UR14][R4.64], P1 ;  /* 0x19f0000004027fae */ /* 0x0003e200089a100e */
[----:B----4-:R-:W-:Y:S02]  /*97a20*/  IADD3 R8, P1, PT, R8, UR18, RZ ;  /* 0x0000001208087c10 */ /* 0x010fe4000ff3e0ff */
[----:B------:R-:W-:-:S03]  /*97a30*/  IADD3 R6, P2, PT, R6, UR18, RZ ;  /* 0x0000001206067c10 */ /* 0x000fc6000ff5e0ff */
[----:B------:R4:W-:Y:S01]  /*97a40*/  STL [R1+0x1e34], R8 ;  /* 0x001e340801007387 */ /* 0x0009e20000100800 */
[----:B-1----:R-:W-:Y:S01]  /*97a50*/  IMAD.MOV.U32 R4, RZ, RZ, R8 ;  /* 0x000000ffff047224 */ /* 0x002fe200078e0008 */
[----:B---3--:R-:W-:-:S05]  /*97a60*/  IADD3.X R14, PT, PT, R14, UR7, RZ, P1, !PT ;  /* 0x000000070e0e7c10 */ /* 0x008fca0008ffe4ff */
[----:B------:R1:W-:Y:S01]  /*97a70*/  STL [R1+0x1e30], R14 ;  /* 0x001e300e01007387 */ /* 0x0003e20000100800 */
[----:B------:R-:W-:-:S03]  /*97a80*/  IADD3.X R9, PT, PT, R9, UR7, RZ, P2, !PT ;  /* 0x0000000709097c10 */ /* 0x000fc600097fe4ff */
[----:B------:R3:W-:Y:S01]  /*97a90*/  STL [R1+0x1e3c], R6 ;  /* 0x001e3c0601007387 */ /* 0x0007e20000100800 */
[----:B------:R-:W-:-:S03]  /*97aa0*/  MOV R5, R14 ;  /* 0x0000000e00057202 */ /* 0x000fc60000000f00 */
[----:B----4-:R-:W4:Y:S04]  /*97ab0*/  LDL.LU R8, [R1+0x1e64] ;  /* 0x001e640001087983 */ /* 0x010f280000300800 */
[----:B------:R2:W-:Y:S04]  /*97ac0*/  STL [R1+0x1e38], R9 ;  /* 0x001e380901007387 */ /* 0x0005e80000100800 */
[----:B-1----:R-:W4:Y:S01]  /*97ad0*/  LDL.LU R14, [R1+0x1e60] ;  /* 0x001e6000010e7983 */ /* 0x002f220000300800 */
        /* <DEDUP_REMOVED lines=8> */
[----:B-1----:R-:W-:Y:S01]  /*97b60*/  IMAD.MOV.U32 R4, RZ, RZ, R6 ;  /* 0x000000ffff047224 */ /* 0x002fe200078e0006 */
[----:B------:R-:W-:Y:S01]  /*97b70*/  MOV R5, R9 ;  /* 0x0000000900057202 */ /* 0x000fe20000000f00 */
[----:B---3--:R-:W2:Y:S04]  /*97b80*/  LDL.LU R6, [R1+0x1e6c] ;  /* 0x001e6c0001067983 */ /* 0x008ea80000300800 */
[----:B------:R-:W3:Y:S04]  /*97b90*/  LDL.LU R9, [R1+0x1f34] ;  /* 0x001f340001097983 */ /* 0x000ee80000300800 */
        /* <DEDUP_REMOVED lines=34> */
[----:B----4-:R-:W-:-:S04]  /*97dc0*/  IADD3 R8, P1, PT, R8, UR18, RZ ;  /* 0x0000001208087c10 */ /* 0x010fc8000ff3e0ff */
[----:B------:R-:W-:Y:S01]  /*97dd0*/  IADD3.X R14, PT, PT, R14, UR7, RZ, P1, !PT ;  /* 0x000000070e0e7c10 */ /* 0x000fe20008ffe4ff */
        /* <DEDUP_REMOVED lines=60> */
[----:B------:R-:W4:Y:S04]  /*981a0*/  LDL.LU R13, [R1+0x2044] ;  /* 0x00204400010d7983 */ /* 0x000f280000300800 */
[----:B------:R1:W-:Y:S02]  /*981b0*/  LDGSTS.E [R2+0x1db00], desc[UR14][R4.64], P1 ;  /* 0x1db0000004027fae */ /* 0x0003e400089a100e */
[----:B-1----:R-:W-:Y:S01]  /*981c0*/  MOV R5, R8 ;  /* 0x0000000800057202 */ /* 0x002fe20000000f00 */
[----:B------:R-:W-:Y:S01]  /*981d0*/  IMAD.MOV.U32 R4, RZ, RZ, R7 ;  /* 0x000000ffff047224 */ /* 0x000fe200078e0007 */
[----:B------:R-:W4:Y:S04]  /*981e0*/  LDL.LU R8, [R1+0x2048] ;  /* 0x0020480001087983 */ /* 0x000f280000300800 */
[----:B------:R-:W4:Y:S04]  /*981f0*/  LDL.LU R7, [R1+0x204c] ;  /* 0x00204c0001077983 */ /* 0x000f280000300800 */
[----:B------:R1:W-:Y:S01]  /*98200*/  LDGSTS.E [R2+0x1dc00], desc[UR14][R4.64], P1 ;  /* 0x1dc0000004027fae */ /* 0x0003e200089a100e */
[----:B------:R-:W-:-:S05]  /*98210*/  IADD3 R17, P0, PT, R17, UR18, RZ ;  /* 0x0000001211117c10 */ /* 0x000fca000ff1e0ff */
[----:B-1----:R-:W-:Y:S01]  /*98220*/  IMAD.MOV.U32 R4, RZ, RZ, R17 ;  /* 0x000000ffff047224 */ /* 0x002fe200078e0011 */
[----:B------:R-:W-:Y:S02]  /*98230*/  IADD3 R6, P2, PT, R6, UR18, RZ ;  /* 0x0000001206067c10 */ /* 0x000fe4000ff5e0ff */
[----:B---3--:R-:W-:-:S04]  /*98240*/  IADD3.X R18, PT, PT, R18, UR7, RZ, P0, !PT ;  /* 0x0000000712127c10 */ /* 0x008fc800087fe4ff */
        /* <DEDUP_REMOVED lines=23> */
[----:B-1----:R-:W3:Y:S04]  /*983c0*/  LDL.LU R12, [R1+0x2050] ;  /* 0x00205000010c7983 */ /* 0x002ee80000300800 */
[----:B------:R-:W3:Y:S01]  /*983d0*/  LDL.LU R10, [R1+0x2058] ;  /* 0x00205800010a7983 */ /* 0x000ee20000300800 */
        /* <DEDUP_REMOVED lines=24> */
[----:B-1----:R-:W4:Y:S04]  /*98560*/  LDL.LU R13, [R1+0x206c] ;  /* 0x00206c00010d7983 */ /* 0x002f280000300800 */
[----:B------:R1:W-:Y:S01]  /*98570*/  STL [R1+0x2048], R8 ;  /* 0x0020480801007387 */ /* 0x0003e20000100800 */
[----:B------:R-:W-:-:S03]  /*98580*/  MOV R5, R14 ;  /* 0x0000000e00057202 */ /* 0x000fc60000000f00 */
        /* <DEDUP_REMOVED lines=9> */
[----:B---3--:R-:W-:Y:S02]  /*98620*/  IADD3 R9, P1, PT, R9, UR18, RZ ;  /* 0x0000001209097c10 */ /* 0x008fe4000ff3e0ff */
[----:B------:R-:W-:-:S03]  /*98630*/  IADD3 R6, P2, PT, R6, UR18, RZ ;  /* 0x0000001206067c10 */ /* 0x000fc6000ff5e0ff */
[----:B------:R3:W-:Y:S01]  /*98640*/  STL [R1+0x2054], R9 ;  /* 0x0020540901007387 */ /* 0x0007e20000100800 */
[----:B-1----:R-:W-:Y:S01]  /*98650*/  IMAD.MOV.U32 R4, RZ, RZ, R9 ;  /* 0x000000ffff047224 */ /* 0x002fe200078e0009 */
[----:B------:R-:W-:Y:S02]  /*98660*/  IADD3.X R12, PT, PT, R12, UR7, RZ, P1, !PT ;  /* 0x000000070c0c7c10 */ /* 0x000fe40008ffe4ff */
[----:B------:R-:W-:-:S03]  /*98670*/  IADD3.X R10, PT, PT, R10, UR7, RZ, P2, !PT ;  /* 0x000000070a0a7c10 */ /* 0x000fc600097fe4ff */
[----:B------:R-:W-:Y:S04]  /*98680*/  STL [R1+0x2050], R12 ;  /* 0x0020500c01007387 */ /* 0x000fe80000100800 */
[----:B------:R-:W-:Y:S04]  /*98690*/  STL [R1+0x205c], R6 ;  /* 0x00205c0601007387 */ /* 0x000fe80000100800 */
[----:B------:R-:W4:Y:S04]  /*986a0*/  LDL.LU R14, [R1+0x2138] ;  /* 0x00213800010e7983 */ /* 0x000f280000300800 */
[----:B------:R1:W-:Y:S04]  /*986b0*/  STL [R1+0x2058], R10 ;  /* 0x0020580a01007387 */ /* 0x0003e80000100800 */
[----:B---3--:R-:W3:Y:S01]  /*986c0*/  LDL.LU R9, [R1+0x2140] ;  /* 0x0021400001097983 */ /* 0x008ee20000300800 */
[----:B------:R-:W-:-:S05]  /*986d0*/  MOV R5, R12 ;  /* 0x0000000c00057202 */ /* 0x000fca0000000f00 */
[----:B------:R1:W-:Y:S02]  /*986e0*/  LDGSTS.E [R2+0x1fc00], desc[UR14][R4.64], P0 ;  /* 0x1fc0000004027fae */ /* 0x0003e400081a100e */
[----:B-1----:R-:W-:Y:S01]  /*986f0*/  IMAD.MOV.U32 R4, RZ, RZ, R6 ;  /* 0x000000ffff047224 */ /* 0x002fe200078e0006 */
[----:B------:R-:W-:Y:S02]  /*98700*/  MOV R5, R10 ;  /* 0x0000000a00057202 */ /* 0x000fe40000000f00 */
[----:B------:R-:W3:Y:S01]  /*98710*/  LDL.LU R10, [R1+0x214c] ;  /* 0x00214c00010a7983 */ /* 0x000ee20000300800 */
[----:B------:R-:W-:-:S03]  /*98720*/  IADD3 R3, P1, PT, R3, UR18, RZ ;  /* 0x0000001203037c10 */ /* 0x000fc6000ff3e0ff */
[----:B------:R-:W3:Y:S04]  /*98730*/  LDL.LU R6, [R1+0x2154] ;  /* 0x0021540001067983 */ /* 0x000ee80000300800 */
[----:B------:R1:W-:Y:S04]  /*98740*/  LDGSTS.E [R2+0x1fd00], desc[UR14][R4.64], P0 ;  /* 0x1fd0000004027fae */ /* 0x0003e800081a100e */
[----:B------:R-:W-:Y:S01]  /*98750*/  STL [R1+0x2064], R3 ;  /* 0x0020640301007387 */ /* 0x000fe20000100800 */
[----:B--2---:R-:W-:-:S04]  /*98760*/  IADD3.X R11, PT, PT, R11, UR7, RZ, P1, !PT ;  /* 0x000000070b0b7c10 */ /* 0x004fc80008ffe4ff */
[----:B-1----:R-:W-:Y:S01]  /*98770*/  MOV R5, R11 ;  /* 0x0000000b00057202 */ /* 0x002fe20000000f00 */
[----:B------:R1:W-:Y:S04]  /*98780*/  STL [R1+0x2060], R11 ;  /* 0x0020600b01007387 */ /* 0x0003e80000100800 */
[----:B-1----:R-:W2:Y:S04]  /*98790*/  LDL.LU R11, [R1+0x2148] ;  /* 0x00214800010b7983 */ /* 0x002ea80000300800 */
[----:B------:R-:W2:Y:S01]  /*987a0*/  LDL.LU R15, [R1+0x2150] ;  /* 0x00215000010f7983 */ /* 0x000ea20000300800 */
[----:B------:R-:W-:Y:S01]  /*987b0*/  UISETP.GT.AND UP1, UPT, UR23, 0x43, UPT ;  /* 0x000000431700788c */ /* 0x000fe2000bf24270 */
[----:B------:R-:W-:-:S02]  /*987c0*/  IMAD.MOV.U32 R4, RZ, RZ, R3 ;  /* 0x000000ffff047224 */ /* 0x000fc400078e0003 */
[----:B------:R-:W2:Y:S01]  /*987d0*/  LDL.LU R12, [R1+0x215c] ;  /* 0x00215c00010c7983 */ /* 0x000ea20000300800 */
[----:B------:R-:W-:Y:S01]  /*987e0*/  USEL UR12, URZ, 0x4, !UP1 ;  /* 0x00000004ff0c7887 */ /* 0x000fe2000c800000 */
[----:B----4-:R-:W-:Y:S02]  /*987f0*/  IADD3 R13, P2, PT, R13, UR18, RZ ;  /* 0x000000120d0d7c10 */ /* 0x010fe4000ff5e0ff */
[----:B------:R1:W-:Y:S01]  /*98800*/  LDGSTS.E [R2+0x1fe00], desc[UR14][R4.64], P0 ;  /* 0x1fe0000004027fae */ /* 0x0003e200081a100e */
[----:B------:R-:W-:-:S03]  /*98810*/  USEL UR12, UR12, URZ, !UP0 ;  /* 0x000000ff0c0c7287 */ /* 0x000fc6000c000000 */
[----:B------:R-:W4:Y:S01]  /*98820*/  LDL.LU R3, [R1+0x2164] ;  /* 0x0021640001037983 */ /* 0x000f220000300800 */
[----:B------:R-:W-:Y:S02]  /*98830*/  IADD3 R17, P3, PT, R17, UR18, RZ ;  /* 0x0000001211117c10 */ /* 0x000fe4000ff7e0ff */
[----:B------:R-:W-:Y:S01]  /*98840*/  IADD3.X R16, PT, PT, R16, UR7, RZ, P2, !PT ;  /* 0x0000000710107c10 */ /* 0x000fe200097fe4ff */
[----:B-1----:R-:W-:Y:S01]  /*98850*/  IMAD.MOV.U32 R4, RZ, RZ, R13 ;  /* 0x000000ffff047224 */ /* 0x002fe200078e000d */
[----:B------:R-:W-:Y:S02]  /*98860*/  ISETP.NE.U32.AND P1, PT, RZ, UR12, PT ;  /* 0x0000000cff007c0c */ /* 0x000fe4000bf25070 */
[----:B------:R-:W-:Y:S01]  /*98870*/  MOV R5, R16 ;  /* 0x0000001000057202 */ /* 0x000fe20000000f00 */
[----:B------:R-:W-:Y:S04]  /*98880*/  STL [R1+0x206c], R13 ;  /* 0x00206c0d01007387 */ /* 0x000fe80000100800 */
[----:B------:R1:W-:Y:S01]  /*98890*/  STL [R1+0x2068], R16 ;  /* 0x0020681001007387 */ /* 0x0003e20000100800 */
[----:B------:R-:W-:-:S03]  /*988a0*/  IADD3.X R18, PT, PT, R18, UR7, RZ, P3, !PT ;  /* 0x0000000712127c10 */ /* 0x000fc60009ffe4ff */
[----:B------:R-:W-:Y:S04]  /*988b0*/  STL [R1+0x2134], R17 ;  /* 0x0021341101007387 */ /* 0x000fe80000100800 */
[----:B------:R1:W-:Y:S01]  /*988c0*/  LDGSTS.E [R2+0x1ff00], desc[UR14][R4.64], P0 ;  /* 0x1ff0000004027fae */ /* 0x0003e200081a100e */
[----:B------:R-:W-:-:S03]  /*988d0*/  IADD3 R8, P0, PT, R8, UR18, RZ ;  /* 0x0000001208087c10 */ /* 0x000fc6000ff1e0ff */
[----:B-1----:R-:W4:Y:S01]  /*988e0*/  LDL.LU R16, [R1+0x2158] ;  /* 0x0021580001107983 */ /* 0x002f220000300800 */
[----:B------:R-:W-:-:S03]  /*988f0*/  IADD3 R7, P2, PT, R7, UR18, RZ ;  /* 0x0000001207077c10 */ /* 0x000fc6000ff5e0ff */
[----:B------:R-:W-:Y:S01]  /*98900*/  STL [R1+0x2130], R18 ;  /* 0x0021301201007387 */ /* 0x000fe20000100800 */
[----:B------:R-:W-:Y:S01]  /*98910*/  IMAD.MOV.U32 R4, RZ, RZ, R17 ;  /* 0x000000ffff047224 */ /* 0x000fe200078e0011 */
[----:B------:R-:W-:Y:S02]  /*98920*/  MOV R5, R18 ;  /* 0x0000001200057202 */ /* 0x000fe40000000f00 */
[----:B------:R-:W4:Y:S04]  /*98930*/  LDL.LU R13, [R1+0x2160] ;  /* 0x00216000010d7983 */ /* 0x000f280000300800 */
[----:B------:R1:W-:Y:S04]  /*98940*/  STL [R1+0x213c], R8 ;  /* 0x00213c0801007387 */ /* 0x0003e80000100800 */
[----:B------:R1:W-:Y:S02]  /*98950*/  LDGSTS.E [R2+0x21800], desc[UR14][R4.64], P1 ;  /* 0x2180000004027fae */ /* 0x0003e400089a100e */
[----:B-1----:R-:W-:Y:S01]  /*98960*/  IMAD.MOV.U32 R4, RZ, RZ, R8 ;  /* 0x000000ffff047224 */ /* 0x002fe200078e0008 */
[----:B------:R-:W-:-:S05]  /*98970*/  IADD3.X R14, PT, PT, R14, UR7, RZ, P0, !PT ;  /* 0x000000070e0e7c10 */ /* 0x000fca00087fe4ff */
[----:B------:R1:W-:Y:S01]  /*98980*/  STL [R1+0x2138], R14 ;  /* 0x0021380e01007387 */ /* 0x0003e20000100800 */
[----:B---3--:R-:W-:-:S03]  /*98990*/  IADD3.X R9, PT, PT, R9, UR7, RZ, P2, !PT ;  /* 0x0000000709097c10 */ /* 0x008fc600097fe4ff */
[----:B------:R3:W-:Y:S01]  /*989a0*/  STL [R1+0x2144], R7 ;  /* 0x0021440701007387 */ /* 0x0007e20000100800 */
        /* <DEDUP_REMOVED lines=8> */
[----:B------:R-:W-:Y:S01]  /*98a30*/  MOV R5, R9 ;  /* 0x0000000900057202 */ /* 0x000fe20000000f00 */
[----:B---3--:R-:W3:Y:S04]  /*98a40*/  LDL.LU R7, [R1+0x2234] ;  /* 0x0022340001077983 */ /* 0x008ee80000300800 */
[----:B------:R-:W3:Y:S04]  /*98a50*/  LDL.LU R9, [R1+0x223c] ;  /* 0x00223c0001097983 */ /* 0x000ee80000300800 */
[----:B------:R-:W-:Y:S04]  /*98a60*/  STL [R1+0x214c], R10 ;  /* 0x00214c0a01007387 */ /* 0x000fe80000100800 */
[----:B------:R1:W-:Y:S01]  /*98a70*/  LDGSTS.E [R2+0x21a00], desc[UR14][R4.64], P1 ;  /* 0x21a0000004027fae */ /* 0x0003e200089a100e */
[----:B--2---:R-:W-:-:S02]  /*98a80*/  IADD3.X R11, PT, PT, R11, UR7, RZ, P0, !PT ;  /* 0x000000070b0b7c10 */ /* 0x004fc400087fe4ff */
        /* <DEDUP_REMOVED lines=10> */
[----:B----4-:R-:W-:Y:S01]  /*98b30*/  IADD3 R3, P2, PT, R3, UR18, RZ ;  /* 0x0000001203037c10 */ /* 0x010fe2000ff5e0ff */
[----:B-1----:R-:W-:Y:S01]  /*98b40*/  IMAD.MOV.U32 R4, RZ, RZ, R6 ;  /* 0x000000ffff047224 */ /* 0x002fe200078e0006 */
[----:B------:R-:W-:Y:S02]  /*98b50*/  MOV R5, R15 ;  /* 0x0000000f00057202 */ /* 0x000fe40000000f00 */
[----:B------:R-:W4:Y:S01]  /*98b60*/  LDL.LU R15, [R1+0x2244] ;  /* 0x00224400010f7983 */ /* 0x000f220000300800 */
[----:B------:R-:W-:-:S03]  /*98b70*/  IADD3.X R16, PT, PT, R16, UR7, RZ, P0, !PT ;  /* 0x0000000710107c10 */ /* 0x000fc600087fe4ff */
        /* <DEDUP_REMOVED lines=20> */
[----:B------:R-:W-:-:S04]  /*98cc0*/  IADD3 R8, P0, PT, R8, UR18, RZ ;  /* 0x0000001208087c10 */ /* 0x000fc8000ff1e0ff */
[----:B------:R-:W-:Y:S01]  /*98cd0*/  IADD3.X R14, PT, PT, R14, UR7, RZ, P0, !PT ;  /* 0x000000070e0e7c10 */ /* 0x000fe200087fe4ff */
[----:B------:R-:W-:Y:S03]  /*98ce0*/  STL [R1+0x216c], R8 ;  /* 0x00216c0801007387 */ /* 0x000fe60000100800 */
[----:B-1----:R-:W-:Y:S01]  /*98cf0*/  MOV R5, R14 ;  /* 0x0000000e00057202 */ /* 0x002fe20000000f00 */
[----:B------:R1:W-:Y:S01]  /*98d00*/  STL [R1+0x2168], R14 ;  /* 0x0021680e01007387 */ /* 0x0003e20000100800 */
[----:B------:R-:W-:Y:S01]  /*98d10*/  IMAD.MOV.U32 R4, RZ, RZ, R8 ;  /* 0x000000ffff047224 */ /* 0x000fe200078e0008 */
[----:B------:R-:W-:-:S04]  /*98d20*/  ISETP.NE.U32.AND P0, PT, RZ, UR12, PT ;  /* 0x0000000cff007c0c */ /* 0x000fc8000bf05070 */
[----:B------:R3:W-:Y:S04]  /*98d30*/  LDGSTS.E [R2+0x21f00], desc[UR14][R4.64], P1 ;  /* 0x21f0000004027fae */ /* 0x0007e800089a100e */
[----:B-1----:R-:W4:Y:S04]  /*98d40*/  LDL.LU R14, [R1+0x2250] ;  /* 0x00225000010e7983 */ /* 0x002f280000300800 */
[----:B------:R-:W4:Y:S01]  /*98d50*/  LDL.LU R8, [R1+0x2258] ;  /* 0x0022580001087983 */ /* 0x000f220000300800 */
[----:B---3--:R-:W-:Y:S02]  /*98d60*/  IADD3 R7, P1, PT, R7, UR18, RZ ;  /* 0x0000001207077c10 */ /* 0x008fe4000ff3e0ff */
[----:B------:R-:W-:-:S03]  /*98d70*/  IADD3 R9, P2, PT, R9, UR18, RZ ;  /* 0x0000001209097c10 */ /* 0x000fc6000ff5e0ff */
[----:B------:R1:W-:Y:S01]  /*98d80*/  STL [R1+0x2234], R7 ;  /* 0x0022340701007387 */ /* 0x0003e20000100800 */
[----:B------:R-:W-:Y:S01]  /*98d90*/  IMAD.MOV.U32 R4, RZ, RZ, R7 ;  /* 0x000000ffff047224 */ /* 0x000fe200078e0007 */
[----:B--2---:R-:W-:-:S04]  /*98da0*/  IADD3.X R11, PT, PT, R11, UR7, RZ, P1, !PT ;  /* 0x000000070b0b7c10 */ /* 0x004fc80008ffe4ff */
[----:B------:R-:W-:Y:S01]  /*98db0*/  MOV R5, R11 ;  /* 0x0000000b00057202 */ /* 0x000fe20000000f00 */
[----:B------:R-:W-:Y:S01]  /*98dc0*/  STL [R1+0x2230], R11 ;  /* 0x0022300b01007387 */ /* 0x000fe20000100800 */
[----:B------:R-:W-:-:S03]  /*98dd0*/  IADD3.X R10, PT, PT, R10, UR7, RZ, P2, !PT ;  /* 0x000000070a0a7c10 */ /* 0x000fc600097fe4ff */
[----:B------:R2:W-:Y:S04]  /*98de0*/  STL [R1+0x223c], R9 ;  /* 0x00223c0901007387 */ /* 0x0005e80000100800 */
[----:B-1----:R-:W3:Y:S04]  /*98df0*/  LDL.LU R7, [R1+0x2264] ;  /* 0x0022640001077983 */ /* 0x002ee80000300800 */
[----:B------:R1:W-:Y:S04]  /*98e00*/  LDGSTS.E [R2+0x23800], desc[UR14][R4.64], P0 ;  /* 0x2380000004027fae */ /* 0x0003e800081a100e */
[----:B------:R2:W-:Y:S01]  /*98e10*/  STL [R1+0x2238], R10 ;  /* 0x0022380a01007387 */ /* 0x0005e20000100800 */
[----:B-1----:R-:W-:-:S03]  /*98e20*/  IMAD.MOV.U32 R4, RZ, RZ, R9 ;  /* 0x000000ffff047224 */ /* 0x002fc600078e0009 */
[----:B--2---:R-:W2:Y:S01]  /*98e30*/  LDL.LU R9, [R1+0x2260] ;  /* 0x0022600001097983 */ /* 0x004ea20000300800 */
[----:B----4-:R-:W-:Y:S02]  /*98e40*/  IADD3 R15, P1, PT, R15, UR18, RZ ;  /* 0x000000120f0f7c10 */ /* 0x010fe4000ff3e0ff */
[----:B------:R-:W-:Y:S02]  /*98e50*/  MOV R5, R10 ;  /* 0x0000000a00057202 */ /* 0x000fe40000000f00 */
[----:B------:R-:W-:Y:S01]  /*98e60*/  IADD3 R6, P2, PT, R6, UR18, RZ ;  /* 0x0000001206067c10 */ /* 0x000fe2000ff5e0ff */
[----:B------:R-:W4:Y:S04]  /*98e70*/  LDL.LU R10, [R1+0x226c] ;  /* 0x00226c00010a7983 */ /* 0x000f280000300800 */
        /* <DEDUP_REMOVED lines=9> */
[----:B------:R-:W4:Y:S01]  /*98f10*/  LDL.LU R16, [R1+0x2268] ;  /* 0x0022680001107983 */ /* 0x000f220000300800 */
[----:B------:R-:W-:-:S03]  /*98f20*/  IADD3 R13, P1, PT, R13, UR18, RZ ;  /* 0x000000120d0d7c10 */ /* 0x000fc6000ff3e0ff */
[----:B------:R1:W-:Y:S04]  /*98f30*/  STL [R1+0x2248], R12 ;  /* 0x0022480c01007387 */ /* 0x0003e80000100800 */
[----:B------:R1:W-:Y:S01]  /*98f40*/  LDGSTS.E [R2+0x23a00], desc[UR14][R4.64], P0 ;  /* 0x23a0000004027fae */ /* 0x0003e200081a100e */
[----:B------:R-:W-:-:S03]  /*98f50*/  IADD3 R3, P2, PT, R3, UR18, RZ ;  /* 0x0000001203037c10 */ /* 0x000fc6000ff5e0ff */
        /* <DEDUP_REMOVED lines=22> */
[----:B---3--:R-:W-:-:S05]  /*990c0*/  IADD3 R7, P1, PT, R7, UR18, RZ ;  /* 0x0000001207077c10 */ /* 0x008fca000ff3e0ff */
[----:B------:R-:W-:Y:S01]  /*990d0*/  STL [R1+0x2264], R7 ;  /* 0x0022640701007387 */ /* 0x000fe20000100800 */
[----:B-1----:R-:W-:Y:S01]  /*990e0*/  IMAD.MOV.U32 R4, RZ, RZ, R7 ;  /* 0x000000ffff047224 */ /* 0x002fe200078e0007 */
[----:B--2---:R-:W-:-:S04]  /*990f0*/  IADD3.X R9, PT, PT, R9, UR7, RZ, P1, !PT ;  /* 0x0000000709097c10 */ /* 0x004fc80008ffe4ff */
[----:B------:R-:W-:Y:S01]  /*99100*/  MOV R5, R9 ;  /* 0x0000000900057202 */ /* 0x000fe20000000f00 */
[----:B------:R1:W-:Y:S01]  /*99110*/  STL [R1+0x2260], R9 ;  /* 0x0022600901007387 */ /* 0x0003e20000100800 */
[----:B------:R-:W-:Y:S01]  /*99120*/  UISETP.GT.AND UP1, UPT, UR23, 0x4b, UPT ;  /* 0x0000004b1700788c */ /* 0x000fe2000bf24270 */
[----:B----4-:R-:W-:Y:S02]  /*99130*/  IADD3 R10, P2, PT, R10, UR18, RZ ;  /* 0x000000120a0a7c10 */ /* 0x010fe4000ff5e0ff */
[----:B------:R2:W-:Y:S04]  /*99140*/  LDGSTS.E [R2+0x23e00], desc[UR14][R4.64], P0 ;  /* 0x23e0000004027fae */ /* 0x0005e800081a100e */
[----:B-1----:R-:W3:Y:S04]  /*99150*/  LDL.LU R9, [R1+0x2348] ;  /* 0x0023480001097983 */ /* 0x002ee80000300800 */
[----:B------:R-:W4:Y:S01]  /*99160*/  LDL.LU R7, [R1+0x2350] ;  /* 0x0023500001077983 */ /* 0x000f220000300800 */
[----:B------:R-:W-:-:S04]  /*99170*/  USEL UR12, URZ, 0x4, !UP1 ;  /* 0x00000004ff0c7887 */ /* 0x000fc8000c800000 */
[----:B------:R-:W-:Y:S01]  /*99180*/  USEL UR12, UR12, URZ, !UP0 ;  /* 0x000000ff0c0c7287 */ /* 0x000fe2000c000000 */
[----:B------:R-:W-:Y:S01]  /*99190*/  IADD3 R11, P3, PT, R11, UR18, RZ ;  /* 0x000000120b0b7c10 */ /* 0x000fe2000ff7e0ff */
[----:B--2---:R-:W-:Y:S01]  /*991a0*/  IMAD.MOV.U32 R4, RZ, RZ, R10 ;  /* 0x000000ffff047224 */ /* 0x004fe200078e000a */
[----:B------:R1:W-:Y:S03]  /*991b0*/  STL [R1+0x226c], R10 ;  /* 0x00226c0a01007387 */ /* 0x0003e60000100800 */
[----:B------:R-:W-:Y:S02]  /*991c0*/  ISETP.NE.U32.AND P1, PT, RZ, UR12, PT ;  /* 0x0000000cff007c0c */ /* 0x000fe4000bf25070 */
        /* <DEDUP_REMOVED lines=8> */
[----:B------:R-:W-:Y:S01]  /*99250*/  IADD3 R12, P0, PT, R12, UR18, RZ ;  /* 0x000000120c0c7c10 */ /* 0x000fe2000ff1e0ff */
[----:B-1----:R-:W-:Y:S01]  /*99260*/  IMAD.MOV.U32 R4, RZ, RZ, R11 ;  /* 0x000000ffff047224 */ /* 0x002fe200078e000b */
[----:B------:R-:W-:Y:S01]  /*99270*/  MOV R5, R15 ;  /* 0x0000000f00057202 */ /* 0x000fe20000000f00 */
[----:B------:R-:W4:Y:S01]  /*99280*/  LDL.LU R10, [R1+0x2364] ;  /* 0x00236400010a7983 */ /* 0x000f220000300800 */
[----:B------:R-:W-:-:S03]  /*99290*/  IADD3 R6, P2, PT, R6, UR18, RZ ;  /* 0x0000001206067c10 */ /* 0x000fc6000ff5e0ff */
[----:B------:R-:W4:Y:S04]  /*992a0*/  LDL.LU R18, [R1+0x2358] ;  /* 0x0023580001127983 */ /* 0x000f280000300800 */
[----:B--2---:R-:W2:Y:S04]  /*992b0*/  LDL.LU R11, [R1+0x2360] ;  /* 0x00236000010b7983 */ /* 0x004ea80000300800 */
        /* <DEDUP_REMOVED lines=8> */
[----:B------:R-:W2:Y:S04]  /*99340*/  LDL.LU R12, [R1+0x236c] ;  /* 0x00236c00010c7983 */ /* 0x000ea80000300800 */
[----:B------:R1:W-:Y:S04]  /*99350*/  LDGSTS.E [R2+0x25900], desc[UR14][R4.64], P1 ;  /* 0x2590000004027fae */ /* 0x0003e800089a100e */
[----:B------:R1:W-:Y:S02]  /*99360*/  STL [R1+0x2340], R13 ;  /* 0x0023400d01007387 */ /* 0x0003e40000100800 */
[----:B-1----:R-:W-:-:S02]  /*99370*/  MOV R5, R13 ;  /* 0x0000000d00057202 */ /* 0x002fc40000000f00 */
[----:B------:R-:W2:Y:S01]  /*99380*/  LDL.LU R13, [R1+0x2368] ;  /* 0x00236800010d7983 */ /* 0x000ea20000300800 */
[----:B------:R-:W-:Y:S01]  /*99390*/  IADD3 R8, P0, PT, R8, UR18, RZ ;  /* 0x0000001208087c10 */ /* 0x000fe2000ff1e0ff */
[----:B------:R-:W-:Y:S01]  /*993a0*/  IMAD.MOV.U32 R4, RZ, RZ, R6 ;  /* 0x000000ffff047224 */ /* 0x000fe200078e0006 */
[----:B------:R-:W-:Y:S01]  /*993b0*/  IADD3 R3, P2, PT, R3, UR18, RZ ;  /* 0x0000001203037c10 */ /* 0x000fe2000ff5e0ff */
[----:B------:R-:W2:Y:S04]  /*993c0*/  LDL.LU R15, [R1+0x2434] ;  /* 0x00243400010f7983 */ /* 0x000ea80000300800 */
[----:B------:R-:W2:Y:S04]  /*993d0*/  LDL.LU R6, [R1+0x243c] ;  /* 0x00243c0001067983 */ /* 0x000ea80000300800 */
[----:B------:R1:W-:Y:S04]  /*993e0*/  STL [R1+0x234c], R8 ;  /* 0x00234c0801007387 */ /* 0x0003e80000100800 */
[----:B------:R1:W-:Y:S02]  /*993f0*/  LDGSTS.E [R2+0x25a00], desc[UR14][R4.64], P1 ;  /* 0x25a0000004027fae */ /* 0x0003e400089a100e */
[----:B-1----:R-:W-:Y:S01]  /*99400*/  IMAD.MOV.U32 R4, RZ, RZ, R8 ;  /* 0x000000ffff047224 */ /* 0x002fe200078e0008 */
[----:B---3--:R-:W-:-:S05]  /*99410*/  IADD3.X R9, PT, PT, R9, UR7, RZ, P0, !PT ;  /* 0x0000000709097c10 */ /* 0x008fca00087fe4ff */
[----:B------:R-:W-:Y:S01]  /*99420*/  STL [R1+0x2348], R9 ;  /* 0x0023480901007387 */ /* 0x000fe20000100800 */
[----:B----4-:R-:W-:-:S03]  /*99430*/  IADD3.X R7, PT, PT, R7, UR7, RZ, P2, !PT ;  /* 0x0000000707077c10 */ /* 0x010fc600097fe4ff */
[----:B------:R-:W-:Y:S01]  /*99440*/  STL [R1+0x2354], R3 ;  /* 0x0023540301007387 */ /* 0x000fe20000100800 */
[----:B------:R-:W-:-:S03]  /*99450*/  MOV R5, R9 ;  /* 0x0000000900057202 */ /* 0x000fc60000000f00 */
[----:B------:R-:W3:Y:S04]  /*99460*/  LDL.LU R16, [R1+0x2430] ;  /* 0x0024300001107983 */ /* 0x000ee80000300800 */
[----:B------:R1:W-:Y:S04]  /*99470*/  STL [R1+0x2350], R7 ;  /* 0x0023500701007387 */ /* 0x0003e80000100800 */
[----:B------:R-:W4:Y:S04]  /*99480*/  LDL.LU R8, [R1+0x2438] ;  /* 0x0024380001087983 */ /* 0x000f280000300800 */
[----:B------:R1:W-:Y:S04]  /*99490*/  LDGSTS.E [R2+0x25b00], desc[UR14][R4.64], P1 ;  /* 0x25b0000004027fae */ /* 0x0003e800089a100e */
[----:B------:R-:W4:Y:S01]  /*994a0*/  LDL.LU R14, [R1+0x2440] ;  /* 0x00244000010e7983 */ /* 0x000f220000300800 */
[----:B-1----:R-:W-:-:S03]  /*994b0*/  MOV R5, R7 ;  /* 0x0000000700057202 */ /* 0x002fc60000000f00 */
[----:B------:R-:W4:Y:S01]  /*994c0*/  LDL.LU R7, [R1+0x2444] ;  /* 0x0024440001077983 */ /* 0x000f220000300800 */
[----:B------:R-:W-:-:S03]  /*994d0*/  IMAD.MOV.U32 R4, RZ, RZ, R3 ;  /* 0x000000ffff047224 */ /* 0x000fc600078e0003 */
[----:B------:R-:W4:Y:S04]  /*994e0*/  LDL.LU R9, [R1+0x2448] ;  /* 0x0024480001097983 */ /* 0x000f280000300800 */
[----:B------:R-:W4:Y:S01]  /*994f0*/  LDL.LU R3, [R1+0x244c] ;  /* 0x00244c0001037983 */ /* 0x000f220000300800 */
[----:B------:R-:W-:Y:S02]  /*99500*/  IADD3 R17, P0, PT, R17, UR18, RZ ;  /* 0x0000001211117c10 */ /* 0x000fe4000ff1e0ff */
[----:B------:R-:W-:Y:S01]  /*99510*/  IADD3 R10, P2, PT, R10, UR18, RZ ;  /* 0x000000120a0a7c10 */ /* 0x000fe2000ff5e0ff */
[----:B------:R1:W-:Y:S01]  /*99520*/  LDGSTS.E [R2+0x25c00], desc[UR14][R4.64], P1 ;  /* 0x25c0000004027fae */ /* 0x0003e200089a100e */
[----:B------:R-:W-:-:S03]  /*99530*/  IADD3.X R18, PT, PT, R18, UR7, RZ, P0, !PT ;  /* 0x0000000712127c10 */ /* 0x000fc600087fe4ff */
[----:B------:R-:W-:Y:S01]  /*99540*/  STL [R1+0x235c], R17 ;  /* 0x00235c1101007387 */ /* 0x000fe20000100800 */
[----:B--2---:R-:W-:Y:S01]  /*99550*/  IADD3.X R11, PT, PT, R11, UR7, RZ, P2, !PT ;  /* 0x000000070b0b7c10 */ /* 0x004fe200097fe4ff */
[----:B-1----:R-:W-:Y:S01]  /*99560*/  IMAD.MOV.U32 R4, RZ, RZ, R17 ;  /* 0x000000ffff047224 */ /* 0x002fe200078e0011 */
[----:B------:R-:W-:Y:S01]  /*99570*/  MOV R5, R18 ;  /* 0x0000001200057202 */ /* 0x000fe20000000f00 */
[----:B------:R-:W-:Y:S04]  /*99580*/  STL [R1+0x2358], R18 ;  /* 0x0023581201007387 */ /* 0x000fe80000100800 */
[----:B------:R1:W-:Y:S04]  /*99590*/  LDGSTS.E [R2+0x25d00], desc[UR14][R4.64], P1 ;  /* 0x25d0000004027fae */ /* 0x0003e800089a100e */
[----:B------:R2:W-:Y:S04]  /*995a0*/  STL [R1+0x2364], R10 ;  /* 0x0023640a01007387 */ /* 0x0005e80000100800 */
[----:B------:R2:W-:Y:S01]  /*995b0*/  STL [R1+0x2360], R11 ;  /* 0x0023600b01007387 */ /* 0x0005e20000100800 */
[----:B-1----:R-:W-:Y:S01]  /*995c0*/  IMAD.MOV.U32 R4, RZ, RZ, R10 ;  /* 0x000000ffff047224 */ /* 0x002fe200078e000a */
[----:B------:R-:W-:-:S02]  /*995d0*/  MOV R5, R11 ;  /* 0x0000000b00057202 */ /* 0x000fc40000000f00 */
[----:B--2---:R-:W2:Y:S04]  /*995e0*/  LDL.LU R10, [R1+0x2454] ;  /* 0x00245400010a7983 */ /* 0x004ea80000300800 */
[----:B------:R-:W2:Y:S04]  /*995f0*/  LDL.LU R11, [R1+0x245c] ;  /* 0x00245c00010b7983 */ /* 0x000ea80000300800 */
[----:B------:R1:W-:Y:S01]  /*99600*/  LDGSTS.E [R2+0x25e00], desc[UR14][R4.64], P1 ;  /* 0x25e0000004027fae */ /* 0x0003e200089a100e */
[----:B------:R-:W-:-:S04]  /*99610*/  UISETP.GT.AND UP1, UPT, UR23, 0x4f, UPT ;  /* 0x0000004f1700788c */ /* 0x000fc8000bf24270 */
[----:B------:R-:W-:-:S04]  /*99620*/  USEL UR12, URZ, 0x4, !UP1 ;  /* 0x00000004ff0c7887 */ /* 0x000fc8000c800000 */
[----:B------:R-:W-:Y:S01]  /*99630*/  USEL UR12, UR12, URZ, !UP0 ;  /* 0x000000ff0c0c7287 */ /* 0x000fe2000c000000 */
[----:B------:R-:W-:-:S05]  /*99640*/  IADD3 R12, P0, PT, R12, UR18, RZ ;  /* 0x000000120c0c7c10 */ /* 0x000fca000ff1e0ff */
[----:B------:R-:W-:Y:S01]  /*99650*/  STL [R1+0x236c], R12 ;  /* 0x00236c0c01007387 */ /* 0x000fe20000100800 */
[----:B-1----:R-:W-:Y:S01]  /*99660*/  IMAD.MOV.U32 R4, RZ, RZ, R12 ;  /* 0x000000ffff047224 */ /* 0x002fe200078e000c */
[----:B------:R-:W-:-:S04]  /*99670*/  IADD3.X R13, PT, PT, R13, UR7, RZ, P0, !PT ;  /* 0x000000070d0d7c10 */ /* 0x000fc800087fe4ff */
[----:B------:R-:W-:Y:S01]  /*99680*/  MOV R5, R13 ;  /* 0x0000000d00057202 */ /* 0x000fe20000000f00 */
[----:B------:R1:W-:Y:S01]  /*99690*/  STL [R1+0x2368], R13 ;  /* 0x0023680d01007387 */ /* 0x0003e20000100800 */
[----:B------:R-:W-:-:S03]  /*996a0*/  ISETP.NE.U32.AND P0, PT, RZ, UR12, PT ;  /* 0x0000000cff007c0c */ /* 0x000fc6000bf05070 */
[----:B------:R1:W-:Y:S04]  /*996b0*/  LDGSTS.E [R2+0x25f00], desc[UR14][R4.64], P1 ;  /* 0x25f0000004027fae */ /* 0x0003e800089a100e */
[----:B-1----:R-:W2:Y:S04]  /*996c0*/  LDL.LU R13, [R1+0x2450] ;  /* 0x00245000010d7983 */ /* 0x002ea80000300800 */
[----:B------:R-:W2:Y:S01]  /*996d0*/  LDL.LU R12, [R1+0x2458] ;  /* 0x00245800010c7983 */ /* 0x000ea20000300800 */
[----:B------:R-:W-:Y:S02]  /*996e0*/  IADD3 R15, P1, PT, R15, UR18, RZ ;  /* 0x000000120f0f7c10 */ /* 0x000fe4000ff3e0ff */
[----:B------:R-:W-:-:S03]  /*996f0*/  IADD3 R6, P2, PT, R6, UR18, RZ ;  /* 0x0000001206067c10 */ /* 0x000fc6000ff5e0ff */
[----:B------:R-:W-:Y:S01]  /*99700*/  IMAD.MOV.U32 R4, RZ, RZ, R15 ;  /* 0x000000ffff047224 */ /* 0x000fe200078e000f */
[----:B------:R-:W-:Y:S01]  /*99710*/  STL [R1+0x2434], R15 ;  /* 0x0024340f01007387 */ /* 0x000fe20000100800 */
[----:B---3--:R-:W-:-:S04]  /*99720*/  IADD3.X R16, PT, PT, R16, UR7, RZ, P1, !PT ;  /* 0x0000000710107c10 */ /* 0x008fc80008ffe4ff */
[----:B------:R-:W-:Y:S02]  /*99730*/  MOV R5, R16 ;  /* 0x0000001000057202 */ /* 0x000fe40000000f00 */
[----:B----4-:R-:W-:-:S03]  /*99740*/  IADD3.X R8, PT, PT, R8, UR7, RZ, P2, !PT ;  /* 0x0000000708087c10 */ /* 0x010fc600097fe4ff */
[----:B------:R1:W-:Y:S04]  /*99750*/  LDGSTS.E [R2+0x27800], desc[UR14][R4.64], P0 ;  /* 0x2780000004027fae */ /* 0x0003e800081a100e */
[----:B------:R-:W-:Y:S04]  /*99760*/  STL [R1+0x2430], R16 ;  /* 0x0024301001007387 */ /* 0x000fe80000100800 */
[----:B------:R-:W-:Y:S01]  /*99770*/  STL [R1+0x243c], R6 ;  /* 0x00243c0601007387 */ /* 0x000fe20000100800 */
[----:B-1----:R-:W-:Y:S01]  /*99780*/  IMAD.MOV.U32 R4, RZ, RZ, R6 ;  /* 0x000000ffff047224 */ /* 0x002fe200078e0006 */
[----:B------:R-:W-:-:S02]  /*99790*/  MOV R5, R8 ;  /* 0x0000000800057202 */ /* 0x000fc40000000f00 */
[----:B------:R-:W-:Y:S01]  /*997a0*/  IADD3 R7, P1, PT, R7, UR18, RZ ;  /* 0x0000001207077c10 */ /* 0x000fe2000ff3e0ff */
[----:B------:R1:W-:Y:S03]  /*997b0*/  STL [R1+0x2438], R8 ;  /* 0x0024380801007387 */ /* 0x0003e60000100800 */
[----:B------:R-:W-:Y:S01]  /*997c0*/  IADD3.X R14, PT, PT, R14, UR7, RZ, P1, !PT ;  /* 0x000000070e0e7c10 */ /* 0x000fe20008ffe4ff */
[----:B------:R3:W-:Y:S01]  /*997d0*/  LDGSTS.E [R2+0x27900], desc[UR14][R4.64], P0 ;  /* 0x2790000004027fae */ /* 0x0007e200081a100e */
[----:B------:R-:W-:-:S03]  /*997e0*/  IADD3 R3, P2, PT, R3, UR18, RZ ;  /* 0x0000001203037c10 */ /* 0x000fc6000ff5e0ff */
[----:B-1----:R-:W4:Y:S01]  /*997f0*/  LDL.LU R8, [R1+0x2460] ;  /* 0x0024600001087983 */ /* 0x002f220000300800 */
[----:B------:R-:W-:-:S03]  /*99800*/  IADD3.X R9, PT, PT, R9, UR7, RZ, P2, !PT ;  /* 0x0000000709097c10 */ /* 0x000fc600097fe4ff */
[----:B------:R-:W4:Y:S01]  /*99810*/  LDL.LU R6, [R1+0x2464] ;  /* 0x0024640001067983 */ /* 0x000f220000300800 */
[----:B---3--:R-:W-:Y:S01]  /*99820*/  IMAD.MOV.U32 R4, RZ, RZ, R7 ;  /* 0x000000ffff047224 */ /* 0x008fe200078e0007 */
[----:B------:R-:W-:Y:S02]  /*99830*/  MOV R5, R14 ;  /* 0x0000000e00057202 */ /* 0x000fe40000000f00 */
[----:B------:R1:W-:Y:S04]  /*99840*/  STL [R1+0x2444], R7 ;  /* 0x0024440701007387 */ /* 0x0003e80000100800 */
[----:B------:R-:W-:Y:S04]  /*99850*/  STL [R1+0x2440], R14 ;  /* 0x0024400e01007387 */ /* 0x000fe80000100800 */
[----:B------:R-:W-:Y:S04]  /*99860*/  STL [R1+0x244c], R3 ;  /* 0x00244c0301007387 */ /* 0x000fe80000100800 */
[----:B-1----:R-:W3:Y:S04]  /*99870*/  LDL.LU R7, [R1+0x246c] ;  /* 0x00246c0001077983 */ /* 0x002ee80000300800 */
[----:B------:R1:W-:Y:S04]  /*99880*/  STL [R1+0x2448], R9 ;  /* 0x0024480901007387 */ /* 0x0003e80000100800 */
[----:B------:R1:W-:Y:S04]  /*99890*/  LDGSTS.E [R2+0x27a00], desc[UR14][R4.64], P0 ;  /* 0x27a0000004027fae */ /* 0x0003e800081a100e */
[----:B------:R-:W3:Y:S01]  /*998a0*/  LDL.LU R17, [R1+0x2534] ;  /* 0x0025340001117983 */ /* 0x000ee20000300800 */
[----:B-1----:R-:W-:-:S03]  /*998b0*/  MOV R5, R9 ;  /* 0x0000000900057202 */ /* 0x002fc60000000f00 */
[----:B------:R-:W3:Y:S04]  /*998c0*/  LDL.LU R9, [R1+0x2468] ;  /* 0x0024680001097983 */ /* 0x000ee80000300800 */
[----:B------:R-:W3:Y:S01]  /*998d0*/  LDL.LU R18, [R1+0x2530] ;  /* 0x0025300001127983 */ /* 0x000ee20000300800 */
[----:B--2---:R-:W-:Y:S01]  /*998e0*/  IADD3 R10, P1, PT, R10, UR18, RZ ;  /* 0x000000120a0a7c10 */ /* 0x004fe2000ff3e0ff */
[----:B------:R-:W-:Y:S01]  /*998f0*/  IMAD.MOV.U32 R4, RZ, RZ, R3 ;  /* 0x000000ffff047224 */ /* 0x000fe200078e0003 */
[----:B------:R-:W-:Y:S01]  /*99900*/  IADD3 R11, P2, PT, R11, UR18, RZ ;  /* 0x000000120b0b7c10 */ /* 0x000fe2000ff5e0ff */
[----:B------:R-:W2:Y:S04]  /*99910*/  LDL.LU R15, [R1+0x253c] ;  /* 0x00253c00010f7983 */ /* 0x000ea80000300800 */
[----:B------:R-:W2:Y:S04]  /*99920*/  LDL.LU R3, [R1+0x2544] ;  /* 0x0025440001037983 */ /* 0x000ea80000300800 */
[----:B------:R1:W-:Y:S04]  /*99930*/  STL [R1+0x2454], R10 ;  /* 0x0024540a01007387 */ /* 0x0003e80000100800 */
[----:B------:R1:W-:Y:S02]  /*99940*/  LDGSTS.E [R2+0x27b00], desc[UR14][R4.64], P0 ;  /* 0x27b0000004027fae */ /* 0x0003e400081a100e */
[----:B-1----:R-:W-:Y:S01]  /*99950*/  IMAD.MOV.U32 R4, RZ, RZ, R10 ;  /* 0x000000ffff047224 */ /* 0x002fe200078e000a */
[----:B------:R-:W-:-:S02]  /*99960*/  IADD3.X R13, PT, PT, R13, UR7, RZ, P1, !PT ;  /* 0x000000070d0d7c10 */ /* 0x000fc40008ffe4ff */
[----:B------:R-:W-:-:S03]  /*99970*/  IADD3.X R12, PT, PT, R12, UR7, RZ, P2, !PT ;  /* 0x000000070c0c7c10 */ /* 0x000fc600097fe4ff */
[----:B------:R1:W-:Y:S04]  /*99980*/  STL [R1+0x2450], R13 ;  /* 0x0024500d01007387 */ /* 0x0003e80000100800 */
[----:B------:R-:W-:Y:S04]  /*99990*/  STL [R1+0x245c], R11 ;  /* 0x00245c0b01007387 */ /* 0x000fe80000100800 */
[----:B------:R-:W2:Y:S04]  /*999a0*/  LDL.LU R16, [R1+0x2538] ;  /* 0x0025380001107983 */ /* 0x000ea80000300800 */
[----:B------:R1:W-:Y:S04]  /*999b0*/  STL [R1+0x2458], R12 ;  /* 0x0024580c01007387 */ /* 0x0003e80000100800 */
[----:B------:R-:W2:Y:S01]  /*999c0*/  LDL.LU R10, [R1+0x2540] ;  /* 0x00254000010a7983 */ /* 0x000ea20000300800 */
[----:B------:R-:W-:-:S03]  /*999d0*/  MOV R5, R13 ;  /* 0x0000000d00057202 */ /* 0x000fc60000000f00 */
[----:B------:R-:W2:Y:S04]  /*999e0*/  LDL.LU R14, [R1+0x2548] ;  /* 0x00254800010e7983 */ /* 0x000ea80000300800 */
[----:B------:R1:W-:Y:S04]  /*999f0*/  LDGSTS.E [R2+0x27c00], desc[UR14][R4.64], P0 ;  /* 0x27c0000004027fae */ /* 0x0003e800081a100e */
[----:B-1----:R-:W2:Y:S01]  /*99a00*/  LDL.LU R13, [R1+0x254c] ;  /* 0x00254c00010d7983 */ /* 0x002ea20000300800 */
[----:B------:R-:W-:Y:S01]  /*99a10*/  MOV R5, R12 ;  /* 0x0000000c00057202 */ /* 0x000fe20000000f00 */
[----:B------:R-:W-:-:S02]  /*99a20*/  IMAD.MOV.U32 R4, RZ, RZ, R11 ;  /* 0x000000ffff047224 */ /* 0x000fc400078e000b */
[----:B------:R-:W2:Y:S04]  /*99a30*/  LDL.LU R12, [R1+0x2550] ;  /* 0x00255000010c7983 */ /* 0x000ea80000300800 */
[----:B------:R-:W2:Y:S04]  /*99a40*/  LDL.LU R11, [R1+0x2554] ;  /* 0x00255400010b7983 */ /* 0x000ea80000300800 */
[----:B------:R1:W-:Y:S01]  /*99a50*/  LDGSTS.E [R2+0x27d00], desc[UR14][R4.64], P0 ;  /* 0x27d0000004027fae */ /* 0x0003e200081a100e */
[----:B----4-:R-:W-:-:S04]  /*99a60*/  IADD3 R6, P1, PT, R6, UR18, RZ ;  /* 0x0000001206067c10 */ /* 0x010fc8000ff3e0ff */
[----:B------:R-:W-:Y:S01]  /*99a70*/  IADD3.X R8, PT, PT, R8, UR7, RZ, P1, !PT ;  /* 0x0000000708087c10 */ /* 0x000fe20008ffe4ff */
[----:B------:R-:W-:Y:S01]  /*99a80*/  STL [R1+0x2464], R6 ;  /* 0x0024640601007387 */ /* 0x000fe20000100800 */
[----:B-1----:R-:W-:Y:S02]  /*99a90*/  IMAD.MOV.U32 R4, RZ, RZ, R6 ;  /* 0x000000ffff047224 */ /* 0x002fe400078e0006 */
[----:B------:R-:W-:Y:S01]  /*99aa0*/  MOV R5, R8 ;  /* 0x0000000800057202 */ /* 0x000fe20000000f00 */
[----:B------:R1:W-:Y:S04]  /*99ab0*/  STL [R1+0x2460], R8 ;  /* 0x0024600801007387 */ /* 0x0003e80000100800 */
[----:B------:R4:W-:Y:S01]  /*99ac0*/  LDGSTS.E [R2+0x27e00], desc[UR14][R4.64], P0 ;  /* 0x27e0000004027fae */ /* 0x0009e200081a100e */
[----:B---3--:R-:W-:-:S03]  /*99ad0*/  IADD3 R7, P2, PT, R7, UR18, RZ ;  /* 0x0000001207077c10 */ /* 0x008fc6000ff5e0ff */
[----:B-1----:R-:W3:Y:S04]  /*99ae0*/  LDL.LU R8, [R1+0x255c] ;  /* 0x00255c0001087983 */ /* 0x002ee80000300800 */
[----:B------:R-:W3:Y:S01]  /*99af0*/  LDL.LU R6, [R1+0x2564] ;  /* 0x0025640001067983 */ /* 0x000ee20000300800 */
[----:B------:R-:W-:-:S03]  /*99b00*/  IADD3 R17, P3, PT, R17, UR18, RZ ;  /* 0x0000001211117c10 */ /* 0x000fc6000ff7e0ff */
[----:B------:R-:W-:Y:S01]  /*99b10*/  STL [R1+0x246c], R7 ;  /* 0x00246c0701007387 */ /* 0x000fe20000100800 */
[----:B------:R-:W-:Y:S02]  /*99b20*/  IADD3.X R9, PT, PT, R9, UR7, RZ, P2, !PT ;  /* 0x0000000709097c10 */ /* 0x000fe400097fe4ff */
[----:B------:R-:W-:-:S03]  /*99b30*/  IADD3.X R18, PT, PT, R18, UR7, RZ, P3, !PT ;  /* 0x0000000712127c10 */ /* 0x000fc60009ffe4ff */
[----:B------:R1:W-:Y:S01]  /*99b40*/  STL [R1+0x2468], R9 ;  /* 0x0024680901007387 */ /* 0x0003e20000100800 */
[----:B----4-:R-:W-:-:S03]  /*99b50*/  MOV R5, R9 ;  /* 0x0000000900057202 */ /* 0x010fc60000000f00 */
[----:B------:R-:W-:Y:S01]  /*99b60*/  STL [R1+0x2534], R17 ;  /* 0x0025341101007387 */ /* 0x000fe20000100800 */
[----:B------:R-:W-:-:S03]  /*99b70*/  IMAD.MOV.U32 R4, RZ, RZ, R7 ;  /* 0x000000ffff047224 */ /* 0x000fc600078e0007 */
[----:B-1----:R-:W4:Y:S04]  /*99b80*/  LDL.LU R9, [R1+0x2558] ;  /* 0x0025580001097983 */ /* 0x002f280000300800 */
[----:B------:R-:W-:Y:S04]  /*99b90*/  STL [R1+0x2530], R18 ;  /* 0x0025301201007387 */ /* 0x000fe80000100800 */
[----:B------:R-:W4:Y:S01]  /*99ba0*/  LDL.LU R7, [R1+0x2560] ;  /* 0x0025600001077983 */ /* 0x000f220000300800 */
[----:B------:R-:W-:-:S03]  /*99bb0*/  UISETP.GT.AND UP1, UPT, UR23, 0x53, UPT ;  /* 0x000000531700788c */ /* 0x000fc6000bf24270 */
[----:B------:R1:W-:Y:S01]  /*99bc0*/  LDGSTS.E [R2+0x27f00], desc[UR14][R4.64], P0 ;  /* 0x27f0000004027fae */ /* 0x0003e200081a100e */
[----:B------:R-:W-:-:S04]  /*99bd0*/  USEL UR12, URZ, 0x4, !UP1 ;  /* 0x00000004ff0c7887 */ /* 0x000fc8000c800000 */
[----:B------:R-:W-:-:S06]  /*99be0*/  USEL UR12, UR12, URZ, !UP0 ;  /* 0x000000ff0c0c7287 */ /* 0x000fcc000c000000 */
[----:B------:R-:W-:Y:S02]  /*99bf0*/  ISETP.NE.U32.AND P1, PT, RZ, UR12, PT ;  /* 0x0000000cff007c0c */ /* 0x000fe4000bf25070 */
[----:B--2---:R-:W-:Y:S01]  /*99c00*/  IADD3 R15, P0, PT, R15, UR18, RZ ;  /* 0x000000120f0f7c10 */ /* 0x004fe2000ff1e0ff */
[----:B-1----:R-:W-:Y:S01]  /*99c10*/  IMAD.MOV.U32 R4, RZ, RZ, R17 ;  /* 0x000000ffff047224 */ /* 0x002fe200078e0011 */
[----:B------:R-:W-:Y:S02]  /*99c20*/  MOV R5, R18 ;  /* 0x0000001200057202 */ /* 0x000fe40000000f00 */
[----:B------:R-:W-:Y:S01]  /*99c30*/  IADD3 R3, P2, PT, R3, UR18, RZ ;  /* 0x0000001203037c10 */ /* 0x000fe2000ff5e0ff */
[----:B------:R-:W-:Y:S06]  /*99c40*/  STL [R1+0x253c], R15 ;  /* 0x00253c0f01007387 */ /* 0x000fec0000100800 */
[----:B------:R1:W-:Y:S02]  /*99c50*/  LDGSTS.E [R2+0x29800], desc[UR14][R4.64], P1 ;  /* 0x2980000004027fae */ /* 0x0003e400089a100e */
[----:B-1----:R-:W-:Y:S01]  /*99c60*/  IMAD.MOV.U32 R4, RZ, RZ, R15 ;  /* 0x000000ffff047224 */ /* 0x002fe200078e000f */
[----:B------:R-:W-:-:S04]  /*99c70*/  IADD3.X R16, PT, PT, R16, UR7, RZ, P0, !PT ;  /* 0x0000000710107c10 */ /* 0x000fc800087fe4ff */
[----:B------:R-:W-:Y:S01]  /*99c80*/  MOV R5, R16 ;  /* 0x0000001000057202 */ /* 0x000fe20000000f00 */
[----:B------:R-:W-:Y:S01]  /*99c90*/  STL [R1+0x2538], R16 ;  /* 0x0025381001007387 */ /* 0x000fe20000100800 */
[----:B------:R-:W-:-:S03]  /*99ca0*/  IADD3.X R10, PT, PT, R10, UR7, RZ, P2, !PT ;  /* 0x000000070a0a7c10 */ /* 0x000fc600097fe4ff */
[----:B------:R-:W-:Y:S04]  /*99cb0*/  STL [R1+0x2544], R3 ;  /* 0x0025440301007387 */ /* 0x000fe80000100800 */
[----:B------:R1:W-:Y:S04]  /*99cc0*/  LDGSTS.E [R2+0x29900], desc[UR14][R4.64], P1 ;  /* 0x2990000004027fae */ /* 0x0003e800089a100e */
[----:B------:R2:W-:Y:S01]  /*99cd0*/  STL [R1+0x2540], R10 ;  /* 0x0025400a01007387 */ /* 0x0005e20000100800 */
[----:B-1----:R-:W-:Y:S01]  /*99ce0*/  MOV R5, R10 ;  /* 0x0000000a00057202 */ /* 0x002fe20000000f00 */
[----:B------:R-:W-:-:S02]  /*99cf0*/  IMAD.MOV.U32 R4, RZ, RZ, R3 ;  /* 0x000000ffff047224 */ /* 0x000fc400078e0003 */
[----:B--2---:R-:W2:Y:S04]  /*99d00*/  LDL.LU R10, [R1+0x2568] ;  /* 0x00256800010a7983 */ /* 0x004ea80000300800 */
[----:B------:R-:W2:Y:S01]  /*99d10*/  LDL.LU R3, [R1+0x256c] ;  /* 0x00256c0001037983 */ /* 0x000ea20000300800 */
[----:B------:R-:W-:Y:S02]  /*99d20*/  IADD3 R13, P0, PT, R13, UR18, RZ ;  /* 0x000000120d0d7c10 */ /* 0x000fe4000ff1e0ff */
[----:B------:R-:W-:Y:S01]  /*99d30*/  IADD3 R11, P2, PT, R11, UR18, RZ ;  /* 0x000000120b0b7c10 */ /* 0x000fe2000ff5e0ff */
[----:B------:R1:W-:Y:S01]  /*99d40*/  LDGSTS.E [R2+0x29a00], desc[UR14][R4.64], P1 ;  /* 0x29a0000004027fae */ /* 0x0003e200089a100e */
[----:B------:R-:W-:Y:S02]  /*99d50*/  IADD3.X R14, PT, PT, R14, UR7, RZ, P0, !PT ;  /* 0x000000070e0e7c10 */ /* 0x000fe400087fe4ff */
[----:B------:R-:W-:Y:S01]  /*99d60*/  IADD3.X R12, PT, PT, R12, UR7, RZ, P2, !PT ;  /* 0x000000070c0c7c10 */ /* 0x000fe200097fe4ff */
[----:B------:R1:W-:Y:S04]  /*99d70*/  STL [R1+0x254c], R13 ;  /* 0x00254c0d01007387 */ /* 0x0003e80000100800 */
[----:B------:R3:W-:Y:S01]  /*99d80*/  STL [R1+0x2548], R14 ;  /* 0x0025480e01007387 */ /* 0x0007e20000100800 */
[----:B-1----:R-:W-:Y:S01]  /*99d90*/  IMAD.MOV.U32 R4, RZ, RZ, R13 ;  /* 0x000000ffff047224 */ /* 0x002fe200078e000d */
[----:B------:R-:W-:-:S02]  /*99da0*/  MOV R5, R14 ;  /* 0x0000000e00057202 */ /* 0x000fc40000000f00 */
[----:B------:R-:W-:Y:S04]  /*99db0*/  STL [R1+0x2554], R11 ;  /* 0x0025540b01007387 */ /* 0x000fe80000100800 */
[----:B------:R-:W-:Y:S04]  /*99dc0*/  STL [R1+0x2550], R12 ;  /* 0x0025500c01007387 */ /* 0x000fe80000100800 */
[----:B------:R1:W-:Y:S04]  /*99dd0*/  LDGSTS.E [R2+0x29b00], desc[UR14][R4.64], P1 ;  /* 0x29b0000004027fae */ /* 0x0003e800089a100e */
[----:B------:R-:W2:Y:S04]  /*99de0*/  LDL.LU R20, [R1+0x2630] ;  /* 0x0026300001147983 */ /* 0x000ea80000300800 */
[----:B------:R-:W2:Y:S01]  /*99df0*/  LDL.LU R19, [R1+0x2634] ;  /* 0x0026340001137983 */ /* 0x000ea20000300800 */
[----:B-1----:R-:W-:Y:S01]  /*99e00*/  IMAD.MOV.U32 R4, RZ, RZ, R11 ;  /* 0x000000ffff047224 */ /* 0x002fe200078e000b */
[----:B------:R-:W-:-:S02]  /*99e10*/  MOV R5, R12 ;  /* 0x0000000c00057202 */ /* 0x000fc40000000f00 */
[----:B------:R-:W2:Y:S04]  /*99e20*/  LDL.LU R18, [R1+0x2638] ;  /* 0x0026380001127983 */ /* 0x000ea80000300800 */
[----:B------:R-:W2:Y:S04]  /*99e30*/  LDL.LU R17, [R1+0x263c] ;  /* 0x00263c0001117983 */ /* 0x000ea80000300800 */
[----:B------:R-:W2:Y:S04]  /*99e40*/  LDL.LU R15, [R1+0x2644] ;  /* 0x00264400010f7983 */ /* 0x000ea80000300800 */
[----:B------:R-:W2:Y:S01]  /*99e50*/  LDL.LU R13, [R1+0x264c] ;  /* 0x00264c00010d7983 */ /* 0x000ea20000300800 */
[----:B---3--:R-:W-:-:S03]  /*99e60*/  IADD3 R8, P0, PT, R8, UR18, RZ ;  /* 0x0000001208087c10 */ /* 0x008fc6000ff1e0ff */
[----:B------:R1:W-:Y:S01]  /*99e70*/  LDGSTS.E [R2+0x29c00], desc[UR14][R4.64], P1 ;  /* 0x29c0000004027fae */ /* 0x0003e200089a100e */
[----:B------:R-:W-:-:S03]  /*99e80*/  IADD3 R6, P2, PT, R6, UR18, RZ ;  /* 0x0000001206067c10 */ /* 0x000fc6000ff5e0ff */
[----:B------:R-:W-:Y:S01]  /*99e90*/  STL [R1+0x255c], R8 ;  /* 0x00255c0801007387 */ /* 0x000fe20000100800 */
[----:B-1----:R-:W-:Y:S01]  /*99ea0*/  IMAD.MOV.U32 R4, RZ, RZ, R8 ;  /* 0x000000ffff047224 */ /* 0x002fe200078e0008 */
[----:B----4-:R-:W-:-:S04]  /*99eb0*/  IADD3.X R9, PT, PT, R9, UR7, RZ, P0, !PT ;  /* 0x0000000709097c10 */ /* 0x010fc800087fe4ff */
[----:B------:R-:W-:Y:S01]  /*99ec0*/  MOV R5, R9 ;  /* 0x0000000900057202 */ /* 0x000fe20000000f00 */
[----:B------:R1:W-:Y:S01]  /*99ed0*/  STL [R1+0x2558], R9 ;  /* 0x0025580901007387 */ /* 0x0003e20000100800 */
[----:B------:R-:W-:-:S03]  /*99ee0*/  IADD3.X R7, PT, PT, R7, UR7, RZ, P2, !PT ;  /* 0x0000000707077c10 */ /* 0x000fc600097fe4ff */
[----:B------:R-:W-:Y:S04]  /*99ef0*/  STL [R1+0x2564], R6 ;  /* 0x0025640601007387 */ /* 0x000fe80000100800 */
[----:B------:R-:W3:Y:S04]  /*99f00*/  LDL.LU R16, [R1+0x2640] ;  /* 0x0026400001107983 */ /* 0x000ee80000300800 */
[----:B------:R4:W-:Y:S04]  /*99f10*/  STL [R1+0x2560], R7 ;  /* 0x0025600701007387 */ /* 0x0009e80000100800 */
[----:B------:R-:W3:Y:S04]  /*99f20*/  LDL.LU R14, [R1+0x2648] ;  /* 0x00264800010e7983 */ /* 0x000ee80000300800 */
[----:B------:R4:W-:Y:S04]  /*99f30*/  LDGSTS.E [R2+0x29d00], desc[UR14][R4.64], P1 ;  /* 0x29d0000004027fae */ /* 0x0009e800089a100e */
[----:B-1----:R-:W3:Y:S04]  /*99f40*/  LDL.LU R9, [R1+0x2650] ;  /* 0x0026500001097983 */ /* 0x002ee80000300800 */
[----:B------:R-:W3:Y:S01]  /*99f50*/  LDL.LU R8, [R1+0x2654] ;  /* 0x0026540001087983 */ /* 0x000ee20000300800 */
[----:B----4-:R-:W-:Y:S01]  /*99f60*/  MOV R5, R7 ;  /* 0x0000000700057202 */ /* 0x010fe20000000f00 */
[----:B------:R-:W-:-:S02]  /*99f70*/  IMAD.MOV.U32 R4, RZ, RZ, R6 ;  /* 0x000000ffff047224 */ /* 0x000fc400078e0006 */
[----:B------:R-:W4:Y:S04]  /*99f80*/  LDL.LU R7, [R1+0x2658] ;  /* 0x0026580001077983 */ /* 0x000f280000300800 */
[----:B------:R-:W4:Y:S04]  /*99f90*/  LDL.LU R6, [R1+0x265c] ;  /* 0x00265c0001067983 */ /* 0x000f280000300800 */
[----:B------:R1:W-:Y:S01]  /*99fa0*/  LDGSTS.E [R2+0x29e00], desc[UR14][R4.64], P1 ;  /* 0x29e0000004027fae */ /* 0x0003e200089a100e */
[----:B--2---:R-:W-:-:S04]  /*99fb0*/  IADD3 R3, P0, PT, R3, UR18, RZ ;  /* 0x0000001203037c10 */ /* 0x004fc8000ff1e0ff */
[----:B------:R-:W-:Y:S01]  /*99fc0*/  IADD3.X R10, PT, PT, R10, UR7, RZ, P0, !PT ;  /* 0x000000070a0a7c10 */ /* 0x000fe200087fe4ff */
[----:B------:R-:W-:Y:S03]  /*99fd0*/  STL [R1+0x256c], R3 ;  /* 0x00256c0301007387 */ /* 0x000fe60000100800 */
[----:B-1----:R-:W-:Y:S01]  /*99fe0*/  MOV R5, R10 ;  /* 0x0000000a00057202 */ /* 0x002fe20000000f00 */
[----:B------:R1:W-:Y:S04]  /*99ff0*/  STL [R1+0x2568], R10 ;  /* 0x0025680a01007387 */ /* 0x0003e80000100800 */
[----:B------:R-:W2:Y:S01]  /*9a000*/  LDL.LU R11, [R1+0x2660] ;  /* 0x00266000010b7983 */ /* 0x000ea20000300800 */
[----:B------:R-:W-:-:S03]  /*9a010*/  IMAD.MOV.U32 R4, RZ, RZ, R3 ;  /* 0x000000ffff047224 */ /* 0x000fc600078e0003 */
[----:B-1----:R-:W2:Y:S04]  /*9a020*/  LDL.LU R10, [R1+0x2664] ;  /* 0x00266400010a7983 */ /* 0x002ea80000300800 */
[----:B------:R-:W2:Y:S04]  /*9a030*/  LDL.LU R12, [R1+0x2668] ;  /* 0x00266800010c7983 */ /* 0x000ea80000300800 */
[----:B------:R-:W2:Y:S04]  /*9a040*/  LDL.LU R3, [R1+0x266c] ;  /* 0x00266c0001037983 */ /* 0x000ea80000300800 */
[----:B------:R1:W-:Y:S01]  /*9a050*/  LDGSTS.E [R2+0x29f00], desc[UR14][R4.64], P1 ;  /* 0x29f0000004027fae */ /* 0x0003e200089a100e */
[----:B------:R-:W-:-:S04]  /*9a060*/  IADD3 R19, P1, PT, R19, UR18, RZ ;  /* 0x0000001213137c10 */ /* 0x000fc8000ff3e0ff */
[----:B------:R-:W-:Y:S02]  /*9a070*/  IADD3.X R20, PT, PT, R20, UR7, RZ, P1, !PT ;  /* 0x0000000714147c10 */ /* 0x000fe40008ffe4ff */
[----:B------:R-:W-:Y:S02]  /*9a080*/  IADD3 R17, P2, PT, R17, UR18, RZ ;  /* 0x0000001211117c10 */ /* 0x000fe4000ff5e0ff */
[----:B------:R-:W-:Y:S02]  /*9a090*/  IADD3 R15, P1, PT, R15, UR18, RZ ;  /* 0x000000120f0f7c10 */ /* 0x000fe4000ff3e0ff */
[----:B------:R-:W-:Y:S02]  /*9a0a0*/  IADD3.X R18, PT, PT, R18, UR7, RZ, P2, !PT ;  /* 0x0000000712127c10 */ /* 0x000fe400097fe4ff */
[----:B------:R-:W-:Y:S01]  /*9a0b0*/  IADD3 R13, P2, PT, R13, UR18, RZ ;  /* 0x000000120d0d7c10 */ /* 0x000fe2000ff5e0ff */
[----:B------:R-:W-:Y:S04]  /*9a0c0*/  STL [R1+0x2634], R19 ;  /* 0x0026341301007387 */ /* 0x000fe80000100800 */
[----:B------:R-:W-:Y:S04]  /*9a0d0*/  STL [R1+0x2630], R20 ;  /* 0x0026301401007387 */ /* 0x000fe80000100800 */
[----:B------:R-:W-:Y:S04]  /*9a0e0*/  STL [R1+0x263c], R17 ;  /* 0x00263c1101007387 */ /* 0x000fe80000100800 */
[----:B------:R-:W-:Y:S04]  /*9a0f0*/  STL [R1+0x2638], R18 ;  /* 0x0026381201007387 */ /* 0x000fe80000100800 */
[----:B------:R-:W-:Y:S01]  /*9a100*/  STL [R1+0x2644], R15 ;  /* 0x0026440f01007387 */ /* 0x000fe20000100800 */
[----:B---3--:R-:W-:-:S02]  /*9a110*/  IADD3.X R16, PT, PT, R16, UR7, RZ, P1, !PT ;  /* 0x0000000710107c10 */ /* 0x008fc40008ffe4ff */
[----:B------:R-:W-:-:S03]  /*9a120*/  IADD3.X R14, PT, PT, R14, UR7, RZ, P2, !PT ;  /* 0x000000070e0e7c10 */ /* 0x000fc600097fe4ff */
[----:B------:R-:W-:Y:S04]  /*9a130*/  STL [R1+0x2640], R16 ;  /* 0x0026401001007387 */ /* 0x000fe80000100800 */
[----:B------:R-:W-:Y:S01]  /*9a140*/  STL [R1+0x264c], R13 ;  /* 0x00264c0d01007387 */ /* 0x000fe20000100800 */
[----:B------:R-:W-:-:S03]  /*9a150*/  IADD3 R8, P1, PT, R8, UR18, RZ ;  /* 0x0000001208087c10 */ /* 0x000fc6000ff3e0ff */
[----:B------:R-:W-:Y:S01]  /*9a160*/  STL [R1+0x2648], R14 ;  /* 0x0026480e01007387 */ /* 0x000fe20000100800 */
[----:B------:R-:W-:Y:S02]  /*9a170*/  IADD3.X R9, PT, PT, R9, UR7, RZ, P1, !PT ;  /* 0x0000000709097c10 */ /* 0x000fe40008ffe4ff */
[----:B----4-:R-:W-:Y:S01]  /*9a180*/  IADD3 R6, P2, PT, R6, UR18, RZ ;  /* 0x0000001206067c10 */ /* 0x010fe2000ff5e0ff */
[----:B------:R-:W-:Y:S03]  /*9a190*/  STL [R1+0x2654], R8 ;  /* 0x0026540801007387 */ /* 0x000fe60000100800 */
[----:B------:R-:W-:Y:S01]  /*9a1a0*/  IADD3.X R7, PT, PT, R7, UR7, RZ, P2, !PT ;  /* 0x0000000707077c10 */ /* 0x000fe200097fe4ff */
[----:B------:R-:W-:Y:S04]  /*9a1b0*/  STL [R1+0x2650], R9 ;  /* 0x0026500901007387 */ /* 0x000fe80000100800 */
[----:B------:R-:W-:Y:S04]  /*9a1c0*/  STL [R1+0x265c], R6 ;  /* 0x00265c0601007387 */ /* 0x000fe80000100800 */
[----:B------:R3:W-:Y:S04]  /*9a1d0*/  STL [R1+0x2658], R7 ;  /* 0x0026580701007387 */ /* 0x0007e80000100800 */
[----:B------:R-:W4:Y:S01]  /*9a1e0*/  LDL.LU.64 R26, [R1+0x16e0] ;  /* 0x0016e000011a7983 */ /* 0x000f220000300a00 */
[----:B------:R-:W-:-:S04]  /*9a1f0*/  UISETP.GT.AND UP1, UPT, UR23, 0x57, UPT ;  /* 0x000000571700788c */ /* 0x000fc8000bf24270 */
[----:B------:R-:W-:-:S04]  /*9a200*/  USEL UR12, URZ, 0x4, !UP1 ;  /* 0x00000004ff0c7887 */ /* 0x000fc8000c800000 */
[----:B------:R-:W-:-:S06]  /*9a210*/  USEL UR12, UR12, URZ, !UP0 ;  /* 0x000000ff0c0c7287 */ /* 0x000fcc000c000000 */
[----:B------:R-:W-:Y:S01]  /*9a220*/  ISETP.NE.U32.AND P0, PT, RZ, UR12, PT ;  /* 0x0000000cff007c0c */ /* 0x000fe2000bf05070 */
[----:B-1----:R-:W-:Y:S01]  /*9a230*/  IMAD.MOV.U32 R4, RZ, RZ, R19 ;  /* 0x000000ffff047224 */ /* 0x002fe200078e0013 */
[----:B------:R-:W-:-:S11]  /*9a240*/  MOV R5, R20 ;  /* 0x0000001400057202 */ /* 0x000fd60000000f00 */
[----:B------:R1:W-:Y:S02]  /*9a250*/  LDGSTS.E [R2+0x2b800], desc[UR14][R4.64], P0 ;  /* 0x2b80000004027fae */ /* 0x0003e400081a100e */
[----:B-1----:R-:W-:Y:S01]  /*9a260*/  IMAD.MOV.U32 R4, RZ, RZ, R17 ;  /* 0x000000ffff047224 */ /* 0x002fe200078e0011 */
[----:B------:R-:W-:-:S05]  /*9a270*/  MOV R5, R18 ;  /* 0x0000001200057202 */ /* 0x000fca0000000f00 */
        /* <DEDUP_REMOVED lines=11> */
[----:B------:R-:W-:Y:S02]  /*9a330*/  MOV R5, R7 ;  /* 0x0000000700057202 */ /* 0x000fe40000000f00 */
[----:B---3--:R-:W3:Y:S04]  /*9a340*/  LDL.LU.64 R6, [R1+0x16d8] ;  /* 0x0016d80001067983 */ /* 0x008ee80000300a00 */
[----:B------:R-:W3:Y:S04]  /*9a350*/  LDL.LU.64 R8, [R1+0x16d0] ;  /* 0x0016d00001087983 */ /* 0x000ee80000300a00 */
[----:B------:R1:W-:Y:S01]  /*9a360*/  LDGSTS.E [R2+0x2bd00], desc[UR14][R4.64], P0 ;  /* 0x2bd0000004027fae */ /* 0x0003e200081a100e */
[----:B--2---:R-:W-:-:S04]  /*9a370*/  IADD3 R10, P1, PT, R10, UR18, RZ ;  /* 0x000000120a0a7c10 */ /* 0x004fc8000ff3e0ff */
[----:B------:R-:W-:Y:S01]  /*9a380*/  IADD3.X R11, PT, PT, R11, UR7, RZ, P1, !PT ;  /* 0x000000070b0b7c10 */ /* 0x000fe20008ffe4ff */
[----:B------:R-:W-:Y:S01]  /*9a390*/  STL [R1+0x2664], R10 ;  /* 0x0026640a01007387 */ /* 0x000fe20000100800 */
[----:B------:R-:W-:-:S03]  /*9a3a0*/  IADD3 R3, P2, PT, R3, UR18, RZ ;  /* 0x0000001203037c10 */ /* 0x000fc6000ff5e0ff */
[----:B------:R2:W-:Y:S01]  /*9a3b0*/  STL [R1+0x2660], R11 ;  /* 0x0026600b01007387 */ /* 0x0005e20000100800 */
[----:B-1----:R-:W-:Y:S01]  /*9a3c0*/  IMAD.MOV.U32 R4, RZ, RZ, R10 ;  /* 0x000000ffff047224 */ /* 0x002fe200078e000a */
[----:B------:R-:W-:Y:S02]  /*9a3d0*/  MOV R5, R11 ;  /* 0x0000000b00057202 */ /* 0x000fe40000000f00 */
[----:B------:R-:W-:Y:S01]  /*9a3e0*/  IADD3.X R12, PT, PT, R12, UR7, RZ, P2, !PT ;  /* 0x000000070c0c7c10 */ /* 0x000fe200097fe4ff */
[----:B------:R-:W-:Y:S04]  /*9a3f0*/  STL [R1+0x266c], R3 ;  /* 0x00266c0301007387 */ /* 0x000fe80000100800 */
[----:B------:R1:W-:Y:S04]  /*9a400*/  LDGSTS.E [R2+0x2be00], desc[UR14][R4.64], P0 ;  /* 0x2be0000004027fae */ /* 0x0003e800081a100e */
[----:B--2---:R-:W2:Y:S04]  /*9a410*/  LDL.LU.64 R10, [R1+0x16c8] ;  /* 0x0016c800010a7983 */ /* 0x004ea80000300a00 */
[----:B------:R1:W-:Y:S02]  /*9a420*/  STL [R1+0x2668], R12 ;  /* 0x0026680c01007387 */ /* 0x0003e40000100800 */
[----:B-1----:R-:W-:-:S02]  /*9a430*/  MOV R5, R12 ;  /* 0x0000000c00057202 */ /* 0x002fc40000000f00 */
[----:B------:R-:W2:Y:S04]  /*9a440*/  LDL.LU.64 R12, [R1+0x16c0] ;  /* 0x0016c000010c7983 */ /* 0x000ea80000300a00 */
[----:B------:R-:W2:Y:S01]  /*9a450*/  LDL.LU.64 R14, [R1+0x16b8] ;  /* 0x0016b800010e7983 */ /* 0x000ea20000300a00 */
[----:B------:R-:W-:-:S03]  /*9a460*/  IMAD.MOV.U32 R4, RZ, RZ, R3 ;  /* 0x000000ffff047224 */ /* 0x000fc600078e0003 */
[----:B------:R-:W2:Y:S01]  /*9a470*/  LDL.LU.64 R16, [R1+0x16b0] ;  /* 0x0016b00001107983 */ /* 0x000ea20000300a00 */
[----:B------:R-:W-:-:S03]  /*9a480*/  LOP3.LUT R3, R223, 0x40, RZ, 0xfc, !PT ;  /* 0x00000040df037812 */ /* 0x000fc600078efcff */
[----:B------:R-:W2:Y:S01]  /*9a490*/  LDL.LU.64 R18, [R1+0x16a8] ;  /* 0x0016a80001127983 */ /* 0x000ea20000300a00 */
[----:B------:R-:W-:Y:S02]  /*9a4a0*/  ISETP.GE.AND P1, PT, R3, UR23, PT ;  /* 0x0000001703007c0c */ /* 0x000fe4000bf26270 */
[----:B------:R-:W-:Y:S01]  /*9a4b0*/  PLOP3.LUT P2, PT, PT, PT, UP0, 0x80, 0x8 ;  /* 0x000000000008781c */ /* 0x000fe20003f4f008 */
[----:B------:R1:W-:Y:S01]  /*9a4c0*/  LDGSTS.E [R2+0x2bf00], desc[UR14][R4.64], P0 ;  /* 0x2bf0000004027fae */ /* 0x0003e200081a100e */
[----:B------:R-:W-:Y:S02]  /*9a4d0*/  ISETP.GE.AND P0, PT, R223, UR23, PT ;  /* 0x00000017df007c0c */ /* 0x000fe4000bf06270 */
[----:B------:R-:W-:Y:S01]  /*9a4e0*/  SEL R3, RZ, 0x4, P1 ;  /* 0x00000004ff037807 */ /* 0x000fe20000800000 */
[----:B------:R-:W2:Y:S03]  /*9a4f0*/  LDL.LU.64 R20, [R1+0x15e0] ;  /* 0x0015e00001147983 */ /* 0x000ea60000300a00 */
[----:B------:R-:W-:Y:S01]  /*9a500*/  SEL R3, R3, RZ, !P2 ;  /* 0x000000ff03037207 */ /* 0x000fe20005000000 */
[----:B------:R-:W2:Y:S01]  /*9a510*/  LDL.LU.64 R22, [R1+0x15d8] ;  /* 0x0015d80001167983 */ /* 0x000ea20000300a00 */
[----:B-1----:R-:W-:-:S03]  /*9a520*/  SEL R4, RZ, 0x4, P0 ;  /* 0x00000004ff047807 */ /* 0x002fc60000000000 */
[----:B------:R-:W2:Y:S01]  /*9a530*/  LDL.LU.64 R24, [R1+0x15d0] ;  /* 0x0015d00001187983 */ /* 0x000ea20000300a00 */
[----:B------:R-:W-:Y:S02]  /*9a540*/  ISETP.NE.U32.AND P1, PT, R3, RZ, PT ;  /* 0x000000ff0300720c */ /* 0x000fe40003f25070 */
[----:B------:R-:W-:-:S04]  /*9a550*/  SEL R4, R4, RZ, !P2 ;  /* 0x000000ff04047207 */ /* 0x000fc80005000000 */
[----:B------:R-:W-:Y:S02]  /*9a560*/  ISETP.NE.U32.AND P0, PT, R4, RZ, PT ;  /* 0x000000ff0400720c */ /* 0x000fe40003f05070 */
[----:B----4-:R-:W-:-:S04]  /*9a570*/  IADD3 R3, P2, PT, R26, UR18, RZ ;  /* 0x000000121a037c10 */ /* 0x010fc8000ff5e0ff */
[----:B------:R-:W-:Y:S02]  /*9a580*/  IADD3.X R4, PT, PT, R27, UR7, RZ, P2, !PT ;  /* 0x000000071b047c10 */ /* 0x000fe400097fe4ff */
        /* <DEDUP_REMOVED lines=19> */
[----:B---3--:R-:W-:-:S04]  /*9a6c0*/  IADD3 R5, P2, PT, R6, UR18, RZ ;  /* 0x0000001206057c10 */ /* 0x008fc8000ff5e0ff */
        /* <DEDUP_REMOVED lines=68> */
[----:B--2---:R-:W-:-:S04]  /*9ab10*/  IADD3 R123, P2, PT, R30, UR18, RZ ;  /* 0x000000121e7b7c10 */ /* 0x004fc8000ff5e0ff */
[----:B------:R-:W-:Y:S02]  /*9ab20*/  IADD3.X R124, PT, PT, R31, UR7, RZ, P2, !PT ;  /* 0x000000071f7c7c10 */ /* 0x000fe400097fe4ff */
[----:B------:R-:W2:Y:S01]  /*9ab30*/  LDL.LU.64 R30, [R1+0x11d8] ;  /* 0x0011d800011e7983 */ /* 0x000ea20000300a00 */
[----:B---3--:R-:W-:-:S04]  /*9ab40*/  IADD3 R125, P2, PT, R64, UR18, RZ ;  /* 0x00000012407d7c10 */ /* 0x008fc8000ff5e0ff */
[----:B------:R-:W-:Y:S02]  /*9ab50*/  IADD3.X R126, PT, PT, R65, UR7, RZ, P2, !PT ;  /* 0x00000007417e7c10 */ /* 0x000fe400097fe4ff */
[----:B----4-:R-:W-:-:S04]  /*9ab60*/  IADD3 R127, P2, PT, R28, UR18, RZ ;  /* 0x000000121c7f7c10 */ /* 0x010fc8000ff5e0ff */
        /* <DEDUP_REMOVED lines=115> */
[----:B------:R-:W-:Y:S01]  /*9b2a0*/  IADD3 R229, P2, PT, R60, UR18, RZ ;  /* 0x000000123ce57c10 */ /* 0x000fe2000ff5e0ff */
[----:B------:R-:W-:-:S03]  /*9b2b0*/  IMAD.MOV.U32 R222, RZ, RZ, R3 ;  /* 0x000000ffffde7224 */ /* 0x000fc600078e0003 */
[----:B------:R-:W-:Y:S02]  /*9b2c0*/  IADD3.X R230, PT, PT, R61, UR7, RZ, P2, !PT ;  /* 0x000000073de67c10 */ /* 0x000fe400097fe4ff */
[----:B------:R-:W-:Y:S01]  /*9b2d0*/  IADD3 R231, P2, PT, R58, UR18, RZ ;  /* 0x000000123ae77c10 */ /* 0x000fe2000ff5e0ff */
[----:B------:R-:W-:Y:S01]  /*9b2e0*/  IMAD.MOV.U32 R220, RZ, RZ, R5 ;  /* 0x000000ffffdc7224 */ /* 0x000fe200078e0005 */
[----:B------:R-:W-:Y:S01]  /*9b2f0*/  MOV R223, R4 ;  /* 0x0000000400df7202 */ /* 0x000fe20000000f00 */
[----:B------:R-:W-:Y:S01]  /*9b300*/  IMAD.MOV.U32 R218, RZ, RZ, R7 ;  /* 0x000000ffffda7224 */ /* 0x000fe200078e0007 */
[----:B------:R-:W-:Y:S01]  /*9b310*/  MOV R221, R6 ;  /* 0x0000000600dd7202 */ /* 0x000fe20000000f00 */
[----:B------:R-:W-:Y:S01]  /*9b320*/  IMAD.MOV.U32 R216, RZ, RZ, R9 ;  /* 0x000000ffffd87224 */ /* 0x000fe200078e0009 */
[----:B------:R-:W-:Y:S02]  /*9b330*/  IADD3.X R236, PT, PT, R59, UR7, RZ, P2, !PT ;  /* 0x000000073bec7c10 */ /* 0x000fe400097fe4ff */
[----:B------:R-:W-:Y:S01]  /*9b340*/  MOV R219, R8 ;  /* 0x0000000800db7202 */ /* 0x000fe20000000f00 */
[----:B------:R-:W-:Y:S01]  /*9b350*/  IMAD.MOV.U32 R214, RZ, RZ, R11 ;  /* 0x000000ffffd67224 */ /* 0x000fe200078e000b */
[----:B------:R-:W-:-:S02]  /*9b360*/  IADD3 R237, P2, PT, R56, UR18, RZ ;  /* 0x0000001238ed7c10 */ /* 0x000fc4000ff5e0ff */
[----:B------:R-:W-:Y:S01]  /*9b370*/  MOV R217, R10 ;  /* 0x0000000a00d97202 */ /* 0x000fe20000000f00 */
        /* <DEDUP_REMOVED lines=8> */
[----:B------:R-:W-:Y:S01]  /*9b400*/  IADD3.X R238, PT, PT, R57, UR7, RZ, P2, !PT ;  /* 0x0000000739ee7c10 */ /* 0x000fe200097fe4ff */
[----:B------:R1:W-:Y:S01]  /*9b410*/  STL.64 [R1+0x16d0], R218 ;  /* 0x0016d0da01007387 */ /* 0x0003e20000100a00 */
[----:B------:R-:W-:Y:S01]  /*9b420*/  MOV R145, R18 ;  /* 0x0000001200917202 */ /* 0x000fe20000000f00 */
[----:B------:R-:W-:Y:S01]  /*9b430*/  IMAD.MOV.U32 R142, RZ, RZ, R19 ;  /* 0x000000ffff8e7224 */ /* 0x000fe200078e0013 */
[----:B------:R-:W-:Y:S01]  /*9b440*/  IADD3 R239, P2, PT, R54, UR18, RZ ;  /* 0x0000001236ef7c10 */ /* 0x000fe2000ff5e0ff */
        /* <DEDUP_REMOVED lines=8> */
[----:B------:R1:W-:Y:S01]  /*9b4d0*/  STL.64 [R1+0x16b8], R212 ;  /* 0x0016b8d401007387 */ /* 0x0003e20000100a00 */
        /* <DEDUP_REMOVED lines=13> */
[----:B------:R-:W-:-:S02]  /*9b5b0*/  MOV R93, R38 ;  /* 0x00000026005d7202 */ /* 0x000fc40000000f00 */
[----:B------:R1:W-:Y:S01]  /*9b5c0*/  STL.64 [R1+0x15d8], R140 ;  /* 0x0015d88c01007387 */ /* 0x0003e20000100a00 */
[----:B------:R-:W-:Y:S01]  /*9b5d0*/  IMAD.MOV.U32 R90, RZ, RZ, R39 ;  /* 0x000000ffff5a7224 */ /* 0x000fe200078e0027 */
[----:B------:R-:W-:Y:S02]  /*9b5e0*/  MOV R91, R40 ;  /* 0x00000028005b7202 */ /* 0x000fe40000000f00 */
[----:B------:R1:W-:Y:S01]  /*9b5f0*/  STL.64 [R1+0x15d0], R102 ;  /* 0x0015d06601007387 */ /* 0x0003e20000100a00 */
[----:B------:R-:W-:Y:S01]  /*9b600*/  IADD3.X R242, PT, PT, R53, UR7, RZ, P2, !PT ;  /* 0x0000000735f27c10 */ /* 0x000fe200097fe4ff */
[----:B------:R-:W-:Y:S01]  /*9b610*/  IMAD.MOV.U32 R88, RZ, RZ, R41 ;  /* 0x000000ffff587224 */ /* 0x000fe200078e0029 */
[----:B------:R-:W-:Y:S01]  /*9b620*/  MOV R89, R42 ;  /* 0x0000002a00597202 */ /* 0x000fe20000000f00 */
[----:B------:R1:W-:Y:S01]  /*9b630*/  STL.64 [R1+0x15c8], R100 ;  /* 0x0015c86401007387 */ /* 0x0003e20000100a00 */
[----:B------:R-:W-:Y:S01]  /*9b640*/  IADD3 R243, P2, PT, R50, UR18, RZ ;  /* 0x0000001232f37c10 */ /* 0x000fe2000ff5e0ff */
        /* <DEDUP_REMOVED lines=42> */
[----:B------:R-:W-:Y:S01]  /*9b8f0*/  IMAD.MOV.U32 R60, RZ, RZ, R125 ;  /* 0x000000ffff3c7224 */ /* 0x000fe200078e007d */
[----:B------:R-:W-:-:S02]  /*9b900*/  MOV R61, R126 ;  /* 0x0000007e003d7202 */ /* 0x000fc40000000f00 */
[----:B------:R1:W-:Y:S01]  /*9b910*/  STL.64 [R1+0x13d8], R72 ;  /* 0x0013d84801007387 */ /* 0x0003e20000100a00 */
[----:B------:R-:W-:Y:S01]  /*9b920*/  UISETP.GT.AND UP5, UPT, UR23, 0x5b, UPT ;  /* 0x0000005b1700788c */ /* 0x000fe2000bfa4270 */
[----:B------:R-:W-:Y:S01]  /*9b930*/  IMAD.MOV.U32 R58, RZ, RZ, R127 ;  /* 0x000000ffff3a7224 */ /* 0x000fe200078e007f */
[----:B------:R-:W-:Y:S01]  /*9b940*/  MOV R59, R128 ;  /* 0x00000080003b7202 */ /* 0x000fe20000000f00 */
[----:B------:R1:W-:Y:S01]  /*9b950*/  STL.64 [R1+0x13d0], R70 ;  /* 0x0013d04601007387 */ /* 0x0003e20000100a00 */
[----:B------:R-:W-:Y:S01]  /*9b960*/  IMAD.MOV.U32 R56, RZ, RZ, R129 ;  /* 0x000000ffff387224 */ /* 0x000fe200078e0081 */
[----:B------:R-:W-:Y:S02]  /*9b970*/  MOV R57, R130 ;  /* 0x0000008200397202 */ /* 0x000fe40000000f00 */
[----:B------:R1:W-:Y:S01]  /*9b980*/  STL.64 [R1+0x13c8], R68 ;  /* 0x0013c84401007387 */ /* 0x0003e20000100a00 */
[----:B------:R-:W-:Y:S01]  /*9b990*/  IMAD.MOV.U32 R54, RZ, RZ, R131 ;  /* 0x000000ffff367224 */ /* 0x000fe200078e0083 */
[----:B------:R-:W-:-:S02]  /*9b9a0*/  MOV R55, R132 ;  /* 0x0000008400377202 */ /* 0x000fc40000000f00 */
[----:B------:R1:W-:Y:S01]  /*9b9b0*/  STL.64 [R1+0x13c0], R66 ;  /* 0x0013c04201007387 */ /* 0x0003e20000100a00 */
[----:B------:R-:W-:Y:S01]  /*9b9c0*/  IMAD.MOV.U32 R52, RZ, RZ, R133 ;  /* 0x000000ffff347224 */ /* 0x000fe200078e0085 */
[----:B------:R-:W-:Y:S02]  /*9b9d0*/  MOV R53, R134 ;  /* 0x0000008600357202 */ /* 0x000fe40000000f00 */
[----:B------:R1:W-:Y:S01]  /*9b9e0*/  STL.64 [R1+0x13b8], R64 ;  /* 0x0013b84001007387 */ /* 0x0003e20000100a00 */
[----:B------:R-:W-:Y:S01]  /*9b9f0*/  USEL UR12, URZ, 0x4, !UP5 ;  /* 0x00000004ff0c7887 */ /* 0x000fe2000e800000 */
[----:B------:R-:W-:Y:S01]  /*9ba00*/  IMAD.MOV.U32 R50, RZ, RZ, R135 ;  /* 0x000000ffff327224 */ /* 0x000fe200078e0087 */
[----:B------:R-:W-:Y:S01]  /*9ba10*/  MOV R51, R136 ;  /* 0x0000008800337202 */ /* 0x000fe20000000f00 */
[----:B------:R1:W-:Y:S01]  /*9ba20*/  STL.64 [R1+0x13b0], R62 ;  /* 0x0013b03e01007387 */ /* 0x0003e20000100a00 */
[----:B------:R-:W-:Y:S01]  /*9ba30*/  IMAD.MOV.U32 R48, RZ, RZ, R137 ;  /* 0x000000ffff307224 */ /* 0x000fe200078e0089 */
[----:B------:R-:W-:-:S02]  /*9ba40*/  MOV R49, R138 ;  /* 0x0000008a00317202 */ /* 0x000fc40000000f00 */
[----:B------:R1:W-:Y:S01]  /*9ba50*/  STL.64 [R1+0x13a8], R60 ;  /* 0x0013a83c01007387 */ /* 0x0003e20000100a00 */
[----:B------:R-:W-:-:S03]  /*9ba60*/  UISETP.GT.AND UP6, UPT, UR23, 0x5f, UPT ;  /* 0x0000005f1700788c */ /* 0x000fc6000bfc4270 */
[----:B------:R1:W-:Y:S01]  /*9ba70*/  STL.64 [R1+0x12e0], R58 ;  /* 0x0012e03a01007387 */ /* 0x0003e20000100a00 */
[----:B------:R-:W-:-:S03]  /*9ba80*/  USEL UR12, UR12, URZ, !UP0 ;  /* 0x000000ff0c0c7287 */ /* 0x000fc6000c000000 */
[----:B------:R1:W-:Y:S01]  /*9ba90*/  STL.64 [R1+0x12d8], R56 ;  /* 0x0012d83801007387 */ /* 0x0003e20000100a00 */
[----:B------:R-:W-:-:S03]  /*9baa0*/  IMAD.MOV.U32 R138, RZ, RZ, R155 ;  /* 0x000000ffff8a7224 */ /* 0x000fc600078e009b */
[----:B------:R1:W-:Y:S01]  /*9bab0*/  STL.64 [R1+0x12d0], R54 ;  /* 0x0012d03601007387 */ /* 0x0003e20000100a00 */
[----:B------:R-:W-:-:S03]  /*9bac0*/  IMAD.MOV.U32 R136, RZ, RZ, R157 ;  /* 0x000000ffff887224 */ /* 0x000fc600078e009d */
[----:B------:R1:W-:Y:S01]  /*9bad0*/  STL.64 [R1+0x12c8], R52 ;  /* 0x0012c83401007387 */ /* 0x0003e20000100a00 */
[----:B------:R-:W-:-:S03]  /*9bae0*/  MOV R137, R158 ;  /* 0x0000009e00897202 */ /* 0x000fc60000000f00 */
[----:B------:R1:W-:Y:S01]  /*9baf0*/  STL.64 [R1+0x12c0], R50 ;  /* 0x0012c03201007387 */ /* 0x0003e20000100a00 */
[----:B------:R-:W-:Y:S01]  /*9bb00*/  USEL UR13, URZ, 0x4, !UP6 ;  /* 0x00000004ff0d7887 */ /* 0x000fe2000f000000 */
[----:B------:R-:W-:Y:S02]  /*9bb10*/  IMAD.MOV.U32 R134, RZ, RZ, R159 ;  /* 0x000000ffff867224 */ /* 0x000fe400078e009f */
[----:B------:R1:W-:Y:S01]  /*9bb20*/  STL.64 [R1+0x12b8], R48 ;  /* 0x0012b83001007387 */ /* 0x0003e20000100a00 */
[----:B------:R-:W-:Y:S01]  /*9bb30*/  MOV R135, R160 ;  /* 0x000000a000877202 */ /* 0x000fe20000000f00 */
[----:B------:R-:W-:Y:S01]  /*9bb40*/  IMAD.MOV.U32 R132, RZ, RZ, R161 ;  /* 0x000000ffff847224 */ /* 0x000fe200078e00a1 */
[----:B------:R-:W-:Y:S01]  /*9bb50*/  MOV R133, R162 ;  /* 0x000000a200857202 */ /* 0x000fe20000000f00 */
[----:B------:R-:W-:Y:S01]  /*9bb60*/  IMAD.MOV.U32 R130, RZ, RZ, R163 ;  /* 0x000000ffff827224 */ /* 0x000fe200078e00a3 */
[----:B------:R-:W-:Y:S01]  /*9bb70*/  MOV R131, R164 ;  /* 0x000000a400837202 */ /* 0x000fe20000000f00 */
[----:B------:R-:W-:Y:S01]  /*9bb80*/  IMAD.MOV.U32 R128, RZ, RZ, R165 ;  /* 0x000000ffff807224 */ /* 0x000fe200078e00a5 */
[----:B------:R-:W-:Y:S01]  /*9bb90*/  MOV R129, R166 ;  /* 0x000000a600817202 */ /* 0x000fe20000000f00 */
[----:B------:R-:W-:Y:S01]  /*9bba0*/  UISETP.GT.AND UP1, UPT, UR23, 0x63, UPT ;  /* 0x000000631700788c */ /* 0x000fe2000bf24270 */
[----:B------:R-:W-:Y:S01]  /*9bbb0*/  IMAD.MOV.U32 R126, RZ, RZ, R167 ;  /* 0x000000ffff7e7224 */ /* 0x000fe200078e00a7 */
[----:B------:R-:W-:Y:S01]  /*9bbc0*/  MOV R127, R168 ;  /* 0x000000a8007f7202 */ /* 0x000fe20000000f00 */
[----:B------:R-:W-:Y:S01]  /*9bbd0*/  USEL UR13, UR13, URZ, !UP0 ;  /* 0x000000ff0d0d7287 */ /* 0x000fe2000c000000 */
[----:B------:R-:W-:Y:S01]  /*9bbe0*/  IMAD.MOV.U32 R124, RZ, RZ, R169 ;  /* 0x000000ffff7c7224 */ /* 0x000fe200078e00a9 */
[----:B------:R-:W-:Y:S01]  /*9bbf0*/  MOV R125, R170 ;  /* 0x000000aa007d7202 */ /* 0x000fe20000000f00 */
[----:B------:R-:W-:Y:S01]  /*9bc00*/  IMAD.MOV.U32 R122, RZ, RZ, R171 ;  /* 0x000000ffff7a7224 */ /* 0x000fe200078e00ab */
[----:B------:R-:W-:Y:S01]  /*9bc10*/  MOV R123, R172 ;  /* 0x000000ac007b7202 */ /* 0x000fe20000000f00 */
[----:B------:R-:W-:Y:S01]  /*9bc20*/  IMAD.MOV.U32 R120, RZ, RZ, R173 ;  /* 0x000000ffff787224 */ /* 0x000fe200078e00ad */
[----:B------:R-:W-:Y:S01]  /*9bc30*/  MOV R121, R174 ;  /* 0x000000ae00797202 */ /* 0x000fe20000000f00 */
[----:B------:R-:W-:Y:S01]  /*9bc40*/  USEL UR16, URZ, 0x4, !UP1 ;  /* 0x00000004ff107887 */ /* 0x000fe2000c800000 */
[----:B------:R-:W-:Y:S01]  /*9bc50*/  IMAD.MOV.U32 R118, RZ, RZ, R175 ;  /* 0x000000ffff767224 */ /* 0x000fe200078e00af */
[----:B------:R-:W-:Y:S01]  /*9bc60*/  MOV R119, R176 ;  /* 0x000000b000777202 */ /* 0x000fe20000000f00 */
[----:B------:R-:W-:Y:S01]  /*9bc70*/  IMAD.MOV.U32 R116, RZ, RZ, R177 ;  /* 0x000000ffff747224 */ /* 0x000fe200078e00b1 */
[----:B------:R-:W-:Y:S01]  /*9bc80*/  MOV R117, R178 ;  /* 0x000000b200757202 */ /* 0x000fe20000000f00 */
[----:B------:R-:W-:Y:S01]  /*9bc90*/  IMAD.MOV.U32 R114, RZ, RZ, R179 ;  /* 0x000000ffff727224 */ /* 0x000fe200078e00b3 */
[----:B------:R-:W-:Y:S01]  /*9bca0*/  MOV R115, R180 ;  /* 0x000000b400737202 */ /* 0x000fe20000000f00 */
[----:B------:R-:W-:Y:S01]  /*9bcb0*/  IMAD.MOV.U32 R112, RZ, RZ, R181 ;  /* 0x000000ffff707224 */ /* 0x000fe200078e00b5 */
[----:B------:R-:W-:Y:S01]  /*9bcc0*/  ISETP.NE.U32.AND P4, PT, RZ, UR13, PT ;  /* 0x0000000dff007c0c */ /* 0x000fe2000bf85070 */
[----:B------:R-:W-:Y:S01]  /*9bcd0*/  UISETP.GT.AND UP2, UPT, UR23, 0x67, UPT ;  /* 0x000000671700788c */ /* 0x000fe2000bf44270 */
[----:B------:R-:W-:Y:S01]  /*9bce0*/  MOV R113, R182 ;  /* 0x000000b600717202 */ /* 0x000fe20000000f00 */
        /* <DEDUP_REMOVED lines=13> */
[----:B------:R-:W-:-:S02]  /*9bdc0*/  MOV R45, R194 ;  /* 0x000000c2002d7202 */ /* 0x000fc40000000f00 */
        /* <DEDUP_REMOVED lines=12> */
[----:B------:R2:W-:Y:S01]  /*9be90*/  STL.64 [R1+0x12b0], R30 ;  /* 0x0012b01e01007387 */ /* 0x0005e20000100a00 */
[----:B------:R-:W-:-:S03]  /*9bea0*/  MOV R139, R156 ;  /* 0x0000009c008b7202 */ /* 0x000fc60000000f00 */
[----:B------:R3:W-:Y:S01]  /*9beb0*/  STL.64 [R1+0x12a8], R28 ;  /* 0x0012a81c01007387 */ /* 0x0007e20000100a00 */
[----:B------:R-:W-:-:S03]  /*9bec0*/  ISETP.NE.U32.AND P2, PT, RZ, UR12, PT ;  /* 0x0000000cff007c0c */ /* 0x000fc6000bf45070 */
        /* <DEDUP_REMOVED lines=15> */
[----:B------:R-:W-:Y:S01]  /*9bfc0*/  STL.64 [R1+0xe70], R114 ;  /* 0x000e707201007387 */ /* 0x000fe20000100a00 */
[----:B------:R-:W-:-:S03]  /*9bfd0*/  MOV R43, R196 ;  /* 0x000000c4002b7202 */ /* 0x000fc60000000f00 */
[----:B------:R-:W-:Y:S01]  /*9bfe0*/  LDGSTS.E [R2+0x2d800], desc[UR14][R222.64], P2 ;  /* 0x2d800000de027fae */ /* 0x000fe200091a100e */
[----:B------:R-:W-:-:S03]  /*9bff0*/  ISETP.NE.U32.AND P6, PT, RZ, UR16, PT ;  /* 0x00000010ff007c0c */ /* 0x000fc6000bfc5070 */
[----:B------:R-:W-:Y:S01]  /*9c000*/  STL.64 [R1+0xe68], R112 ;  /* 0x000e687001007387 */ /* 0x000fe20000100a00 */
[----:B------:R-:W-:-:S03]  /*9c010*/  IMAD.MOV.U32 R40, RZ, RZ, R197 ;  /* 0x000000ffff287224 */ /* 0x000fc600078e00c5 */
[----:B------:R-:W-:Y:S01]  /*9c020*/  LDGSTS.E [R2+0x2d900], desc[UR14][R220.64], P2 ;  /* 0x2d900000dc027fae */ /* 0x000fe200091a100e */
[----:B------:R-:W-:-:S03]  /*9c030*/  MOV R41, R198 ;  /* 0x000000c600297202 */ /* 0x000fc60000000f00 */
[----:B------:R-:W-:Y:S01]  /*9c040*/  STL.64 [R1+0xe60], R110 ;  /* 0x000e606e01007387 */ /* 0x000fe20000100a00 */
[----:B------:R-:W-:-:S03]  /*9c050*/  UISETP.GT.AND UP3, UPT, UR23, 0x6b, UPT ;  /* 0x0000006b1700788c */ /* 0x000fc6000bf64270 */
[----:B------:R-:W-:Y:S01]  /*9c060*/  LDGSTS.E [R2+0x2da00], desc[UR14][R218.64], P2 ;  /* 0x2da00000da027fae */ /* 0x000fe200091a100e */
[----:B------:R-:W-:Y:S01]  /*9c070*/  IMAD.MOV.U32 R38, RZ, RZ, R199 ;  /* 0x000000ffff267224 */ /* 0x000fe200078e00c7 */
[----:B------:R-:W-:Y:S02]  /*9c080*/  MOV R39, R200 ;  /* 0x000000c800277202 */ /* 0x000fe40000000f00 */
[----:B------:R-:W-:Y:S01]  /*9c090*/  STL.64 [R1+0xe58], R108 ;  /* 0x000e586c01007387 */ /* 0x000fe20000100a00 */
[----:B------:R-:W-:-:S03]  /*9c0a0*/  USEL UR17, UR17, URZ, !UP0 ;  /* 0x000000ff11117287 */ /* 0x000fc6000c000000 */
[----:B------:R-:W-:Y:S01]  /*9c0b0*/  LDGSTS.E [R2+0x2db00], desc[UR14][R216.64], P2 ;  /* 0x2db00000d8027fae */ /* 0x000fe200091a100e */
[----:B------:R-:W-:Y:S01]  /*9c0c0*/  IMAD.MOV.U32 R14, RZ, RZ, R201 ;  /* 0x000000ffff0e7224 */ /* 0x000fe200078e00c9 */
[----:B------:R-:W-:Y:S02]  /*9c0d0*/  MOV R15, R202 ;  /* 0x000000ca000f7202 */ /* 0x000fe40000000f00 */
[----:B------:R-:W-:Y:S01]  /*9c0e0*/  STL.64 [R1+0xe50], R106 ;  /* 0x000e506a01007387 */ /* 0x000fe20000100a00 */
[----:B------:R-:W-:-:S03]  /*9c0f0*/  IMAD.MOV.U32 R10, RZ, RZ, R203 ;  /* 0x000000ffff0a7224 */ /* 0x000fc600078e00cb */
[----:B------:R-:W-:Y:S01]  /*9c100*/  LDGSTS.E [R2+0x2dc00], desc[UR14][R214.64], P2 ;  /* 0x2dc00000d6027fae */ /* 0x000fe200091a100e */
[----:B------:R-:W-:-:S03]  /*9c110*/  MOV R11, R204 ;  /* 0x000000cc000b7202 */ /* 0x000fc60000000f00 */
[----:B------:R-:W-:Y:S01]  /*9c120*/  STL.64 [R1+0xe48], R104 ;  /* 0x000e486801007387 */ /* 0x000fe20000100a00 */
[----:B------:R-:W-:-:S03]  /*9c130*/  IMAD.MOV.U32 R16, RZ, RZ, R205 ;  /* 0x000000ffff107224 */ /* 0x000fc600078e00cd */
[----:B------:R-:W-:Y:S01]  /*9c140*/  LDGSTS.E [R2+0x2dd00], desc[UR14][R212.64], P2 ;  /* 0x2dd00000d4027fae */ /* 0x000fe200091a100e */
[----:B------:R-:W-:-:S03]  /*9c150*/  MOV R17, R206 ;  /* 0x000000ce00117202 */ /* 0x000fc60000000f00 */
[----:B------:R-:W-:Y:S01]  /*9c160*/  STL.64 [R1+0xe40], R46 ;  /* 0x000e402e01007387 */ /* 0x000fe20000100a00 */
[----:B------:R-:W-:-:S03]  /*9c170*/  USEL UR20, URZ, 0x4, !UP3 ;  /* 0x00000004ff147887 */ /* 0x000fc6000d800000 */
        /* <DEDUP_REMOVED lines=12> */
[----:B------:R-:W-:-:S03]  /*9c240*/  ISETP.NE.U32.AND P5, PT, RZ, UR17, PT ;  /* 0x00000011ff007c0c */ /* 0x000fc6000bfa5070 */
[----:B------:R-:W-:Y:S01]  /*9c250*/  LDGSTS.E [R2+0x2f900], desc[UR14][R140.64], P4 ;  /* 0x2f9000008c027fae */ /* 0x000fe2000a1a100e */
[----:B------:R-:W-:Y:S01]  /*9c260*/  IMAD.MOV.U32 R24, RZ, RZ, R229 ;  /* 0x000000ffff187224 */ /* 0x000fe200078e00e5 */
[----:B------:R-:W-:Y:S02]  /*9c270*/  MOV R25, R230 ;  /* 0x000000e600197202 */ /* 0x000fe40000000f00 */
[----:B------:R-:W-:Y:S01]  /*9c280*/  STL.64 [R1+0xe20], R38 ;  /* 0x000e202601007387 */ /* 0x000fe20000100a00 */
[----:B------:R-:W-:-:S03]  /*9c290*/  UISETP.GT.AND UP4, UPT, UR23, 0x6f, UPT ;  /* 0x0000006f1700788c */ /* 0x000fc6000bf84270 */
[----:B------:R-:W-:Y:S01]  /*9c2a0*/  LDGSTS.E [R2+0x2fa00], desc[UR14][R102.64], P4 ;  /* 0x2fa0000066027fae */ /* 0x000fe2000a1a100e */
[----:B------:R-:W-:Y:S01]  /*9c2b0*/  IMAD.MOV.U32 R26, RZ, RZ, R231 ;  /* 0x000000ffff1a7224 */ /* 0x000fe200078e00e7 */
[----:B------:R-:W-:Y:S02]  /*9c2c0*/  MOV R27, R236 ;  /* 0x000000ec001b7202 */ /* 0x000fe40000000f00 */
[----:B------:R1:W-:Y:S01]  /*9c2d0*/  STL.64 [R1+0xe18], R14 ;  /* 0x000e180e01007387 */ /* 0x0003e20000100a00 */
[----:B------:R-:W-:-:S03]  /*9c2e0*/  USEL UR20, UR20, URZ, !UP0 ;  /* 0x000000ff14147287 */ /* 0x000fc6000c000000 */
[----:B------:R-:W-:Y:S01]  /*9c2f0*/  LDGSTS.E [R2+0x2fb00], desc[UR14][R100.64], P4 ;  /* 0x2fb0000064027fae */ /* 0x000fe2000a1a100e */
[----:B------:R-:W-:Y:S01]  /*9c300*/  IMAD.MOV.U32 R32, RZ, RZ, R237 ;  /* 0x000000ffff207224 */ /* 0x000fe200078e00ed */
[----:B------:R-:W-:Y:S02]  /*9c310*/  MOV R33, R238 ;  /* 0x000000ee00217202 */ /* 0x000fe40000000f00 */
[----:B------:R1:W-:Y:S01]  /*9c320*/  STL.64 [R1+0xe10], R10 ;  /* 0x000e100a01007387 */ /* 0x0003e20000100a00 */
[----:B------:R-:W-:-:S03]  /*9c330*/  IMAD.MOV.U32 R34, RZ, RZ, R239 ;  /* 0x000000ffff227224 */ /* 0x000fc600078e00ef */
[----:B------:R-:W-:Y:S01]  /*9c340*/  LDGSTS.E [R2+0x2fc00], desc[UR14][R98.64], P4 ;  /* 0x2fc0000062027fae */ /* 0x000fe2000a1a100e */
[----:B------:R-:W-:-:S03]  /*9c350*/  MOV R35, R240 ;  /* 0x000000f000237202 */ /* 0x000fc60000000f00 */
[----:B------:R1:W-:Y:S01]  /*9c360*/  STL.64 [R1+0xe08], R16 ;  /* 0x000e081001007387 */ /* 0x0003e20000100a00 */
[----:B------:R-:W-:-:S03]  /*9c370*/  IMAD.MOV.U32 R36, RZ, RZ, R241 ;  /* 0x000000ffff247224 */ /* 0x000fc600078e00f1 */
[----:B------:R-:W-:Y:S01]  /*9c380*/  LDGSTS.E [R2+0x2fd00], desc[UR14][R96.64], P4 ;  /* 0x2fd0000060027fae */ /* 0x000fe2000a1a100e */
[----:B------:R-:W-:-:S03]  /*9c390*/  MOV R37, R242 ;  /* 0x000000f200257202 */ /* 0x000fc60000000f00 */
[----:B------:R1:W-:Y:S01]  /*9c3a0*/  STL.64 [R1+0xe00], R18 ;  /* 0x000e001201007387 */ /* 0x0003e20000100a00 */
[----:B------:R-:W-:-:S03]  /*9c3b0*/  USEL UR21, URZ, 0x4, !UP4 ;  /* 0x00000004ff157887 */ /* 0x000fc6000e000000 */
        /* <DEDUP_REMOVED lines=12> */
[----:B------:R-:W-:-:S03]  /*9c480*/  ISETP.NE.U32.AND P3, PT, RZ, UR20, PT ;  /* 0x00000014ff007c0c */ /* 0x000fc6000bf65070 */
[----:B------:R-:W-:Y:S01]  /*9c490*/  LDGSTS.E [R2+0x31900], desc[UR14][R88.64], P6 ;  /* 0x3190000058027fae */ /* 0x000fe2000b1a100e */
[----:B------:R-:W-:Y:S01]  /*9c4a0*/  IMAD.MOV.U32 R8, RZ, RZ, R249 ;  /* 0x000000ffff087224 */ /* 0x000fe200078e00f9 */
[----:B------:R-:W-:Y:S02]  /*9c4b0*/  MOV R9, R250 ;  /* 0x000000fa00097202 */ /* 0x000fe40000000f00 */
[----:B------:R1:W-:Y:S01]  /*9c4c0*/  STL.64 [R1+0xde0], R26 ;  /* 0x000de01a01007387 */ /* 0x0003e20000100a00 */
[----:B------:R-:W-:-:S03]  /*9c4d0*/  UISETP.GT.AND UP5, UPT, UR23, 0x73, UPT ;  /* 0x000000731700788c */ /* 0x000fc6000bfa4270 */
[----:B------:R-:W-:Y:S01]  /*9c4e0*/  LDGSTS.E [R2+0x31a00], desc[UR14][R86.64], P6 ;  /* 0x31a0000056027fae */ /* 0x000fe2000b1a100e */
[----:B------:R-:W-:-:S03]  /*9c4f0*/  USEL UR21, UR21, URZ, !UP0 ;  /* 0x000000ff15157287 */ /* 0x000fc6000c000000 */
[----:B------:R1:W-:Y:S04]  /*9c500*/  STL.64 [R1+0xdd8], R32 ;  /* 0x000dd82001007387 */ /* 0x0003e80000100a00 */
[----:B------:R-:W-:Y:S04]  /*9c510*/  LDGSTS.E [R2+0x31b00], desc[UR14][R84.64], P6 ;  /* 0x31b0000054027fae */ /* 0x000fe8000b1a100e */
[----:B------:R1:W-:Y:S04]  /*9c520*/  STL.64 [R1+0xdd0], R34 ;  /* 0x000dd02201007387 */ /* 0x0003e80000100a00 */
[----:B------:R-:W-:Y:S04]  /*9c530*/  LDGSTS.E [R2+0x31c00], desc[UR14][R82.64], P6 ;  /* 0x31c0000052027fae */ /* 0x000fe8000b1a100e */
[----:B------:R1:W-:Y:S04]  /*9c540*/  STL.64 [R1+0xdc8], R36 ;  /* 0x000dc82401007387 */ /* 0x0003e80000100a00 */
[----:B------:R-:W-:Y:S01]  /*9c550*/  LDGSTS.E [R2+0x31d00], desc[UR14][R80.64], P6 ;  /* 0x31d0000050027fae */ /* 0x000fe2000b1a100e */
[----:B------:R-:W-:-:S03]  /*9c560*/  USEL UR22, URZ, 0x4, !UP5 ;  /* 0x00000004ff167887 */ /* 0x000fc6000e800000 */
[----:B------:R-:W-:Y:S04]  /*9c570*/  STL.64 [R1+0xdc0], R12 ;  /* 0x000dc00c01007387 */ /* 0x000fe80000100a00 */
[----:B------:R-:W-:Y:S04]  /*9c580*/  LDGSTS.E [R2+0x31e00], desc[UR14][R78.64], P6 ;  /* 0x31e000004e027fae */ /* 0x000fe8000b1a100e */
[----:B------:R1:W-:Y:S04]  /*9c590*/  STL.64 [R1+0xdb8], R4 ;  /* 0x000db80401007387 */ /* 0x0003e80000100a00 */
[----:B------:R-:W-:Y:S01]  /*9c5a0*/  LDGSTS.E [R2+0x31f00], desc[UR14][R76.64], P6 ;  /* 0x31f000004c027fae */ /* 0x000fe2000b1a100e */
[----:B------:R-:W-:-:S03]  /*9c5b0*/  ISETP.NE.U32.AND P2, PT, RZ, UR21, PT ;  /* 0x00000015ff007c0c */ /* 0x000fc6000bf45070 */
[----:B------:R1:W-:Y:S04]  /*9c5c0*/  STL.64 [R1+0xdb0], R6 ;  /* 0x000db00601007387 */ /* 0x0003e80000100a00 */
[----:B------:R-:W-:Y:S04]  /*9c5d0*/  LDGSTS.E [R2+0x33800], desc[UR14][R74.64], P5 ;  /* 0x338000004a027fae */ /* 0x000fe8000a9a100e */
[----:B------:R2:W-:Y:S04]  /*9c5e0*/  STL.64 [R1+0xda8], R8 ;  /* 0x000da80801007387 */ /* 0x0005e80000100a00 */
[----:B------:R-:W-:Y:S01]  /*9c5f0*/  LDGSTS.E [R2+0x33900], desc[UR14][R72.64], P5 ;  /* 0x3390000048027fae */ /* 0x000fe2000a9a100e */
[----:B------:R-:W-:-:S03]  /*9c600*/  UISETP.GT.AND UP6, UPT, UR23, 0x77, UPT ;  /* 0x000000771700788c */ /* 0x000fc6000bfc4270 */
[----:B-1----:R-:W5:Y:S01]  /*9c610*/  LDL.LU.64 R222, [R1+0x3680] ;  /* 0x0036800001de7983 */ /* 0x002f620000300a00 */
[----:B------:R-:W-:-:S03]  /*9c620*/  USEL UR22, UR22, URZ, !UP0 ;  /* 0x000000ff16167287 */ /* 0x000fc6000c000000 */
[----:B------:R-:W-:Y:S04]  /*9c630*/  LDGSTS.E [R2+0x33a00], desc[UR14][R70.64], P5 ;  /* 0x33a0000046027fae */ /* 0x000fe8000a9a100e */
[----:B----4-:R-:W5:Y:S04]  /*9c640*/  LDL.LU.64 R220, [R1+0x3678] ;  /* 0x0036780001dc7983 */ /* 0x010f680000300a00 */
[----:B------:R-:W-:Y:S04]  /*9c650*/  LDGSTS.E [R2+0x33b00], desc[UR14][R68.64], P5 ;  /* 0x33b0000044027fae */ /* 0x000fe8000a9a100e */
[----:B------:R-:W5:Y:S04]  /*9c660*/  LDL.LU.64 R218, [R1+0x3670] ;  /* 0x0036700001da7983 */ /* 0x000f680000300a00 */
[----:B------:R-:W-:Y:S01]  /*9c670*/  LDGSTS.E [R2+0x33c00], desc[UR14][R66.64], P5 ;  /* 0x33c0000042027fae */ /* 0x000fe2000a9a100e */
[----:B------:R-:W-:-:S03]  /*9c680*/  UISETP.GT.AND UP1, UPT, UR23, 0x7b, UPT ;  /* 0x0000007b1700788c */ /* 0x000fc6000bf24270 */
[----:B------:R-:W5:Y:S01]  /*9c690*/  LDL.LU.64 R216, [R1+0x3668] ;  /* 0x0036680001d87983 */ /* 0x000f620000300a00 */
[----:B------:R-:W-:-:S03]  /*9c6a0*/  UISETP.GT.AND UP2, UPT, UR23, 0x7f, UPT ;  /* 0x0000007f1700788c */ /* 0x000fc6000bf44270 */
[----:B------:R-:W-:Y:S01]  /*9c6b0*/  LDGSTS.E [R2+0x33d00], desc[UR14][R64.64], P5 ;  /* 0x33d0000040027fae */ /* 0x000fe2000a9a100e */
[----:B------:R-:W-:-:S03]  /*9c6c0*/  USEL UR23, URZ, 0x4, !UP6 ;  /* 0x00000004ff177887 */ /* 0x000fc6000f000000 */
[----:B------:R-:W5:Y:S04]  /*9c6d0*/  LDL.LU.64 R214, [R1+0x3660] ;  /* 0x0036600001d67983 */ /* 0x000f680000300a00 */
[----:B------:R-:W-:Y:S04]  /*9c6e0*/  LDGSTS.E [R2+0x33e00], desc[UR14][R62.64], P5 ;  /* 0x33e000003e027fae */ /* 0x000fe8000a9a100e */
[----:B------:R-:W5:Y:S04]  /*9c6f0*/  LDL.LU.64 R212, [R1+0x3658] ;  /* 0x0036580001d47983 */ /* 0x000f680000300a00 */
[----:B------:R-:W-:Y:S01]  /*9c700*/  LDGSTS.E [R2+0x33f00], desc[UR14][R60.64], P5 ;  /* 0x33f000003c027fae */ /* 0x000fe2000a9a100e */
[----:B------:R-:W-:-:S03]  /*9c710*/  ISETP.NE.U32.AND P4, PT, RZ, UR22, PT ;  /* 0x00000016ff007c0c */ /* 0x000fc6000bf85070 */
[----:B------:R-:W5:Y:S04]  /*9c720*/  LDL.LU.64 R146, [R1+0x3650] ;  /* 0x0036500001927983 */ /* 0x000f680000300a00 */
[----:B------:R-:W-:Y:S04]  /*9c730*/  LDGSTS.E [R2+0x35800], desc[UR14][R58.64], P3 ;  /* 0x358000003a027fae */ /* 0x000fe800099a100e */
[----:B------:R-:W5:Y:S04]  /*9c740*/  LDL.LU.64 R144, [R1+0x3648] ;  /* 0x0036480001907983 */ /* 0x000f680000300a00 */
[----:B------:R-:W-:Y:S01]  /*9c750*/  LDGSTS.E [R2+0x35900], desc[UR14][R56.64], P3 ;  /* 0x3590000038027fae */ /* 0x000fe200099a100e */
[----:B------:R-:W-:-:S03]  /*9c760*/  USEL UR23, UR23, URZ, !UP0 ;  /* 0x000000ff17177287 */ /* 0x000fc6000c000000 */
[----:B------:R-:W5:Y:S04]  /*9c770*/  LDL.LU.64 R142, [R1+0x3640] ;  /* 0x00364000018e7983 */ /* 0x000f680000300a00 */
[----:B------:R-:W-:Y:S04]  /*9c780*/  LDGSTS.E [R2+0x35a00], desc[UR14][R54.64], P3 ;  /* 0x35a0000036027fae */ /* 0x000fe800099a100e */
[----:B------:R-:W5:Y:S04]  /*9c790*/  LDL.LU.64 R140, [R1+0x3638] ;  /* 0x00363800018c7983 */ /* 0x000f680000300a00 */
[----:B------:R-:W-:Y:S04]  /*9c7a0*/  LDGSTS.E [R2+0x35b00], desc[UR14][R52.64], P3 ;  /* 0x35b0000034027fae */ /* 0x000fe800099a100e */
[----:B------:R-:W5:Y:S04]  /*9c7b0*/  LDL.LU.64 R102, [R1+0x3630] ;  /* 0x0036300001667983 */ /* 0x000f680000300a00 */
[----:B------:R-:W-:Y:S04]  /*9c7c0*/  LDGSTS.E [R2+0x35c00], desc[UR14][R50.64], P3 ;  /* 0x35c0000032027fae */ /* 0x000fe800099a100e */
[----:B------:R-:W5:Y:S04]  /*9c7d0*/  LDL.LU.64 R100, [R1+0x3628] ;  /* 0x0036280001647983 */ /* 0x000f680000300a00 */
        /* <DEDUP_REMOVED lines=57> */
[----:B--2---:R-:W5:Y:S04]  /*9cb70*/  LDL.LU.64 R30, [R1+0x3550] ;  /* 0x00355000011e7983 */ /* 0x004f680000300a00 */
[----:B------:R-:W-:Y:S04]  /*9cb80*/  LDGSTS.E [R2+0x3d800], desc[UR14][R38.64], P5 ;  /* 0x3d80000026027fae */ /* 0x000fe8000a9a100e */
[----:B---3--:R-:W5:Y:S04]  /*9cb90*/  LDL.LU.64 R28, [R1+0x3548] ;  /* 0x00354800011c7983 */ /* 0x008f680000300a00 */
[----:B------:R-:W-:Y:S04]  /*9cba0*/  LDGSTS.E [R2+0x3d900], desc[UR14][R14.64], P5 ;  /* 0x3d9000000e027fae */ /* 0x000fe8000a9a100e */
[----:B------:R-:W-:Y:S01]  /*9cbb0*/  LDGSTS.E [R2+0x3da00], desc[UR14][R10.64], P5 ;  /* 0x3da000000a027fae */ /* 0x000fe2000a9a100e */
[----:B------:R-:W-:-:S03]  /*9cbc0*/  USEL UR25, URZ, 0x4, !UP2 ;  /* 0x00000004ff197887 */ /* 0x000fc6000d000000 */
[----:B------:R-:W-:Y:S04]  /*9cbd0*/  LDGSTS.E [R2+0x3db00], desc[UR14][R16.64], P5 ;  /* 0x3db0000010027fae */ /* 0x000fe8000a9a100e */
[----:B------:R-:W2:Y:S04]  /*9cbe0*/  LDL.LU.64 R14, [R1+0xda0] ;  /* 0x000da000010e7983 */ /* 0x000ea80000300a00 */
[----:B------:R-:W3:Y:S04]  /*9cbf0*/  LDL.LU.64 R10, [R1+0xd98] ;  /* 0x000d9800010a7983 */ /* 0x000ee80000300a00 */
[----:B------:R-:W4:Y:S01]  /*9cc00*/  LDL.LU.64 R16, [R1+0xd50] ;  /* 0x000d500001107983 */ /* 0x000f220000300a00 */
[----:B------:R-:W-:-:S03]  /*9cc10*/  USEL UR25, UR25, URZ, !UP0 ;  /* 0x000000ff19197287 */ /* 0x000fc6000c000000 */
[----:B------:R-:W-:Y:S04]  /*9cc20*/  LDGSTS.E [R2+0x3dc00], desc[UR14][R18.64], P5 ;  /* 0x3dc0000012027fae */ /* 0x000fe8000a9a100e */
[----:B------:R-:W-:Y:S01]  /*9cc30*/  LDGSTS.E [R2+0x3dd00], desc[UR14][R20.64], P5 ;  /* 0x3dd0000014027fae */ /* 0x000fe2000a9a100e */
[----:B------:R-:W-:-:S03]  /*9cc40*/  ISETP.NE.U32.AND P3, PT, RZ, UR25, PT ;  /* 0x00000019ff007c0c */ /* 0x000fc6000bf65070 */
[----:B------:R-:W-:Y:S04]  /*9cc50*/  LDGSTS.E [R2+0x3de00], desc[UR14][R22.64], P5 ;  /* 0x3de0000016027fae */ /* 0x000fe8000a9a100e */
[----:B------:R-:W4:Y:S04]  /*9cc60*/  LDL.LU.64 R18, [R1+0xd48] ;  /* 0x000d480001127983 */ /* 0x000f280000300a00 */
[----:B------:R-:W4:Y:S04]  /*9cc70*/  LDL.LU.64 R20, [R1+0xd00] ;  /* 0x000d000001147983 */ /* 0x000f280000300a00 */
[----:B------:R-:W4:Y:S04]  /*9cc80*/  LDL.LU.64 R22, [R1+0xcf8] ;  /* 0x000cf80001167983 */ /* 0x000f280000300a00 */
[----:B------:R-:W-:Y:S04]  /*9cc90*/  LDGSTS.E [R2+0x3df00], desc[UR14][R24.64], P5 ;  /* 0x3df0000018027fae */ /* 0x000fe8000a9a100e */
[----:B------:R-:W-:Y:S04]  /*9cca0*/  LDGSTS.E [R2+0x3f800], desc[UR14][R26.64], P3 ;  /* 0x3f8000001a027fae */ /* 0x000fe800099a100e */
[----:B------:R-:W-:Y:S04]  /*9ccb0*/  LDGSTS.E [R2+0x3f900], desc[UR14][R32.64], P3 ;  /* 0x3f90000020027fae */ /* 0x000fe800099a100e */
[----:B------:R-:W4:Y:S04]  /*9ccc0*/  LDL.LU.64 R24, [R1+0xcb0] ;  /* 0x000cb00001187983 */ /* 0x000f280000300a00 */
[----:B------:R-:W4:Y:S04]  /*9ccd0*/  LDL.LU.64 R26, [R1+0xca8] ;  /* 0x000ca800011a7983 */ /* 0x000f280000300a00 */
[----:B------:R-:W4:Y:S04]  /*9cce0*/  LDL.LU.64 R32, [R1+0xc98] ;  /* 0x000c980001207983 */ /* 0x000f280000300a00 */
[----:B------:R-:W-:Y:S04]  /*9ccf0*/  LDGSTS.E [R2+0x3fa00], desc[UR14][R34.64], P3 ;  /* 0x3fa0000022027fae */ /* 0x000fe800099a100e */
[----:B------:R-:W-:Y:S04]  /*9cd00*/  LDGSTS.E [R2+0x3fb00], desc[UR14][R36.64], P3 ;  /* 0x3fb0000024027fae */ /* 0x000fe800099a100e */
[----:B------:R2:W-:Y:S04]  /*9cd10*/  LDGSTS.E [R2+0x3fc00], desc[UR14][R12.64], P3 ;  /* 0x3fc000000c027fae */ /* 0x0005e800099a100e */
        /* <DEDUP_REMOVED lines=9> */
[----:B------:R-:W4:Y:S01]  /*9cdb0*/  LDL.LU.64 R38, [R1+0xc60] ;  /* 0x000c600001267983 */ /* 0x000f220000300a00 */
[----:B------:R-:W-:-:S03]  /*9cdc0*/  ULEA UR12, UR11, UR5, 0xf ;  /* 0x000000050b0c7291 */ /* 0x000fc6000f8e78ff */
[----:B------:R-:W0:Y:S01]  /*9cdd0*/  LDGDEPBAR ;  /* 0x00000000000079af */ /* 0x000e220000000000 */
[----:B--2---:R-:W-:-:S04]  /*9cde0*/  IADD3 R12, P2, PT, R14, UR19, RZ ;  /* 0x000000130e0c7c10 */ /* 0x004fc8000ff5e0ff */
[----:B------:R-:W-:Y:S02]  /*9cdf0*/  IADD3.X R13, PT, PT, R15, UR8, RZ, P2, !PT ;  /* 0x000000080f0d7c10 */ /* 0x000fe400097fe4ff */
[----:B---3--:R-:W-:-:S04]  /*9ce00*/  IADD3 R2, P2, PT, R10, UR19, RZ ;  /* 0x000000130a027c10 */ /* 0x008fc8000ff5e0ff */
        /* <DEDUP_REMOVED lines=23> */
[----:B------:R-:W-:Y:S01]  /*9cf80*/  IADD3 R5, P2, PT, R6, UR19, RZ ;  /* 0x0000001306057c10 */ /* 0x000fe2000ff5e0ff */
[----:B------:R-:W-:Y:S01]  /*9cf90*/  IMAD.MOV.U32 R104, RZ, RZ, R12 ;  /* 0x000000ffff687224 */ /* 0x000fe200078e000c */
[----:B------:R-:W-:Y:S01]  /*9cfa0*/  MOV R105, R13 ;  /* 0x0000000d00697202 */ /* 0x000fe20000000f00 */
[----:B------:R-:W-:Y:S01]  /*9cfb0*/  IMAD.MOV.U32 R40, RZ, RZ, R2 ;  /* 0x000000ffff287224 */ /* 0x000fe200078e0002 */
[----:B------:R-:W-:Y:S02]  /*9cfc0*/  IADD3.X R6, PT, PT, R7, UR8, RZ, P2, !PT ;  /* 0x0000000807067c10 */ /* 0x000fe400097fe4ff */
[----:B------:R-:W-:Y:S02]  /*9cfd0*/  IADD3 R7, P2, PT, R8, UR19, RZ ;  /* 0x0000001308077c10 */ /* 0x000fe4000ff5e0ff */
[----:B------:R-:W-:Y:S01]  /*9cfe0*/  MOV R41, R11 ;  /* 0x0000000b00297202 */ /* 0x000fe20000000f00 */
[----:B------:R-:W-:Y:S01]  /*9cff0*/  STL.64 [R1+0xda0], R104 ;  /* 0x000da06801007387 */ /* 0x000fe20000100a00 */
[----:B------:R-:W-:-:S02]  /*9d000*/  IADD3.X R8, PT, PT, R9, UR8, RZ, P2, !PT ;  /* 0x0000000809087c10 */ /* 0x000fc400097fe4ff */
[----:B------:R-:W-:Y:S01]  /*9d010*/  IADD3 R9, P2, PT, R38, UR19, RZ ;  /* 0x0000001326097c10 */ /* 0x000fe2000ff5e0ff */
[----:B------:R1:W-:Y:S04]  /*9d020*/  STL.64 [R1+0xd98], R40 ;  /* 0x000d982801007387 */ /* 0x0003e80000100a00 */
[----:B------:R2:W-:Y:S01]  /*9d030*/  STL.64 [R1+0xd50], R14 ;  /* 0x000d500e01007387 */ /* 0x0005e20000100a00 */
[----:B------:R-:W-:-:S03]  /*9d040*/  IADD3.X R10, PT, PT, R39, UR8, RZ, P2, !PT ;  /* 0x00000008270a7c10 */ /* 0x000fc600097fe4ff */
[----:B------:R3:W-:Y:S01]  /*9d050*/  STL.64 [R1+0xd48], R16 ;  /* 0x000d481001007387 */ /* 0x0007e20000100a00 */
[----:B------:R-:W-:-:S03]  /*9d060*/  MOV R46, R3 ;  /* 0x00000003002e7202 */ /* 0x000fc60000000f00 */
[----:B------:R4:W-:Y:S01]  /*9d070*/  STL.64 [R1+0xd00], R18 ;  /* 0x000d001201007387 */ /* 0x0009e20000100a00 */
[----:B------:R-:W-:-:S03]  /*9d080*/  IMAD.MOV.U32 R47, RZ, RZ, R4 ;  /* 0x000000ffff2f7224 */ /* 0x000fc600078e0004 */
[----:B------:R1:W-:Y:S01]  /*9d090*/  STL.64 [R1+0xcf8], R20 ;  /* 0x000cf81401007387 */ /* 0x0003e20000100a00 */
[----:B------:R-:W-:Y:S01]  /*9d0a0*/  MOV R44, R5 ;  /* 0x00000005002c7202 */ /* 0x000fe20000000f00 */
[----:B------:R-:W-:Y:S02]  /*9d0b0*/  IMAD.MOV.U32 R45, RZ, RZ, R6 ;  /* 0x000000ffff2d7224 */ /* 0x000fe400078e0006 */
[----:B------:R1:W-:Y:S01]  /*9d0c0*/  STL.64 [R1+0xcb0], R22 ;  /* 0x000cb01601007387 */ /* 0x0003e20000100a00 */
[----:B------:R-:W-:Y:S01]  /*9d0d0*/  MOV R42, R7 ;  /* 0x00000007002a7202 */ /* 0x000fe20000000f00 */
[----:B------:R-:W-:Y:S02]  /*9d0e0*/  IMAD.MOV.U32 R43, RZ, RZ, R8 ;  /* 0x000000ffff2b7224 */ /* 0x000fe400078e0008 */
[----:B------:R1:W-:Y:S01]  /*9d0f0*/  STL.64 [R1+0xca8], R24 ;  /* 0x000ca81801007387 */ /* 0x0003e20000100a00 */
[----:B------:R-:W-:Y:S01]  /*9d100*/  MOV R38, R9 ;  /* 0x0000000900267202 */ /* 0x000fe20000000f00 */
[----:B------:R-:W-:-:S02]  /*9d110*/  IMAD.MOV.U32 R39, RZ, RZ, R10 ;  /* 0x000000ffff277224 */ /* 0x000fc400078e000a */
        /* <DEDUP_REMOVED lines=8> */
[----:B------:R-:W4:Y:S01]  /*9d1a0*/  LDL.LU.64 R4, [R1+0xd90] ;  /* 0x000d900001047983 */ /* 0x000f220000300a00 */
[----:B------:R-:W-:-:S03]  /*9d1b0*/  IMAD.U32 R2, RZ, RZ, UR12 ;  /* 0x0000000cff027e24 */ /* 0x000fc6000f8e00ff */
[----:B------:R-:W4:Y:S04]  /*9d1c0*/  LDL.LU.64 R6, [R1+0xd88] ;  /* 0x000d880001067983 */ /* 0x000f280000300a00 */
[----:B------:R-:W4:Y:S01]  /*9d1d0*/  LDL.LU.64 R8, [R1+0xd40] ;  /* 0x000d400001087983 */ /* 0x000f220000300a00 */
[----:B------:R-:W-:-:S03]  /*9d1e0*/  IADD3 R13, PT, PT, R252, 0x100000, R2 ;  /* 0x00100000fc0d7810 */ /* 0x000fc60007ffe002 */
[----:B------:R-:W4:Y:S04]  /*9d1f0*/  LDL.LU.64 R10, [R1+0xd38] ;  /* 0x000d3800010a7983 */ /* 0x000f280000300a00 */
[----:B------:R-:W-:Y:S04]  /*9d200*/  LDGSTS.E [R13+-0x80000], desc[UR14][R104.64], P0 ;  /* 0x80000000680d7fae */ /* 0x000fe800081a100e */
[----:B------:R-:W-:Y:S04]  /*9d210*/  LDGSTS.E [R13+-0x7ff00], desc[UR14][R40.64], P1 ;  /* 0x80100000280d7fae */ /* 0x000fe800089a100e */
[----:B------:R-:W-:Y:S04]  /*9d220*/  LDGSTS.E [R13+-0x7f000], desc[UR14][R14.64], P0 ;  /* 0x810000000e0d7fae */ /* 0x000fe800081a100e */
[----:B------:R-:W-:Y:S04]  /*9d230*/  LDGSTS.E [R13+-0x7ef00], desc[UR14][R16.64], P1 ;  /* 0x81100000100d7fae */ /* 0x000fe800089a100e */
[----:B-1----:R-:W4:Y:S04]  /*9d240*/  LDL.LU.64 R40, [R1+0xcf0] ;  /* 0x000cf00001287983 */ /* 0x002f280000300a00 */
[----:B--2---:R-:W2:Y:S04]  /*9d250*/  LDL.LU.64 R14, [R1+0xce8] ;  /* 0x000ce800010e7983 */ /* 0x004ea80000300a00 */
[----:B---3--:R-:W3:Y:S04]  /*9d260*/  LDL.LU.64 R16, [R1+0xca0] ;  /* 0x000ca00001107983 */ /* 0x008ee80000300a00 */
[----:B------:R-:W-:Y:S04]  /*9d270*/  LDGSTS.E [R13+-0x7e000], desc[UR14][R18.64], P0 ;  /* 0x82000000120d7fae */ /* 0x000fe800081a100e */
[----:B------:R-:W-:Y:S04]  /*9d280*/  LDGSTS.E [R13+-0x7df00], desc[UR14][R20.64], P1 ;  /* 0x82100000140d7fae */ /* 0x000fe800089a100e */
[----:B------:R-:W-:Y:S04]  /*9d290*/  LDGSTS.E [R13+-0x7d000], desc[UR14][R22.64], P0 ;  /* 0x83000000160d7fae */ /* 0x000fe800081a100e */
[----:B----4-:R-:W4:Y:S04]  /*9d2a0*/  LDL.LU.64 R18, [R1+0xc58] ;  /* 0x000c580001127983 */ /* 0x010f280000300a00 */
[----:B------:R-:W4:Y:S04]  /*9d2b0*/  LDL.LU.64 R20, [R1+0xc20] ;  /* 0x000c200001147983 */ /* 0x000f280000300a00 */
[----:B------:R-:W4:Y:S04]  /*9d2c0*/  LDL.LU.64 R22, [R1+0xc18] ;  /* 0x000c180001167983 */ /* 0x000f280000300a00 */
[----:B------:R-:W-:Y:S04]  /*9d2d0*/  LDGSTS.E [R13+-0x7cf00], desc[UR14][R24.64], P1 ;  /* 0x83100000180d7fae */ /* 0x000fe800089a100e */
[----:B------:R-:W-:Y:S04]  /*9d2e0*/  LDGSTS.E [R13+-0x7c000], desc[UR14][R26.64], P0 ;  /* 0x840000001a0d7fae */ /* 0x000fe800081a100e */
[----:B------:R-:W-:Y:S04]  /*9d2f0*/  LDGSTS.E [R13+-0x7bf00], desc[UR14][R32.64], P1 ;  /* 0x84100000200d7fae */ /* 0x000fe800089a100e */
[----:B------:R-:W4:Y:S04]  /*9d300*/  LDL.LU.64 R24, [R1+0xc08] ;  /* 0x000c080001187983 */ /* 0x000f280000300a00 */
[----:B------:R-:W4:Y:S04]  /*9d310*/  LDL.LU.64 R26, [R1+0xc10] ;  /* 0x000c1000011a7983 */ /* 0x000f280000300a00 */
[----:B------:R-:W4:Y:S04]  /*9d320*/  LDL.LU.64 R32, [R1+0xb48] ;  /* 0x000b480001207983 */ /* 0x000f280000300a00 */
[----:B------:R-:W-:Y:S04]  /*9d330*/  LDGSTS.E [R13+-0x7b000], desc[UR14][R34.64], P0 ;  /* 0x85000000220d7fae */ /* 0x000fe800081a100e */
[----:B------:R-:W-:Y:S04]  /*9d340*/  LDGSTS.E [R13+-0x7af00], desc[UR14][R36.64], P1 ;  /* 0x85100000240d7fae */ /* 0x000fe800089a100e */
[----:B------:R-:W-:Y:S04]  /*9d350*/  LDGSTS.E [R13+-0x7a000], desc[UR14][R46.64], P0 ;  /* 0x860000002e0d7fae */ /* 0x000fe800081a100e */
[----:B------:R-:W4:Y:S04]  /*9d360*/  LDL.LU.64 R34, [R1+0xb40] ;  /* 0x000b400001227983 */ /* 0x000f280000300a00 */
[----:B------:R-:W4:Y:S04]  /*9d370*/  LDL.LU.64 R36, [R1+0xb38] ;  /* 0x000b380001247983 */ /* 0x000f280000300a00 */
[----:B------:R-:W-:Y:S04]  /*9d380*/  LDGSTS.E [R13+-0x79f00], desc[UR14][R44.64], P1 ;  /* 0x861000002c0d7fae */ /* 0x000fe800089a100e */
[----:B------:R-:W-:Y:S04]  /*9d390*/  LDGSTS.E [R13+-0x79000], desc[UR14][R42.64], P0 ;  /* 0x870000002a0d7fae */ /* 0x000fe800081a100e */
[----:B------:R2:W-:Y:S04]  /*9d3a0*/  LDGSTS.E [R13+-0x78f00], desc[UR14][R38.64], P1 ;  /* 0x87100000260d7fae */ /* 0x0005e800089a100e */
        /* <DEDUP_REMOVED lines=27> */
[----:B------:R-:W-:Y:S02]  /*9d560*/  MOV R126, R3 ;  /* 0x00000003007e7202 */ /* 0x000fe40000000f00 */
[----:B------:R-:W-:Y:S01]  /*9d570*/  IADD3.X R32, PT, PT, R33, UR8, RZ, P2, !PT ;  /* 0x0000000821207c10 */ /* 0x000fe200097fe4ff */
[----:B------:R-:W-:Y:S01]  /*9d580*/  IMAD.MOV.U32 R125, RZ, RZ, R6 ;  /* 0x000000ffff7d7224 */ /* 0x000fe200078e0006 */
[----:B------:R-:W-:Y:S01]  /*9d590*/  MOV R124, R5 ;  /* 0x00000005007c7202 */ /* 0x000fe20000000f00 */
[----:B------:R-:W-:Y:S01]  /*9d5a0*/  IMAD.MOV.U32 R123, RZ, RZ, R8 ;  /* 0x000000ffff7b7224 */ /* 0x000fe200078e0008 */
[----:B------:R-:W-:Y:S01]  /*9d5b0*/  MOV R122, R7 ;  /* 0x00000007007a7202 */ /* 0x000fe20000000f00 */
[----:B------:R-:W-:Y:S01]  /*9d5c0*/  IMAD.MOV.U32 R121, RZ, RZ, R10 ;  /* 0x000000ffff797224 */ /* 0x000fe200078e000a */
[----:B------:R-:W-:Y:S01]  /*9d5d0*/  IADD3 R33, P2, PT, R34, UR19, RZ ;  /* 0x0000001322217c10 */ /* 0x000fe2000ff5e0ff */
[----:B------:R-:W-:Y:S01]  /*9d5e0*/  IMAD.MOV.U32 R119, RZ, RZ, R12 ;  /* 0x000000ffff777224 */ /* 0x000fe200078e000c */
[----:B------:R-:W-:Y:S01]  /*9d5f0*/  MOV R120, R9 ;  /* 0x0000000900787202 */ /* 0x000fe20000000f00 */
[----:B------:R-:W-:Y:S01]  /*9d600*/  STL.64 [R1+0xd90], R126 ;  /* 0x000d907e01007387 */ /* 0x000fe20000100a00 */
[----:B------:R-:W-:Y:S01]  /*9d610*/  IADD3.X R34, PT, PT, R35, UR8, RZ, P2, !PT ;  /* 0x0000000823227c10 */ /* 0x000fe200097fe4ff */
[----:B------:R-:W-:Y:S01]  /*9d620*/  IMAD.MOV.U32 R41, RZ, RZ, R14 ;  /* 0x000000ffff297224 */ /* 0x000fe200078e000e */
[----:B------:R-:W-:Y:S01]  /*9d630*/  MOV R118, R11 ;  /* 0x0000000b00767202 */ /* 0x000fe20000000f00 */
[----:B------:R-:W-:Y:S01]  /*9d640*/  STL.64 [R1+0xd88], R124 ;  /* 0x000d887c01007387 */ /* 0x000fe20000100a00 */
[----:B------:R-:W-:Y:S01]  /*9d650*/  IADD3 R35, P2, PT, R36, UR19, RZ ;  /* 0x0000001324237c10 */ /* 0x000fe2000ff5e0ff */
[----:B------:R-:W-:Y:S01]  /*9d660*/  IMAD.MOV.U32 R117, RZ, RZ, R16 ;  /* 0x000000ffff757224 */ /* 0x000fe200078e0010 */
[----:B------:R-:W-:Y:S01]  /*9d670*/  MOV R40, R13 ;  /* 0x0000000d00287202 */ /* 0x000fe20000000f00 */
[----:B------:R-:W-:Y:S01]  /*9d680*/  STL.64 [R1+0xd40], R122 ;  /* 0x000d407a01007387 */ /* 0x000fe20000100a00 */
[----:B------:R-:W-:Y:S01]  /*9d690*/  MOV R116, R15 ;  /* 0x0000000f00747202 */ /* 0x000fe20000000f00 */
[----:B------:R-:W-:Y:S01]  /*9d6a0*/  IMAD.MOV.U32 R115, RZ, RZ, R18 ;  /* 0x000000ffff737224 */ /* 0x000fe200078e0012 */
[----:B------:R-:W-:Y:S01]  /*9d6b0*/  MOV R114, R17 ;  /* 0x0000001100727202 */ /* 0x000fe20000000f00 */
[----:B------:R-:W-:Y:S01]  /*9d6c0*/  STL.64 [R1+0xd38], R120 ;  /* 0x000d387801007387 */ /* 0x000fe20000100a00 */
[----:B------:R-:W-:Y:S01]  /*9d6d0*/  MOV R112, R19 ;  /* 0x0000001300707202 */ /* 0x000fe20000000f00 */
[----:B------:R-:W-:Y:S01]  /*9d6e0*/  IMAD.MOV.U32 R113, RZ, RZ, R20 ;  /* 0x000000ffff717224 */ /* 0x000fe200078e0014 */
[----:B------:R-:W-:Y:S01]  /*9d6f0*/  IADD3.X R36, PT, PT, R37, UR8, RZ, P2, !PT ;  /* 0x0000000825247c10 */ /* 0x000fe200097fe4ff */
[----:B------:R-:W-:Y:S01]  /*9d700*/  STL.64 [R1+0xcf0], R118 ;  /* 0x000cf07601007387 */ /* 0x000fe20000100a00 */
        /* <DEDUP_REMOVED lines=8> */
[----:B------:R-:W-:Y:S01]  /*9d790*/  IADD3 R37, P2, PT, R38, UR19, RZ ;  /* 0x0000001326257c10 */ /* 0x000fe2000ff5e0ff */
[----:B------:R-:W-:Y:S01]  /*9d7a0*/  IMAD.MOV.U32 R107, RZ, RZ, R32 ;  /* 0x000000ffff6b7224 */ /* 0x000fe200078e0020 */
[----:B------:R-:W-:Y:S01]  /*9d7b0*/  MOV R106, R27 ;  /* 0x0000001b006a7202 */ /* 0x000fe20000000f00 */
[----:B------:R3:W-:Y:S01]  /*9d7c0*/  STL.64 [R1+0xc58], R114 ;  /* 0x000c587201007387 */ /* 0x0007e20000100a00 */
[----:B------:R-:W-:Y:S01]  /*9d7d0*/  MOV R104, R33 ;  /* 0x0000002100687202 */ /* 0x000fe20000000f00 */
[----:B------:R-:W-:Y:S01]  /*9d7e0*/  IMAD.MOV.U32 R105, RZ, RZ, R34 ;  /* 0x000000ffff697224 */ /* 0x000fe200078e0022 */
[----:B------:R-:W-:Y:S01]  /*9d7f0*/  IADD3.X R38, PT, PT, R39, UR8, RZ, P2, !PT ;  /* 0x0000000827267c10 */ /* 0x000fe200097fe4ff */
[----:B------:R4:W-:Y:S01]  /*9d800*/  STL.64 [R1+0xc20], R112 ;  /* 0x000c207001007387 */ /* 0x0009e20000100a00 */
[----:B------:R-:W-:Y:S01]  /*9d810*/  MOV R46, R35 ;  /* 0x00000023002e7202 */ /* 0x000fe20000000f00 */
[----:B------:R-:W-:-:S02]  /*9d820*/  IMAD.MOV.U32 R47, RZ, RZ, R36 ;  /* 0x000000ffff2f7224 */ /* 0x000fc400078e0024 */
[----:B------:R-:W-:Y:S04]  /*9d830*/  STL.64 [R1+0xc18], R110 ;  /* 0x000c186e01007387 */ /* 0x000fe80000100a00 */
[----:B------:R-:W-:Y:S01]  /*9d840*/  STL.64 [R1+0xc08], R42 ;  /* 0x000c082a01007387 */ /* 0x000fe20000100a00 */
[----:B------:R-:W-:-:S03]  /*9d850*/  MOV R44, R37 ;  /* 0x00000025002c7202 */ /* 0x000fc60000000f00 */
[----:B------:R-:W-:Y:S01]  /*9d860*/  STL.64 [R1+0xc10], R108 ;  /* 0x000c106c01007387 */ /* 0x000fe20000100a00 */
[----:B------:R-:W-:-:S03]  /*9d870*/  IMAD.MOV.U32 R45, RZ, RZ, R38 ;  /* 0x000000ffff2d7224 */ /* 0x000fc600078e0026 */
[----:B------:R-:W-:Y:S04]  /*9d880*/  STL.64 [R1+0xb48], R106 ;  /* 0x000b486a01007387 */ /* 0x000fe80000100a00 */
[----:B------:R-:W-:Y:S04]  /*9d890*/  STL.64 [R1+0xb40], R104 ;  /* 0x000b406801007387 */ /* 0x000fe80000100a00 */
[----:B------:R1:W-:Y:S04]  /*9d8a0*/  STL.64 [R1+0xb38], R46 ;  /* 0x000b382e01007387 */ /* 0x0003e80000100a00 */
[----:B------:R-:W2:Y:S01]  /*9d8b0*/  LDL.LU.64 R4, [R1+0xd80] ;  /* 0x000d800001047983 */ /* 0x000ea20000300a00 */
[----:B------:R-:W-:-:S03]  /*9d8c0*/  LOP3.LUT R13, R252, 0x10, RZ, 0x3c, !PT ;  /* 0x00000010fc0d7812 */ /* 0x000fc600078e3cff */
[----:B------:R1:W-:Y:S04]  /*9d8d0*/  STL.64 [R1+0xb30], R44 ;  /* 0x000b302c01007387 */ /* 0x0003e80000100a00 */
[----:B------:R-:W3:Y:S01]  /*9d8e0*/  LDL.LU.64 R6, [R1+0xd78] ;  /* 0x000d780001067983 */ /* 0x000ee20000300a00 */
[----:B------:R-:W-:-:S03]  /*9d8f0*/  IADD3 R13, PT, PT, R13, 0x100000, R2 ;  /* 0x001000000d0d7810 */ /* 0x000fc60007ffe002 */
[----:B------:R-:W4:Y:S04]  /*9d900*/  LDL.LU.64 R8, [R1+0xd30] ;  /* 0x000d300001087983 */ /* 0x000f280000300a00 */
[----:B------:R-:W-:Y:S04]  /*9d910*/  LDGSTS.E [R13+-0x7fe00], desc[UR14][R126.64], P0 ;  /* 0x802000007e0d7fae */ /* 0x000fe800081a100e */
[----:B------:R-:W-:Y:S04]  /*9d920*/  LDGSTS.E [R13+-0x7fd00], desc[UR14][R124.64], P1 ;  /* 0x803000007c0d7fae */ /* 0x000fe800089a100e */
[----:B------:R-:W4:Y:S04]  /*9d930*/  LDL.LU.64 R10, [R1+0xd28] ;  /* 0x000d2800010a7983 */ /* 0x000f280000300a00 */
[----:B------:R-:W-:Y:S04]  /*9d940*/  LDGSTS.E [R13+-0x7ee00], desc[UR14][R122.64], P0 ;  /* 0x812000007a0d7fae */ /* 0x000fe800081a100e */
[----:B------:R-:W-:Y:S04]  /*9d950*/  LDGSTS.E [R13+-0x7ed00], desc[UR14][R120.64], P1 ;  /* 0x81300000780d7fae */ /* 0x000fe800089a100e */
[----:B------:R-:W-:Y:S04]  /*9d960*/  LDGSTS.E [R13+-0x7de00], desc[UR14][R118.64], P0 ;  /* 0x82200000760d7fae */ /* 0x000fe800081a100e */
[----:B------:R-:W-:Y:S04]  /*9d970*/  LDGSTS.E [R13+-0x7dd00], desc[UR14][R40.64], P1 ;  /* 0x82300000280d7fae */ /* 0x000fe800089a100e */
[----:B------:R-:W-:Y:S04]  /*9d980*/  LDGSTS.E [R13+-0x7ce00], desc[UR14][R116.64], P0 ;  /* 0x83200000740d7fae */ /* 0x000fe800081a100e */
[----:B------:R-:W-:Y:S04]  /*9d990*/  LDGSTS.E [R13+-0x7cd00], desc[UR14][R114.64], P1 ;  /* 0x83300000720d7fae */ /* 0x000fe800089a100e */
[----:B-1----:R-:W4:Y:S04]  /*9d9a0*/  LDL.LU.64 R40, [R1+0xce0] ;  /* 0x000ce00001287983 */ /* 0x002f280000300a00 */
        /* <DEDUP_REMOVED lines=11> */
[----:B------:R-:W-:Y:S04]  /*9da60*/  LDGSTS.E [R13+-0x7be00], desc[UR14][R112.64], P0 ;  /* 0x84200000700d7fae */ /* 0x000fe800081a100e */
[----:B------:R-:W-:Y:S04]  /*9da70*/  LDGSTS.E [R13+-0x7bd00], desc[UR14][R110.64], P1 ;  /* 0x843000006e0d7fae */ /* 0x000fe800089a100e */
[----:B------:R-:W-:Y:S04]  /*9da80*/  LDGSTS.E [R13+-0x7ae00], desc[UR14][R108.64], P0 ;  /* 0x852000006c0d7fae */ /* 0x000fe800081a100e */
[----:B------:R-:W-:Y:S04]  /*9da90*/  LDGSTS.E [R13+-0x7ad00], desc[UR14][R106.64], P1 ;  /* 0x853000006a0d7fae */ /* 0x000fe800089a100e */
[----:B------:R-:W-:Y:S04]  /*9daa0*/  LDGSTS.E [R13+-0x79e00], desc[UR14][R104.64], P0 ;  /* 0x86200000680d7fae */ /* 0x000fe800081a100e */
[----:B------:R-:W-:Y:S04]  /*9dab0*/  LDGSTS.E [R13+-0x79d00], desc[UR14][R46.64], P1 ;  /* 0x863000002e0d7fae */ /* 0x000fe800089a100e */
[----:B------:R-:W-:Y:S04]  /*9dac0*/  LDGSTS.E [R13+-0x78e00], desc[UR14][R44.64], P0 ;  /* 0x872000002c0d7fae */ /* 0x000fe800081a100e */
[----:B------:R1:W-:Y:S01]  /*9dad0*/  LDGSTS.E [R13+-0x78d00], desc[UR14][R42.64], P1 ;  /* 0x873000002a0d7fae */ /* 0x0003e200089a100e */
        /* <DEDUP_REMOVED lines=10> */
[----:B-1----:R-:W-:-:S04]  /*9db80*/  IADD3 R13, P2, PT, R14, UR19, RZ ;  /* 0x000000130e0d7c10 */ /* 0x002fc8000ff5e0ff */
        /* <DEDUP_REMOVED lines=19> */
[----:B------:R-:W-:Y:S01]  /*9dcc0*/  IADD3.X R34, PT, PT, R35, UR8, RZ, P2, !PT ;  /* 0x0000000823227c10 */ /* 0x000fe200097fe4ff */
[----:B------:R-:W-:Y:S01]  /*9dcd0*/  IMAD.MOV.U32 R123, RZ, RZ, R8 ;  /* 0x000000ffff7b7224 */ /* 0x000fe200078e0008 */
[----:B------:R-:W-:Y:S02]  /*9dce0*/  IADD3 R35, P2, PT, R36, UR19, RZ ;  /* 0x0000001324237c10 */ /* 0x000fe4000ff5e0ff */
[----:B------:R-:W-:Y:S01]  /*9dcf0*/  MOV R124, R5 ;  /* 0x00000005007c7202 */ /* 0x000fe20000000f00 */
[----:B------:R-:W-:Y:S01]  /*9dd00*/  IMAD.MOV.U32 R121, RZ, RZ, R10 ;  /* 0x000000ffff797224 */ /* 0x000fe200078e000a */
        /* <DEDUP_REMOVED lines=10> */
[----:B------:R-:W-:Y:S01]  /*9ddb0*/  IADD3 R37, P2, PT, R38, UR19, RZ ;  /* 0x0000001326257c10 */ /* 0x000fe2000ff5e0ff */
[----:B------:R-:W-:Y:S01]  /*9ddc0*/  STL.64 [R1+0xd30], R122 ;  /* 0x000d307a01007387 */ /* 0x000fe20000100a00 */
[----:B------:R-:W-:Y:S01]  /*9ddd0*/  MOV R114, R15 ;  /* 0x0000000f00727202 */ /* 0x000fe20000000f00 */
[----:B------:R-:W-:Y:S01]  /*9dde0*/  IMAD.MOV.U32 R113, RZ, RZ, R18 ;  /* 0x000000ffff717224 */ /* 0x000fe200078e0012 */
[----:B------:R-:W-:Y:S01]  /*9ddf0*/  MOV R112, R17 ;  /* 0x0000001100707202 */ /* 0x000fe20000000f00 */
[----:B------:R-:W-:Y:S01]  /*9de00*/  STL.64 [R1+0xd28], R120 ;  /* 0x000d287801007387 */ /* 0x000fe20000100a00 */
[----:B------:R-:W-:Y:S01]  /*9de10*/  MOV R46, R19 ;  /* 0x00000013002e7202 */ /* 0x000fe20000000f00 */
[----:B------:R-:W-:Y:S01]  /*9de20*/  IMAD.MOV.U32 R47, RZ, RZ, R20 ;  /* 0x000000ffff2f7224 */ /* 0x000fe200078e0014 */
[----:B------:R-:W-:Y:S01]  /*9de30*/  MOV R110, R21 ;  /* 0x00000015006e7202 */ /* 0x000fe20000000f00 */
[----:B------:R-:W-:Y:S01]  /*9de40*/  STL.64 [R1+0xce0], R118 ;  /* 0x000ce07601007387 */ /* 0x000fe20000100a00 */
[----:B------:R-:W-:Y:S01]  /*9de50*/  IMAD.MOV.U32 R111, RZ, RZ, R22 ;  /* 0x000000ffff6f7224 */ /* 0x000fe200078e0016 */
[----:B------:R-:W-:Y:S01]  /*9de60*/  IADD3.X R38, PT, PT, R39, UR8, RZ, P2, !PT ;  /* 0x0000000827267c10 */ /* 0x000fe200097fe4ff */
[----:B------:R-:W-:Y:S01]  /*9de70*/  IMAD.MOV.U32 R109, RZ, RZ, R24 ;  /* 0x000000ffff6d7224 */ /* 0x000fe200078e0018 */
        /* <DEDUP_REMOVED lines=13> */
[----:B------:R-:W-:Y:S01]  /*9df50*/  MOV R40, R37 ;  /* 0x0000002500287202 */ /* 0x000fe20000000f00 */
[----:B------:R-:W-:-:S02]  /*9df60*/  IMAD.MOV.U32 R41, RZ, RZ, R38 ;  /* 0x000000ffff297224 */ /* 0x000fc400078e0026 */
[----:B------:R-:W-:Y:S04]  /*9df70*/  STL.64 [R1+0xbf8], R110 ;  /* 0x000bf86e01007387 */ /* 0x000fe80000100a00 */
[----:B------:R-:W-:Y:S04]  /*9df80*/  STL.64 [R1+0xbf0], R108 ;  /* 0x000bf06c01007387 */ /* 0x000fe80000100a00 */
[----:B------:R-:W-:Y:S04]  /*9df90*/  STL.64 [R1+0xbe8], R106 ;  /* 0x000be86a01007387 */ /* 0x000fe80000100a00 */
[----:B------:R-:W-:Y:S04]  /*9dfa0*/  STL.64 [R1+0xb28], R104 ;  /* 0x000b286801007387 */ /* 0x000fe80000100a00 */
[----:B------:R2:W-:Y:S04]  /*9dfb0*/  STL.64 [R1+0xb20], R44 ;  /* 0x000b202c01007387 */ /* 0x0005e80000100a00 */
[----:B------:R3:W-:Y:S01]  /*9dfc0*/  STL.64 [R1+0xb18], R42 ;  /* 0x000b182a01007387 */ /* 0x0007e20000100a00 */
[----:B------:R-:W-:-:S03]  /*9dfd0*/  LOP3.LUT R13, R252, 0x20, RZ, 0x3c, !PT ;  /* 0x00000020fc0d7812 */ /* 0x000fc600078e3cff */
[----:B------:R4:W-:Y:S04]  /*9dfe0*/  STL.64 [R1+0xb10], R40 ;  /* 0x000b102801007387 */ /* 0x0009e80000100a00 */
[----:B------:R-:W4:Y:S01]  /*9dff0*/  LDL.LU.64 R4, [R1+0xd70] ;  /* 0x000d700001047983 */ /* 0x000f220000300a00 */
[----:B------:R-:W-:-:S03]  /*9e000*/  IADD3 R13, PT, PT, R13, 0x100000, R2 ;  /* 0x001000000d0d7810 */ /* 0x000fc60007ffe002 */
[----:B------:R-:W4:Y:S04]  /*9e010*/  LDL.LU.64 R6, [R1+0xd68] ;  /* 0x000d680001067983 */ /* 0x000f280000300a00 */
[----:B------:R-:W4:Y:S04]  /*9e020*/  LDL.LU.64 R8, [R1+0xd20] ;  /* 0x000d200001087983 */ /* 0x000f280000300a00 */
[----:B------:R-:W-:Y:S04]  /*9e030*/  LDGSTS.E [R13+-0x7fc00], desc[UR14][R126.64], P0 ;  /* 0x804000007e0d7fae */ /* 0x000fe800081a100e */
[----:B------:R-:W-:Y:S04]  /*9e040*/  LDGSTS.E [R13+-0x7fb00], desc[UR14][R124.64], P1 ;  /* 0x805000007c0d7fae */ /* 0x000fe800089a100e */
[----:B------:R-:W-:Y:S04]  /*9e050*/  LDGSTS.E [R13+-0x7ec00], desc[UR14][R122.64], P0 ;  /* 0x814000007a0d7fae */ /* 0x000fe800081a100e */
        /* <DEDUP_REMOVED lines=25> */
[----:B------:R1:W-:Y:S04]  /*9e1f0*/  LDGSTS.E [R13+-0x78b00], desc[UR14][R40.64], P1 ;  /* 0x87500000280d7fae */ /* 0x0003e800089a100e */
[----:B--2---:R-:W2:Y:S04]  /*9e200*/  LDL.LU.64 R44, [R1+0xd60] ;  /* 0x000d6000012c7983 */ /* 0x004ea80000300a00 */
[----:B---3--:R-:W3:Y:S04]  /*9e210*/  LDL.LU.64 R42, [R1+0xd58] ;  /* 0x000d5800012a7983 */ /* 0x008ee80000300a00 */
[----:B----4-:R-:W4:Y:S01]  /*9e220*/  LDL.LU.64 R40, [R1+0xa40] ;  /* 0x000a400001287983 */ /* 0x010f220000300a00 */
        /* <DEDUP_REMOVED lines=42> */
[----:B------:R2:W-:Y:S01]  /*9e4d0*/  STL.64 [R1+0xd68], R130 ;  /* 0x000d688201007387 */ /* 0x0005e20000100a00 */
        /* <DEDUP_REMOVED lines=29> */
[----:B------:R-:W-:-:S02]  /*9e6b0*/  IMAD.MOV.U32 R105, RZ, RZ, R38 ;  /* 0x000000ffff697224 */ /* 0x000fc400078e0026 */
[----:B------:R-:W-:Y:S04]  /*9e6c0*/  STL.64 [R1+0xbd8], R114 ;  /* 0x000bd87201007387 */ /* 0x000fe80000100a00 */
[----:B------:R-:W-:Y:S04]  /*9e6d0*/  STL.64 [R1+0xbc0], R112 ;  /* 0x000bc07001007387 */ /* 0x000fe80000100a00 */
[----:B------:R-:W-:Y:S04]  /*9e6e0*/  STL.64 [R1+0xbb8], R110 ;  /* 0x000bb86e01007387 */ /* 0x000fe80000100a00 */
[----:B------:R1:W-:Y:S04]  /*9e6f0*/  STL.64 [R1+0xaf0], R46 ;  /* 0x000af02e01007387 */ /* 0x0003e80000100a00 */
[----:B------:R-:W-:Y:S04]  /*9e700*/  STL.64 [R1+0xb08], R108 ;  /* 0x000b086c01007387 */ /* 0x000fe80000100a00 */
[----:B------:R-:W-:Y:S04]  /*9e710*/  STL.64 [R1+0xb00], R106 ;  /* 0x000b006a01007387 */ /* 0x000fe80000100a00 */
[----:B------:R1:W-:Y:S04]  /*9e720*/  STL.64 [R1+0xaf8], R104 ;  /* 0x000af86801007387 */ /* 0x0003e80000100a00 */
[----:B------:R-:W4:Y:S04]  /*9e730*/  LDL.LU.64 R6, [R1+0xa38] ;  /* 0x000a380001067983 */ /* 0x000f280000300a00 */
[----:B------:R-:W4:Y:S04]  /*9e740*/  LDL.LU.64 R24, [R1+0x9e0] ;  /* 0x0009e00001187983 */ /* 0x000f280000300a00 */
[----:B------:R-:W4:Y:S04]  /*9e750*/  LDL.LU.64 R10, [R1+0x9d8] ;  /* 0x0009d800010a7983 */ /* 0x000f280000300a00 */
[----:B------:R-:W4:Y:S04]  /*9e760*/  LDL.LU.64 R12, [R1+0x9b0] ;  /* 0x0009b000010c7983 */ /* 0x000f280000300a00 */
[----:B------:R-:W4:Y:S04]  /*9e770*/  LDL.LU.64 R14, [R1+0x9a8] ;  /* 0x0009a800010e7983 */ /* 0x000f280000300a00 */
[----:B------:R-:W4:Y:S04]  /*9e780*/  LDL.LU.64 R34, [R1+0xd10] ;  /* 0x000d100001227983 */ /* 0x000f280000300a00 */
[----:B------:R-:W4:Y:S01]  /*9e790*/  LDL.LU.64 R36, [R1+0xd08] ;  /* 0x000d080001247983 */ /* 0x000f220000300a00 */
[----:B------:R-:W-:-:S03]  /*9e7a0*/  LOP3.LUT R9, R252, 0x30, RZ, 0x3c, !PT ;  /* 0x00000030fc097812 */ /* 0x000fc600078e3cff */
[----:B------:R-:W4:Y:S01]  /*9e7b0*/  LDL.LU.64 R16, [R1+0xa60] ;  /* 0x000a600001107983 */ /* 0x000f220000300a00 */
[----:B------:R-:W-:-:S03]  /*9e7c0*/  IADD3 R9, PT, PT, R9, 0x100000, R2 ;  /* 0x0010000009097810 */ /* 0x000fc60007ffe002 */
[----:B------:R-:W4:Y:S04]  /*9e7d0*/  LDL.LU.64 R18, [R1+0xa58] ;  /* 0x000a580001127983 */ /* 0x000f280000300a00 */
[----:B------:R-:W-:Y:S04]  /*9e7e0*/  LDGSTS.E [R9+-0x7fa00], desc[UR14][R132.64], P0 ;  /* 0x8060000084097fae */ /* 0x000fe800081a100e */
[----:B------:R2:W-:Y:S04]  /*9e7f0*/  LDGSTS.E [R9+-0x7f900], desc[UR14][R130.64], P1 ;  /* 0x8070000082097fae */ /* 0x0005e800089a100e */
[----:B------:R-:W4:Y:S04]  /*9e800*/  LDL.LU.64 R20, [R1+0xa00] ;  /* 0x000a000001147983 */ /* 0x000f280000300a00 */
[----:B------:R-:W-:Y:S01]  /*9e810*/  LDGSTS.E [R9+-0x7ea00], desc[UR14][R128.64], P0 ;  /* 0x8160000080097fae */ /* 0x000fe200081a100e */
[----:B--2---:R-:W-:-:S03]  /*9e820*/  IADD3 R131, P2, PT, R44, UR19, RZ ;  /* 0x000000132c837c10 */ /* 0x004fc6000ff5e0ff */
[----:B------:R-:W-:Y:S01]  /*9e830*/  LDGSTS.E [R9+-0x7e900], desc[UR14][R126.64], P1 ;  /* 0x817000007e097fae */ /* 0x000fe200089a100e */
[----:B------:R-:W-:-:S03]  /*9e840*/  IADD3.X R132, PT, PT, R45, UR8, RZ, P2, !PT ;  /* 0x000000082d847c10 */ /* 0x000fc600097fe4ff */
[----:B------:R-:W-:Y:S01]  /*9e850*/  LDGSTS.E [R9+-0x7da00], desc[UR14][R124.64], P0 ;  /* 0x826000007c097fae */ /* 0x000fe200081a100e */
[----:B---3--:R-:W-:-:S03]  /*9e860*/  IADD3 R133, P2, PT, R42, UR19, RZ ;  /* 0x000000132a857c10 */ /* 0x008fc6000ff5e0ff */
[----:B------:R-:W-:Y:S01]  /*9e870*/  LDGSTS.E [R9+-0x7d900], desc[UR14][R122.64], P1 ;  /* 0x827000007a097fae */ /* 0x000fe200089a100e */
[----:B------:R-:W-:Y:S02]  /*9e880*/  IADD3.X R134, PT, PT, R43, UR8, RZ, P2, !PT ;  /* 0x000000082b867c10 */ /* 0x000fe400097fe4ff */
[----:B----4-:R-:W-:Y:S01]  /*9e890*/  IADD3 R3, P2, PT, R40, UR19, RZ ;  /* 0x0000001328037c10 */ /* 0x010fe2000ff5e0ff */
[----:B------:R-:W-:Y:S03]  /*9e8a0*/  LDGSTS.E [R9+-0x7ca00], desc[UR14][R120.64], P0 ;  /* 0x8360000078097fae */ /* 0x000fe600081a100e */
[----:B------:R-:W-:Y:S01]  /*9e8b0*/  IADD3.X R4, PT, PT, R41, UR8, RZ, P2, !PT ;  /* 0x0000000829047c10 */ /* 0x000fe200097fe4ff */
[----:B------:R-:W2:Y:S04]  /*9e8c0*/  LDL.LU.64 R22, [R1+0x9f8] ;  /* 0x0009f80001167983 */ /* 0x000ea80000300a00 */
        /* <DEDUP_REMOVED lines=9> */
[----:B------:R-:W-:-:S04]  /*9e960*/  IADD3 R5, P2, PT, R6, UR19, RZ ;  /* 0x0000001306057c10 */ /* 0x000fc8000ff5e0ff */
[----:B------:R-:W-:Y:S02]  /*9e970*/  IADD3.X R6, PT, PT, R7, UR8, RZ, P2, !PT ;  /* 0x0000000807067c10 */ /* 0x000fe400097fe4ff */
[----:B------:R-:W-:-:S04]  /*9e980*/  IADD3 R7, P2, PT, R24, UR19, RZ ;  /* 0x0000001318077c10 */ /* 0x000fc8000ff5e0ff */
[----:B------:R-:W-:Y:S02]  /*9e990*/  IADD3.X R8, PT, PT, R25, UR8, RZ, P2, !PT ;  /* 0x0000000819087c10 */ /* 0x000fe400097fe4ff */
[----:B------:R-:W4:Y:S01]  /*9e9a0*/  LDL.LU.64 R24, [R1+0x9c0] ;  /* 0x0009c00001187983 */ /* 0x000f220000300a00 */
[----:B---3--:R-:W-:-:S03]  /*9e9b0*/  IADD3 R9, P2, PT, R10, UR19, RZ ;  /* 0x000000130a097c10 */ /* 0x008fc6000ff5e0ff */
[----:B------:R-:W3:Y:S01]  /*9e9c0*/  LDL.LU.64 R26, [R1+0x9b8] ;  /* 0x0009b800011a7983 */ /* 0x000ee20000300a00 */
[----:B------:R-:W-:Y:S02]  /*9e9d0*/  IADD3.X R10, PT, PT, R11, UR8, RZ, P2, !PT ;  /* 0x000000080b0a7c10 */ /* 0x000fe400097fe4ff */
[----:B------:R-:W-:Y:S01]  /*9e9e0*/  IADD3 R11, P2, PT, R12, UR19, RZ ;  /* 0x000000130c0b7c10 */ /* 0x000fe2000ff5e0ff */
[----:B-1----:R-:W3:Y:S03]  /*9e9f0*/  LDL.LU.64 R46, [R1+0xcc0] ;  /* 0x000cc000012e7983 */ /* 0x002ee60000300a00 */
[----:B------:R-:W-:Y:S01]  /*9ea00*/  IADD3.X R12, PT, PT, R13, UR8, RZ, P2, !PT ;  /* 0x000000080d0c7c10 */ /* 0x000fe200097fe4ff */
[----:B------:R-:W3:Y:S01]  /*9ea10*/  LDL.LU.64 R104, [R1+0xcb8] ;  /* 0x000cb80001687983 */ /* 0x000ee20000300a00 */
[----:B------:R-:W-:-:S03]  /*9ea20*/  IADD3 R13, P2, PT, R14, UR19, RZ ;  /* 0x000000130e0d7c10 */ /* 0x000fc6000ff5e0ff */
[----:B------:R-:W3:Y:S01]  /*9ea30*/  LDL.LU.64 R32, [R1+0xa70] ;  /* 0x000a700001207983 */ /* 0x000ee20000300a00 */
[----:B------:R-:W-:Y:S02]  /*9ea40*/  IADD3.X R14, PT, PT, R15, UR8, RZ, P2, !PT ;  /* 0x000000080f0e7c10 */ /* 0x000fe400097fe4ff */
[----:B------:R-:W-:-:S04]  /*9ea50*/  IADD3 R135, P2, PT, R34, UR19, RZ ;  /* 0x0000001322877c10 */ /* 0x000fc8000ff5e0ff */
[----:B------:R-:W-:Y:S02]  /*9ea60*/  IADD3.X R136, PT, PT, R35, UR8, RZ, P2, !PT ;  /* 0x0000000823887c10 */ /* 0x000fe400097fe4ff */
[----:B------:R-:W3:Y:S01]  /*9ea70*/  LDL.LU.64 R34, [R1+0xa68] ;  /* 0x000a680001227983 */ /* 0x000ee20000300a00 */
[----:B------:R-:W-:-:S04]  /*9ea80*/  IADD3 R137, P2, PT, R36, UR19, RZ ;  /* 0x0000001324897c10 */ /* 0x000fc8000ff5e0ff */
[----:B------:R-:W-:Y:S02]  /*9ea90*/  IADD3.X R138, PT, PT, R37, UR8, RZ, P2, !PT ;  /* 0x00000008258a7c10 */ /* 0x000fe400097fe4ff */
        /* <DEDUP_REMOVED lines=9> */
[----:B------:R-:W-:-:S04]  /*9eb30*/  IADD3 R17, P2, PT, R18, UR19, RZ ;  /* 0x0000001312117c10 */ /* 0x000fc8000ff5e0ff */
[----:B------:R-:W-:Y:S02]  /*9eb40*/  IADD3.X R18, PT, PT, R19, UR8, RZ, P2, !PT ;  /* 0x0000000813127c10 */ /* 0x000fe400097fe4ff */
[----:B------:R-:W-:-:S04]  /*9eb50*/  IADD3 R19, P2, PT, R20, UR19, RZ ;  /* 0x0000001314137c10 */ /* 0x000fc8000ff5e0ff */
[----:B------:R-:W-:Y:S02]  /*9eb60*/  IADD3.X R20, PT, PT, R21, UR8, RZ, P2, !PT ;  /* 0x0000000815147c10 */ /* 0x000fe400097fe4ff */
[----:B--2---:R-:W-:-:S04]  /*9eb70*/  IADD3 R21, P2, PT, R22, UR19, RZ ;  /* 0x0000001316157c10 */ /* 0x004fc8000ff5e0ff */
[----:B------:R-:W-:Y:S02]  /*9eb80*/  IADD3.X R22, PT, PT, R23, UR8, RZ, P2, !PT ;  /* 0x0000000817167c10 */ /* 0x000fe400097fe4ff */
[----:B----4-:R-:W-:-:S04]  /*9eb90*/  IADD3 R23, P2, PT, R24, UR19, RZ ;  /* 0x0000001318177c10 */ /* 0x010fc8000ff5e0ff */
[----:B------:R-:W-:Y:S02]  /*9eba0*/  IADD3.X R24, PT, PT, R25, UR8, RZ, P2, !PT ;  /* 0x0000000819187c10 */ /* 0x000fe400097fe4ff */
[----:B---3--:R-:W-:-:S04]  /*9ebb0*/  IADD3 R25, P2, PT, R26, UR19, RZ ;  /* 0x000000131a197c10 */ /* 0x008fc8000ff5e0ff */
[----:B------:R-:W-:Y:S02]  /*9ebc0*/  IADD3.X R26, PT, PT, R27, UR8, RZ, P2, !PT ;  /* 0x000000081b1a7c10 */ /* 0x000fe400097fe4ff */
[----:B------:R-:W-:-:S04]  /*9ebd0*/  IADD3 R139, P2, PT, R46, UR19, RZ ;  /* 0x000000132e8b7c10 */ /* 0x000fc8000ff5e0ff */
[----:B------:R-:W-:Y:S02]  /*9ebe0*/  IADD3.X R148, PT, PT, R47, UR8, RZ, P2, !PT ;  /* 0x000000082f947c10 */ /* 0x000fe400097fe4ff */
[----:B------:R-:W-:Y:S01]  /*9ebf0*/  IADD3 R149, P2, PT, R104, UR19, RZ ;  /* 0x0000001368957c10 */ /* 0x000fe2000ff5e0ff */
[----:B------:R-:W2:Y:S03]  /*9ec00*/  LDL.LU.64 R46, [R1+0xa98] ;  /* 0x000a9800012e7983 */ /* 0x000ea60000300a00 */
[----:B------:R-:W-:Y:S02]  /*9ec10*/  IADD3.X R150, PT, PT, R105, UR8, RZ, P2, !PT ;  /* 0x0000000869967c10 */ /* 0x000fe400097fe4ff */
[----:B------:R-:W-:Y:S01]  /*9ec20*/  IADD3 R27, P2, PT, R32, UR19, RZ ;  /* 0x00000013201b7c10 */ /* 0x000fe2000ff5e0ff */
[----:B------:R-:W3:Y:S03]  /*9ec30*/  LDL.LU.64 R104, [R1+0xa30] ;  /* 0x000a300001687983 */ /* 0x000ee60000300a00 */
[----:B------:R-:W-:Y:S01]  /*9ec40*/  IADD3.X R32, PT, PT, R33, UR8, RZ, P2, !PT ;  /* 0x0000000821207c10 */ /* 0x000fe200097fe4ff */
[----:B------:R-:W4:Y:S01]  /*9ec50*/  LDL.LU.64 R106, [R1+0xa28] ;  /* 0x000a2800016a7983 */ /* 0x000f220000300a00 */
[----:B------:R-:W-:-:S03]  /*9ec60*/  IADD3 R33, P2, PT, R34, UR19, RZ ;  /* 0x0000001322217c10 */ /* 0x000fc6000ff5e0ff */
[----:B------:R-:W4:Y:S01]  /*9ec70*/  LDL.LU.64 R108, [R1+0x9f0] ;  /* 0x0009f000016c7983 */ /* 0x000f220000300a00 */
[----:B------:R-:W-:Y:S02]  /*9ec80*/  IADD3.X R34, PT, PT, R35, UR8, RZ, P2, !PT ;  /* 0x0000000823227c10 */ /* 0x000fe400097fe4ff */
[----:B------:R-:W-:Y:S01]  /*9ec90*/  IADD3 R35, P2, PT, R36, UR19, RZ ;  /* 0x0000001324237c10 */ /* 0x000fe2000ff5e0ff */
[----:B------:R-:W4:Y:S03]  /*9eca0*/  LDL.LU.64 R110, [R1+0x9e8] ;  /* 0x0009e800016e7983 */ /* 0x000f260000300a00 */
[----:B------:R-:W-:Y:S01]  /*9ecb0*/  IADD3.X R36, PT, PT, R37, UR8, RZ, P2, !PT ;  /* 0x0000000825247c10 */ /* 0x000fe200097fe4ff */
[----:B------:R-:W4:Y:S01]  /*9ecc0*/  LDL.LU.64 R156, [R1+0xbd0] ;  /* 0x000bd000019c7983 */ /* 0x000f220000300a00 */
[----:B------:R-:W-:-:S03]  /*9ecd0*/  IADD3 R37, P2, PT, R38, UR19, RZ ;  /* 0x0000001326257c10 */ /* 0x000fc6000ff5e0ff */
        /* <DEDUP_REMOVED lines=22> */
[----:B------:R-:W-:-:S03]  /*9ee40*/  IADD3 R43, P2, PT, R44, UR19, RZ ;  /* 0x000000132c2b7c10 */ /* 0x000fc6000ff5e0ff */
[----:B------:R-:W4:Y:S01]  /*9ee50*/  LDL.LU.64 R164, [R1+0xae0] ;  /* 0x000ae00001a47983 */ /* 0x000f220000300a00 */
[----:B------:R-:W-:-:S03]  /*9ee60*/  IADD3.X R44, PT, PT, R45, UR8, RZ, P2, !PT ;  /* 0x000000082d2c7c10 */ /* 0x000fc600097fe4ff */
[----:B------:R-:W4:Y:S04]  /*9ee70*/  LDL.LU.64 R166, [R1+0xad8] ;  /* 0x000ad80001a67983 */ /* 0x000f280000300a00 */
[----:B------:R-:W4:Y:S04]  /*9ee80*/  LDL.LU.64 R168, [R1+0xad0] ;  /* 0x000ad00001a87983 */ /* 0x000f280000300a00 */
[----:B------:R-:W4:Y:S04]  /*9ee90*/  LDL.LU.64 R174, [R1+0xa80] ;  /* 0x000a800001ae7983 */ /* 0x000f280000300a00 */
[----:B------:R-:W4:Y:S01]  /*9eea0*/  LDL.LU.64 R172, [R1+0xa78] ;  /* 0x000a780001ac7983 */ /* 0x000f220000300a00 */
        /* <DEDUP_REMOVED lines=39> */
[----:B------:R-:W-:Y:S02]  /*9f120*/  IADD3 R163, P2, PT, R164, UR19, RZ ;  /* 0x00000013a4a37c10 */ /* 0x000fe4000ff5e0ff */
[----:B------:R-:W-:Y:S02]  /*9f130*/  MOV R204, R131 ;  /* 0x0000008300cc7202 */ /* 0x000fe40000000f00 */
[----:B------:R-:W-:Y:S01]  /*9f140*/  LOP3.LUT R131, R252, 0x40, RZ, 0x3c, !PT ;  /* 0x00000040fc837812 */ /* 0x000fe200078e3cff */
[----:B------:R-:W-:Y:S01]  /*9f150*/  IMAD.MOV.U32 R205, RZ, RZ, R132 ;  /* 0x000000ffffcd7224 */ /* 0x000fe200078e0084 */
[----:B------:R-:W-:Y:S01]  /*9f160*/  IADD3.X R164, PT, PT, R165, UR8, RZ, P2, !PT ;  /* 0x00000008a5a47c10 */ /* 0x000fe200097fe4ff */
[----:B------:R-:W-:Y:S01]  /*9f170*/  IMAD.MOV.U32 R203, RZ, RZ, R134 ;  /* 0x000000ffffcb7224 */ /* 0x000fe200078e0086 */
[----:B------:R-:W-:-:S02]  /*9f180*/  IADD3 R165, P2, PT, R166, UR19, RZ ;  /* 0x00000013a6a57c10 */ /* 0x000fc4000ff5e0ff */
[----:B------:R-:W-:Y:S01]  /*9f190*/  IADD3 R131, PT, PT, R131, 0x100000, R2 ;  /* 0x0010000083837810 */ /* 0x000fe20007ffe002 */
[----:B------:R-:W-:Y:S01]  /*9f1a0*/  IMAD.MOV.U32 R201, RZ, RZ, R136 ;  /* 0x000000ffffc97224 */ /* 0x000fe200078e0088 */
[----:B------:R-:W-:Y:S01]  /*9f1b0*/  MOV R202, R133 ;  /* 0x0000008500ca7202 */ /* 0x000fe20000000f00 */
[----:B------:R-:W-:Y:S01]  /*9f1c0*/  IMAD.MOV.U32 R199, RZ, RZ, R138 ;  /* 0x000000ffffc77224 */ /* 0x000fe200078e008a */
[----:B------:R-:W-:Y:S01]  /*9f1d0*/  MOV R200, R135 ;  /* 0x0000008700c87202 */ /* 0x000fe20000000f00 */
[----:B------:R-:W-:Y:S01]  /*9f1e0*/  IMAD.MOV.U32 R197, RZ, RZ, R148 ;  /* 0x000000ffffc57224 */ /* 0x000fe200078e0094 */
[----:B------:R-:W-:Y:S01]  /*9f1f0*/  MOV R198, R137 ;  /* 0x0000008900c67202 */ /* 0x000fe20000000f00 */
[----:B------:R-:W-:Y:S01]  /*9f200*/  STL.64 [R1+0xd60], R204 ;  /* 0x000d60cc01007387 */ /* 0x000fe20000100a00 */
[----:B------:R-:W-:Y:S01]  /*9f210*/  IADD3.X R166, PT, PT, R167, UR8, RZ, P2, !PT ;  /* 0x00000008a7a67c10 */ /* 0x000fe200097fe4ff */
[----:B------:R-:W-:Y:S01]  /*9f220*/  IMAD.MOV.U32 R195, RZ, RZ, R150 ;  /* 0x000000ffffc37224 */ /* 0x000fe200078e0096 */
[----:B------:R-:W-:Y:S01]  /*9f230*/  MOV R196, R139 ;  /* 0x0000008b00c47202 */ /* 0x000fe20000000f00 */
[----:B------:R-:W-:Y:S01]  /*9f240*/  LDGSTS.E [R131+-0x7f800], desc[UR14][R204.64], P0 ;  /* 0x80800000cc837fae */ /* 0x000fe200081a100e */
[----:B------:R-:W-:Y:S01]  /*9f250*/  IADD3 R167, P2, PT, R168, UR19, RZ ;  /* 0x00000013a8a77c10 */ /* 0x000fe2000ff5e0ff */
[----:B------:R-:W-:Y:S01]  /*9f260*/  IMAD.MOV.U32 R193, RZ, RZ, R152 ;  /* 0x000000ffffc17224 */ /* 0x000fe200078e0098 */
[----:B------:R-:W-:Y:S01]  /*9f270*/  MOV R194, R149 ;  /* 0x0000009500c27202 */ /* 0x000fe20000000f00 */
[----:B------:R-:W-:Y:S01]  /*9f280*/  STL.64 [R1+0xd58], R202 ;  /* 0x000d58ca01007387 */ /* 0x000fe20000100a00 */
[----:B------:R-:W-:Y:S01]  /*9f290*/  MOV R192, R151 ;  /* 0x0000009700c07202 */ /* 0x000fe20000000f00 */
[----:B------:R-:W-:Y:S01]  /*9f2a0*/  IMAD.MOV.U32 R191, RZ, RZ, R154 ;  /* 0x000000ffffbf7224 */ /* 0x000fe200078e009a */
[----:B------:R-:W-:Y:S01]  /*9f2b0*/  MOV R190, R153 ;  /* 0x0000009900be7202 */ /* 0x000fe20000000f00 */
[----:B------:R-:W-:Y:S01]  /*9f2c0*/  LDGSTS.E [R131+-0x7f700], desc[UR14][R202.64], P1 ;  /* 0x80900000ca837fae */ /* 0x000fe200089a100e */
[----:B------:R-:W-:Y:S01]  /*9f2d0*/  MOV R188, R155 ;  /* 0x0000009b00bc7202 */ /* 0x000fe20000000f00 */
[----:B------:R-:W-:-:S02]  /*9f2e0*/  IMAD.MOV.U32 R189, RZ, RZ, R156 ;  /* 0x000000ffffbd7224 */ /* 0x000fc400078e009c */
[----:B------:R-:W-:Y:S01]  /*9f2f0*/  STL.64 [R1+0xd10], R200 ;  /* 0x000d10c801007387 */ /* 0x000fe20000100a00 */
[----:B------:R-:W-:Y:S01]  /*9f300*/  IADD3.X R168, PT, PT, R169, UR8, RZ, P2, !PT ;  /* 0x00000008a9a87c10 */ /* 0x000fe200097fe4ff */
[----:B------:R-:W-:Y:S02]  /*9f310*/  IMAD.MOV.U32 R187, RZ, RZ, R158 ;  /* 0x000000ffffbb7224 */ /* 0x000fe400078e009e */
[----:B------:R-:W-:Y:S01]  /*9f320*/  LDGSTS.E [R131+-0x7e800], desc[UR14][R200.64], P0 ;  /* 0x81800000c8837fae */ /* 0x000fe200081a100e */
[----:B------:R-:W-:Y:S01]  /*9f330*/  MOV R186, R157 ;  /* 0x0000009d00ba7202 */ /* 0x000fe20000000f00 */
[----:B------:R-:W-:Y:S02]  /*9f340*/  IMAD.MOV.U32 R185, RZ, RZ, R160 ;  /* 0x000000ffffb97224 */ /* 0x000fe400078e00a0 */
[----:B------:R-:W-:Y:S01]  /*9f350*/  STL.64 [R1+0xd08], R198 ;  /* 0x000d08c601007387 */ /* 0x000fe20000100a00 */
[----:B------:R-:W-:-:S03]  /*9f360*/  MOV R184, R159 ;  /* 0x0000009f00b87202 */ /* 0x000fc60000000f00 */
[----:B------:R-:W-:Y:S01]  /*9f370*/  LDGSTS.E [R131+-0x7e700], desc[UR14][R198.64], P1 ;  /* 0x81900000c6837fae */ /* 0x000fe200089a100e */
[----:B------:R-:W-:Y:S01]  /*9f380*/  MOV R182, R161 ;  /* 0x000000a100b67202 */ /* 0x000fe20000000f00 */
[----:B------:R-:W-:Y:S02]  /*9f390*/  IMAD.MOV.U32 R183, RZ, RZ, R162 ;  /* 0x000000ffffb77224 */ /* 0x000fe400078e00a2 */
[----:B------:R-:W-:Y:S01]  /*9f3a0*/  STL.64 [R1+0xcc0], R196 ;  /* 0x000cc0c401007387 */ /* 0x000fe20000100a00 */
[----:B------:R-:W-:-:S03]  /*9f3b0*/  MOV R180, R163 ;  /* 0x000000a300b47202 */ /* 0x000fc60000000f00 */
[----:B------:R-:W-:Y:S01]  /*9f3c0*/  LDGSTS.E [R131+-0x7d800], desc[UR14][R196.64], P0 ;  /* 0x82800000c4837fae */ /* 0x000fe200081a100e */
[----:B------:R-:W-:-:S03]  /*9f3d0*/  IMAD.MOV.U32 R181, RZ, RZ, R164 ;  /* 0x000000ffffb57224 */ /* 0x000fc600078e00a4 */
[----:B------:R-:W-:Y:S01]  /*9f3e0*/  STL.64 [R1+0xcb8], R194 ;  /* 0x000cb8c201007387 */ /* 0x000fe20000100a00 */
[----:B------:R-:W-:-:S03]  /*9f3f0*/  MOV R178, R165 ;  /* 0x000000a500b27202 */ /* 0x000fc60000000f00 */
[----:B------:R-:W-:Y:S01]  /*9f400*/  LDGSTS.E [R131+-0x7d700], desc[UR14][R194.64], P1 ;  /* 0x82900000c2837fae */ /* 0x000fe200089a100e */
[----:B------:R-:W-:-:S03]  /*9f410*/  IMAD.MOV.U32 R179, RZ, RZ, R166 ;  /* 0x000000ffffb37224 */ /* 0x000fc600078e00a6 */
[----:B------:R1:W-:Y:S01]  /*9f420*/  STL.64 [R1+0xc30], R192 ;  /* 0x000c30c001007387 */ /* 0x0003e20000100a00 */
[----:B------:R-:W-:-:S03]  /*9f430*/  MOV R176, R167 ;  /* 0x000000a700b07202 */ /* 0x000fc60000000f00 */
[----:B------:R1:W-:Y:S01]  /*9f440*/  LDGSTS.E [R131+-0x7c800], desc[UR14][R192.64], P0 ;  /* 0x83800000c0837fae */ /* 0x0003e200081a100e */
[----:B------:R-:W-:-:S03]  /*9f450*/  IMAD.MOV.U32 R177, RZ, RZ, R168 ;  /* 0x000000ffffb17224 */ /* 0x000fc600078e00a8 */
[----:B------:R3:W-:Y:S04]  /*9f460*/  STL.64 [R1+0xc28], R190 ;  /* 0x000c28be01007387 */ /* 0x0007e80000100a00 */
[----:B------:R3:W-:Y:S04]  /*9f470*/  LDGSTS.E [R131+-0x7c700], desc[UR14][R190.64], P1 ;  /* 0x83900000be837fae */ /* 0x0007e800089a100e */
        /* <DEDUP_REMOVED lines=13> */
[----:B------:R1:W-:Y:S01]  /*9f550*/  LDGSTS.E [R131+-0x78800], desc[UR14][R176.64], P0 ;  /* 0x87800000b0837fae */ /* 0x0003e200081a100e */
[----:B------:R-:W-:-:S04]  /*9f560*/  IADD3 R137, P2, PT, R174, UR19, RZ ;  /* 0x00000013ae897c10 */ /* 0x000fc8000ff5e0ff */
[----:B------:R-:W-:Y:S02]  /*9f570*/  IADD3.X R132, PT, PT, R175, UR8, RZ, P2, !PT ;  /* 0x00000008af847c10 */ /* 0x000fe400097fe4ff */
[----:B------:R-:W-:-:S04]  /*9f580*/  IADD3 R136, P2, PT, R172, UR19, RZ ;  /* 0x00000013ac887c10 */ /* 0x000fc8000ff5e0ff */
[----:B------:R-:W-:Y:S02]  /*9f590*/  IADD3.X R133, PT, PT, R173, UR8, RZ, P2, !PT ;  /* 0x00000008ad857c10 */ /* 0x000fe400097fe4ff */
[C---:B------:R-:W-:Y:S02]  /*9f5a0*/  LOP3.LUT R134, R252.reuse, 0x50, RZ, 0x3c, !PT ;  /* 0x00000050fc867812 */ /* 0x040fe400078e3cff */
[----:B------:R-:W-:Y:S02]  /*9f5b0*/  LOP3.LUT R148, R252, 0x70, RZ, 0x3c, !PT ;  /* 0x00000070fc947812 */ /* 0x000fe400078e3cff */
[----:B--2---:R-:W-:-:S04]  /*9f5c0*/  IADD3 R139, P2, PT, R170, UR19, RZ ;  /* 0x00000013aa8b7c10 */ /* 0x004fc8000ff5e0ff */
[----:B------:R-:W-:Y:S01]  /*9f5d0*/  IADD3.X R138, PT, PT, R171, UR8, RZ, P2, !PT ;  /* 0x00000008ab8a7c10 */ /* 0x000fe200097fe4ff */
[----:B------:R-:W2:Y:S04]  /*9f5e0*/  LDL.LU.64 R164, [R1+0xba8] ;  /* 0x000ba80001a47983 */ /* 0x000ea80000300a00 */
[----:B------:R-:W2:Y:S04]  /*9f5f0*/  LDL.LU.64 R162, [R1+0xba0] ;  /* 0x000ba00001a27983 */ /* 0x000ea80000300a00 */
[----:B------:R-:W2:Y:S04]  /*9f600*/  LDL.LU.64 R150, [R1+0xb98] ;  /* 0x000b980001967983 */ /* 0x000ea80000300a00 */
[----:B------:R-:W2:Y:S01]  /*9f610*/  LDL.LU.64 R152, [R1+0xb90] ;  /* 0x000b900001987983 */ /* 0x000ea20000300a00 */
[----:B------:R-:W-:-:S02]  /*9f620*/  LOP3.LUT R139, R139, R138, RZ, 0x3c, !PT ;  /* 0x0000008a8b8b7212 */ /* 0x000fc400078e3cff */
[--C-:B------:R-:W-:Y:S02]  /*9f630*/  IADD3 R134, PT, PT, R134, 0x100000, R2.reuse ;  /* 0x0010000086867810 */ /* 0x100fe40007ffe002 */
[----:B------:R-:W-:Y:S02]  /*9f640*/  LOP3.LUT R138, R139, R138, RZ, 0x3c, !PT ;  /* 0x0000008a8b8a7212 */ /* 0x000fe400078e3cff */
[----:B------:R-:W-:Y:S02]  /*9f650*/  IADD3 R135, PT, PT, R251, 0x100000, R2 ;  /* 0x00100000fb877810 */ /* 0x000fe40007ffe002 */
[----:B------:R-:W-:Y:S01]  /*9f660*/  LOP3.LUT R139, R139, R138, RZ, 0x3c, !PT ;  /* 0x0000008a8b8b7212 */ /* 0x000fe200078e3cff */
[----:B-1----:R-:W-:Y:S01]  /*9f670*/  IMAD.MOV.U32 R193, RZ, RZ, R4 ;  /* 0x000000ffffc17224 */ /* 0x002fe200078e0004 */
[----:B------:R-:W-:-:S03]  /*9f680*/  IADD3 R2, PT, PT, R148, 0x100000, R2 ;  /* 0x0010000094027810 */ /* 0x000fc60007ffe002 */
[----:B------:R1:W-:Y:S04]  /*9f690*/  STL.64 [R1+0xac8], R138 ;  /* 0x000ac88a01007387 */ /* 0x0003e80000100a00 */
[----:B------:R2:W-:Y:S04]  /*9f6a0*/  LDGSTS.E [R131+-0x78700], desc[UR14][R138.64], P1 ;  /* 0x879000008a837fae */ /* 0x0005e800089a100e */
[----:B------:R-:W2:Y:S04]  /*9f6b0*/  LDL.LU.64 R160, [R1+0xb88] ;  /* 0x000b880001a07983 */ /* 0x000ea80000300a00 */
[----:B------:R-:W2:Y:S01]  /*9f6c0*/  LDL.LU.64 R158, [R1+0xb80] ;  /* 0x000b8000019e7983 */ /* 0x000ea20000300a00 */
[----:B------:R-:W-:Y:S01]  /*9f6d0*/  MOV R192, R3 ;  /* 0x0000000300c07202 */ /* 0x000fe20000000f00 */
[----:B---3--:R-:W-:Y:S01]  /*9f6e0*/  IMAD.MOV.U32 R191, RZ, RZ, R6 ;  /* 0x000000ffffbf7224 */ /* 0x008fe200078e0006 */
[----:B------:R-:W-:Y:S01]  /*9f6f0*/  MOV R190, R5 ;  /* 0x0000000500be7202 */ /* 0x000fe20000000f00 */
[----:B------:R-:W3:Y:S01]  /*9f700*/  LDL.LU.64 R156, [R1+0xb68] ;  /* 0x000b6800019c7983 */ /* 0x000ee20000300a00 */
[----:B----4-:R-:W-:Y:S01]  /*9f710*/  MOV R188, R15 ;  /* 0x0000000f00bc7202 */ /* 0x010fe20000000f00 */
[----:B------:R-:W-:Y:S01]  /*9f720*/  IMAD.MOV.U32 R189, RZ, RZ, R16 ;  /* 0x000000ffffbd7224 */ /* 0x000fe200078e0010 */
[----:B------:R-:W-:Y:S01]  /*9f730*/  MOV R186, R17 ;  /* 0x0000001100ba7202 */ /* 0x000fe20000000f00 */
[----:B------:R-:W-:Y:S01]  /*9f740*/  IMAD.MOV.U32 R187, RZ, RZ, R18 ;  /* 0x000000ffffbb7224 */ /* 0x000fe200078e0012 */
[----:B------:R-:W4:Y:S01]  /*9f750*/  LDL.LU.64 R154, [R1+0xb60] ;  /* 0x000b6000019a7983 */ /* 0x000f220000300a00 */
        /* <DEDUP_REMOVED lines=20> */
[----:B------:R-:W-:-:S03]  /*9f8a0*/  IMAD.MOV.U32 R171, RZ, RZ, R126 ;  /* 0x000000ffffab7224 */ /* 0x000fc600078e007e */
[----:B------:R-:W-:Y:S04]  /*9f8b0*/  STL.64 [R1+0xa68], R182 ;  /* 0x000a68b601007387 */ /* 0x000fe80000100a00 */
[----:B------:R-:W-:Y:S04]  /*9f8c0*/  STL.64 [R1+0xaa0], R180 ;  /* 0x000aa0b401007387 */ /* 0x000fe80000100a00 */
[----:B------:R-:W-:Y:S04]  /*9f8d0*/  STL.64 [R1+0xa98], R178 ;  /* 0x000a98b201007387 */ /* 0x000fe80000100a00 */
[----:B------:R-:W-:Y:S04]  /*9f8e0*/  STL.64 [R1+0xab0], R176 ;  /* 0x000ab0b001007387 */ /* 0x000fe80000100a00 */
[----:B------:R-:W-:Y:S04]  /*9f8f0*/  STL.64 [R1+0xaa8], R174 ;  /* 0x000aa8ae01007387 */ /* 0x000fe80000100a00 */
[----:B------:R-:W-:Y:S04]  /*9f900*/  STL.64 [R1+0xac0], R172 ;  /* 0x000ac0ac01007387 */ /* 0x000fe80000100a00 */
[----:B------:R-:W-:Y:S04]  /*9f910*/  STL.64 [R1+0xab8], R170 ;  /* 0x000ab8aa01007387 */ /* 0x000fe80000100a00 */
        /* <DEDUP_REMOVED lines=12> */
[----:B--2---:R-:W-:-:S04]  /*9f9e0*/  IADD3 R131, P2, PT, R164, UR19, RZ ;  /* 0x00000013a4837c10 */ /* 0x004fc8000ff5e0ff */
[----:B-1----:R-:W-:Y:S02]  /*9f9f0*/  IADD3.X R138, PT, PT, R165, UR8, RZ, P2, !PT ;  /* 0x00000008a58a7c10 */ /* 0x002fe400097fe4ff */
[----:B------:R-:W-:Y:S02]  /*9fa00*/  IADD3 R139, P2, PT, R162, UR19, RZ ;  /* 0x00000013a28b7c10 */ /* 0x000fe4000ff5e0ff */
[----:B------:R-:W-:Y:S01]  /*9fa10*/  MOV R168, R131 ;  /* 0x0000008300a87202 */ /* 0x000fe20000000f00 */
[----:B------:R-:W-:Y:S01]  /*9fa20*/  IMAD.MOV.U32 R169, RZ, RZ, R138 ;  /* 0x000000ffffa97224 */ /* 0x000fe200078e008a */
[----:B------:R-:W-:Y:S02]  /*9fa30*/  IADD3.X R148, PT, PT, R163, UR8, RZ, P2, !PT ;  /* 0x00000008a3947c10 */ /* 0x000fe400097fe4ff */
[----:B------:R-:W-:Y:S02]  /*9fa40*/  IADD3 R149, P2, PT, R150, UR19, RZ ;  /* 0x0000001396957c10 */ /* 0x000fe4000ff5e0ff */
[----:B------:R-:W-:Y:S01]  /*9fa50*/  MOV R166, R139 ;  /* 0x0000008b00a67202 */ /* 0x000fe20000000f00 */
[----:B------:R-:W-:Y:S01]  /*9fa60*/  IMAD.MOV.U32 R167, RZ, RZ, R148 ;  /* 0x000000ffffa77224 */ /* 0x000fe200078e0094 */
[----:B------:R-:W-:Y:S01]  /*9fa70*/  IADD3.X R150, PT, PT, R151, UR8, RZ, P2, !PT ;  /* 0x0000000897967c10 */ /* 0x000fe200097fe4ff */
[----:B------:R-:W-:Y:S01]  /*9fa80*/  STL.64 [R1+0xba8], R168 ;  /* 0x000ba8a801007387 */ /* 0x000fe20000100a00 */
[----:B------:R-:W-:-:S02]  /*9fa90*/  IADD3 R151, P2, PT, R152, UR19, RZ ;  /* 0x0000001398977c10 */ /* 0x000fc4000ff5e0ff */
[----:B------:R-:W-:Y:S01]  /*9faa0*/  MOV R164, R149 ;  /* 0x0000009500a47202 */ /* 0x000fe20000000f00 */
[----:B------:R-:W-:Y:S01]  /*9fab0*/  IMAD.MOV.U32 R165, RZ, RZ, R150 ;  /* 0x000000ffffa57224 */ /* 0x000fe200078e0096 */
[----:B------:R-:W-:Y:S01]  /*9fac0*/  IADD3.X R152, PT, PT, R153, UR8, RZ, P2, !PT ;  /* 0x0000000899987c10 */ /* 0x000fe200097fe4ff */
[----:B------:R-:W-:Y:S01]  /*9fad0*/  STL.64 [R1+0xba0], R166 ;  /* 0x000ba0a601007387 */ /* 0x000fe20000100a00 */
[----:B------:R-:W-:-:S03]  /*9fae0*/  MOV R162, R151 ;  /* 0x0000009700a27202 */ /* 0x000fc60000000f00 */
[----:B------:R-:W-:Y:S01]  /*9faf0*/  IMAD.MOV.U32 R163, RZ, RZ, R152 ;  /* 0x000000ffffa37224 */ /* 0x000fe200078e0098 */
[----:B------:R1:W-:Y:S04]  /*9fb00*/  STL.64 [R1+0xb98], R164 ;  /* 0x000b98a401007387 */ /* 0x0003e80000100a00 */
[----:B------:R2:W-:Y:S04]  /*9fb10*/  STL.64 [R1+0xb90], R162 ;  /* 0x000b90a201007387 */ /* 0x0005e80000100a00 */
[----:B------:R-:W2:Y:S04]  /*9fb20*/  LDL.LU.64 R124, [R1+0xb78] ;  /* 0x000b7800017c7983 */ /* 0x000ea80000300a00 */
[----:B------:R-:W2:Y:S04]  /*9fb30*/  LDL.LU.64 R112, [R1+0xb70] ;  /* 0x000b700001707983 */ /* 0x000ea80000300a00 */
[----:B------:R-:W2:Y:S04]  /*9fb40*/  LDL.LU.64 R44, [R1+0xb58] ;  /* 0x000b5800012c7983 */ /* 0x000ea80000300a00 */
[----:B------:R-:W2:Y:S01]  /*9fb50*/  LDL.LU.64 R32, [R1+0xb50] ;  /* 0x000b500001207983 */ /* 0x000ea20000300a00 */
[----:B------:R-:W-:-:S03]  /*9fb60*/  IADD3 R4, P2, PT, R160, UR19, RZ ;  /* 0x00000013a0047c10 */ /* 0x000fc6000ff5e0ff */
[----:B------:R-:W-:Y:S01]  /*9fb70*/  LDGSTS.E [R134+-0x79600], desc[UR14][R168.64], P0 ;  /* 0x86a00000a8867fae */ /* 0x000fe200081a100e */
[----:B------:R-:W-:Y:S02]  /*9fb80*/  IADD3.X R5, PT, PT, R161, UR8, RZ, P2, !PT ;  /* 0x00000008a1057c10 */ /* 0x000fe400097fe4ff */
[----:B------:R-:W-:Y:S01]  /*9fb90*/  IADD3 R3, P2, PT, R158, UR19, RZ ;  /* 0x000000139e037c10 */ /* 0x000fe2000ff5e0ff */
[----:B------:R-:W-:Y:S03]  /*9fba0*/  LDGSTS.E [R134+-0x79500], desc[UR14][R166.64], P1 ;  /* 0x86b00000a6867fae */ /* 0x000fe600089a100e */
[----:B------:R-:W-:Y:S01]  /*9fbb0*/  IADD3.X R6, PT, PT, R159, UR8, RZ, P2, !PT ;  /* 0x000000089f067c10 */ /* 0x000fe200097fe4ff */
[----:B------:R1:W-:Y:S01]  /*9fbc0*/  LDGSTS.E [R134+-0x78600], desc[UR14][R164.64], P0 ;  /* 0x87a00000a4867fae */ /* 0x0003e200081a100e */
[----:B---3--:R-:W-:Y:S01]  /*9fbd0*/  IADD3 R15, P2, PT, R156, UR19, RZ ;  /* 0x000000139c0f7c10 */ /* 0x008fe2000ff5e0ff */
[----:B------:R-:W-:-:S02]  /*9fbe0*/  IMAD.MOV.U32 R161, RZ, RZ, R20 ;  /* 0x000000ffffa17224 */ /* 0x000fc400078e0014 */
[----:B------:R2:W-:Y:S01]  /*9fbf0*/  LDGSTS.E [R134+-0x78500], desc[UR14][R162.64], P1 ;  /* 0x87b00000a2867fae */ /* 0x0005e200089a100e */
[----:B------:R-:W-:Y:S01]  /*9fc00*/  IADD3.X R16, PT, PT, R157, UR8, RZ, P2, !PT ;  /* 0x000000089d107c10 */ /* 0x000fe200097fe4ff */
[----:B------:R-:W-:Y:S01]  /*9fc10*/  IMAD.MOV.U32 R159, RZ, RZ, R22 ;  /* 0x000000ffff9f7224 */ /* 0x000fe200078e0016 */
[----:B----4-:R-:W-:Y:S02]  /*9fc20*/  IADD3 R17, P2, PT, R154, UR19, RZ ;  /* 0x000000139a117c10 */ /* 0x010fe4000ff5e0ff */
[----:B------:R-:W-:Y:S02]  /*9fc30*/  MOV R160, R19 ;  /* 0x0000001300a07202 */ /* 0x000fe40000000f00 */
[----:B-1----:R-:W-:Y:S01]  /*9fc40*/  MOV R164, R7 ;  /* 0x0000000700a47202 */ /* 0x002fe20000000f00 */
[----:B------:R-:W-:Y:S01]  /*9fc50*/  IMAD.MOV.U32 R165, RZ, RZ, R8 ;  /* 0x000000ffffa57224 */ /* 0x000fe200078e0008 */
[----:B------:R-:W-:Y:S02]  /*9fc60*/  MOV R158, R21 ;  /* 0x00000015009e7202 */ /* 0x000fe40000000f00 */
[----:B--2---:R-:W-:Y:S01]  /*9fc70*/  MOV R162, R9 ;  /* 0x0000000900a27202 */ /* 0x004fe20000000f00 */
[----:B------:R-:W-:Y:S01]  /*9fc80*/  IMAD.MOV.U32 R163, RZ, RZ, R10 ;  /* 0x000000ffffa37224 */ /* 0x000fe200078e000a */
[----:B------:R-:W-:Y:S01]  /*9fc90*/  MOV R34, R35 ;  /* 0x0000002300227202 */ /* 0x000fe20000000f00 */
[----:B------:R-:W-:Y:S01]  /*9fca0*/  IMAD.MOV.U32 R35, RZ, RZ, R36 ;  /* 0x000000ffff237224 */ /* 0x000fe200078e0024 */
[----:B------:R-:W-:Y:S01]  /*9fcb0*/  STL.64 [R1+0x9e0], R164 ;  /* 0x0009e0a401007387 */ /* 0x000fe20000100a00 */
[----:B------:R-:W-:Y:S01]  /*9fcc0*/  MOV R156, R37 ;  /* 0x00000025009c7202 */ /* 0x000fe20000000f00 */
[----:B------:R-:W-:Y:S01]  /*9fcd0*/  IMAD.MOV.U32 R157, RZ, RZ, R38 ;  /* 0x000000ffff9d7224 */ /* 0x000fe200078e0026 */
[----:B------:R-:W-:Y:S01]  /*9fce0*/  MOV R46, R47 ;  /* 0x0000002f002e7202 */ /* 0x000fe20000000f00 */
[----:B------:R-:W-:Y:S01]  /*9fcf0*/  LDGSTS.E [R135+-0x7f400], desc[UR14][R164.64], P0 ;  /* 0x80c00000a4877fae */ /* 0x000fe200081a100e */
[----:B------:R-:W-:Y:S01]  /*9fd00*/  IADD3.X R18, PT, PT, R155, UR8, RZ, P2, !PT ;  /* 0x000000089b127c10 */ /* 0x000fe200097fe4ff */
[----:B------:R-:W-:Y:S01]  /*9fd10*/  IMAD.MOV.U32 R47, RZ, RZ, R104 ;  /* 0x000000ffff2f7224 */ /* 0x000fe200078e0068 */
[----:B------:R-:W-:Y:S01]  /*9fd20*/  MOV R154, R105 ;  /* 0x00000069009a7202 */ /* 0x000fe20000000f00 */
[----:B------:R-:W-:Y:S01]  /*9fd30*/  STL.64 [R1+0x9d8], R162 ;  /* 0x0009d8a201007387 */ /* 0x000fe20000100a00 */
[----:B------:R-:W-:Y:S01]  /*9fd40*/  IMAD.MOV.U32 R155, RZ, RZ, R106 ;  /* 0x000000ffff9b7224 */ /* 0x000fe200078e006a */
[----:B------:R-:W-:-:S02]  /*9fd50*/  MOV R114, R115 ;  /* 0x0000007300727202 */ /* 0x000fc40000000f00 */
[----:B------:R-:W-:Y:S01]  /*9fd60*/  LDGSTS.E [R135+-0x7f300], desc[UR14][R162.64], P1 ;  /* 0x80d00000a2877fae */ /* 0x000fe200089a100e */
[----:B------:R-:W-:Y:S01]  /*9fd70*/  IMAD.MOV.U32 R115, RZ, RZ, R116 ;  /* 0x000000ffff737224 */ /* 0x000fe200078e0074 */
[----:B------:R-:W-:Y:S02]  /*9fd80*/  MOV R152, R117 ;  /* 0x0000007500987202 */ /* 0x000fe40000000f00 */
[----:B------:R-:W-:Y:S01]  /*9fd90*/  STL.64 [R1+0xa00], R160 ;  /* 0x000a00a001007387 */ /* 0x000fe20000100a00 */
[----:B------:R-:W-:Y:S01]  /*9fda0*/  IMAD.MOV.U32 R153, RZ, RZ, R118 ;  /* 0x000000ffff997224 */ /* 0x000fe200078e0076 */
[----:B------:R-:W-:Y:S02]  /*9fdb0*/  MOV R126, R127 ;  /* 0x0000007f007e7202 */ /* 0x000fe40000000f00 */
[----:B------:R-:W-:Y:S01]  /*9fdc0*/  LDGSTS.E [R135+-0x7e400], desc[UR14][R160.64], P0 ;  /* 0x81c00000a0877fae */ /* 0x000fe200081a100e */
[----:B------:R-:W-:Y:S01]  /*9fdd0*/  IMAD.MOV.U32 R127, RZ, RZ, R128 ;  /* 0x000000ffff7f7224 */ /* 0x000fe200078e0080 */
[----:B------:R-:W-:-:S02]  /*9fde0*/  MOV R131, R130 ;  /* 0x0000008200837202 */ /* 0x000fc40000000f00 */
[----:B------:R-:W-:Y:S01]  /*9fdf0*/  STL.64 [R1+0x9f8], R158 ;  /* 0x0009f89e01007387 */ /* 0x000fe20000100a00 */
[----:B------:R-:W-:-:S03]  /*9fe00*/  IMAD.MOV.U32 R130, RZ, RZ, R129 ;  /* 0x000000ffff827224 */ /* 0x000fc600078e0081 */
[----:B------:R-:W-:Y:S04]  /*9fe10*/  LDGSTS.E [R135+-0x7e300], desc[UR14][R158.64], P1 ;  /* 0x81d000009e877fae */ /* 0x000fe800089a100e */
[----:B------:R-:W-:Y:S04]  /*9fe20*/  STL.64 [R1+0xa10], R34 ;  /* 0x000a102201007387 */ /* 0x000fe80000100a00 */
[----:B------:R-:W-:Y:S04]  /*9fe30*/  LDGSTS.E [R135+-0x7d400], desc[UR14][R34.64], P0 ;  /* 0x82c0000022877fae */ /* 0x000fe800081a100e */
[----:B------:R-:W-:Y:S04]  /*9fe40*/  STL.64 [R1+0xa08], R156 ;  /* 0x000a089c01007387 */ /* 0x000fe80000100a00 */
[----:B------:R-:W-:Y:S04]  /*9fe50*/  LDGSTS.E [R135+-0x7d300], desc[UR14][R156.64], P1 ;  /* 0x82d000009c877fae */ /* 0x000fe800089a100e */
[----:B------:R1:W-:Y:S04]  /*9fe60*/  STL.64 [R1+0xa30], R46 ;  /* 0x000a302e01007387 */ /* 0x0003e80000100a00 */
[----:B------:R1:W-:Y:S04]  /*9fe70*/  LDGSTS.E [R135+-0x7c400], desc[UR14][R46.64], P0 ;  /* 0x83c000002e877fae */ /* 0x0003e800081a100e */
[----:B------:R-:W-:Y:S04]  /*9fe80*/  STL.64 [R1+0xa28], R154 ;  /* 0x000a289a01007387 */ /* 0x000fe80000100a00 */
[----:B------:R-:W-:Y:S04]  /*9fe90*/  LDGSTS.E [R135+-0x7c300], desc[UR14][R154.64], P1 ;  /* 0x83d000009a877fae */ /* 0x000fe800089a100e */
        /* <DEDUP_REMOVED lines=8> */
[----:B------:R2:W-:Y:S04]  /*9ff20*/  STL.64 [R1+0xb88], R4 ;  /* 0x000b880401007387 */ /* 0x0005e80000100a00 */
[----:B------:R2:W-:Y:S01]  /*9ff30*/  LDGSTS.E [R135+-0x79400], desc[UR14][R4.64], P0 ;  /* 0x86c0000004877fae */ /* 0x0005e200081a100e */
        /* <DEDUP_REMOVED lines=9> */
[----:B------:R3:W-:Y:S01]  /*9ffd0*/  LDGSTS.E [R135+-0x79300], desc[UR14][R150.64], P1 ;  /* 0x86d0000096877fae */ /* 0x0007e200089a100e */
[----:B------:R-:W-:Y:S01]  /*9ffe0*/  IMAD.MOV.U32 R23, RZ, RZ, R24 ;  /* 0x000000ffff177224 */ /* 0x000fe200078e0018 */
[----:B------:R-:W-:Y:S01]  /*9fff0*/  MOV R27, R26 ;  /* 0x0000001a001b7202 */ /* 0x000fe20000000f00 */
[----:B------:R-:W-:Y:S01]  /*a0000*/  IMAD.MOV.U32 R26, RZ, RZ, R25 ;  /* 0x000000ffff1a7224 */ /* 0x000fe200078e0019 */
[----:B------:R3:W-:Y:S01]  /*a0010*/  STL.64 [R1+0xb80], R150 ;  /* 0x000b809601007387 */ /* 0x0007e20000100a00 */
[----:B------:R-:W-:Y:S01]  /*a0020*/  MOV R38, R39 ;  /* 0x0000002700267202 */ /* 0x000fe20000000f00 */
[----:B------:R-:W-:Y:S01]  /*a0030*/  IMAD.MOV.U32 R39, RZ, RZ, R40 ;  /* 0x000000ffff277224 */ /* 0x000fe200078e0028 */
[----:B------:R-:W-:Y:S01]  /*a0040*/  MOV R43, R42 ;  /* 0x0000002a002b7202 */ /* 0x000fe20000000f00 */
[----:B------:R3:W-:Y:S01]  /*a0050*/  LDGSTS.E [R135+-0x78400], desc[UR14][R148.64], P0 ;  /* 0x87c0000094877fae */ /* 0x0007e200081a100e */
[----:B------:R-:W-:Y:S01]  /*a0060*/  IMAD.MOV.U32 R42, RZ, RZ, R41 ;  /* 0x000000ffff2a7224 */ /* 0x000fe200078e0029 */
[----:B------:R-:W-:-:S02]  /*a0070*/  MOV R104, R107 ;  /* 0x0000006b00687202 */ /* 0x000fc40000000f00 */
[----:B------:R3:W-:Y:S01]  /*a0080*/  STL.64 [R1+0xb68], R148 ;  /* 0x000b689401007387 */ /* 0x0007e20000100a00 */
[----:B------:R-:W-:-:S03]  /*a0090*/  IMAD.MOV.U32 R105, RZ, RZ, R108 ;  /* 0x000000ffff697224 */ /* 0x000fc600078e006c */
[----:B------:R3:W-:Y:S01]  /*a00a0*/  LDGSTS.E [R135+-0x78300], desc[UR14][R138.64], P1 ;  /* 0x87d000008a877fae */ /* 0x0007e200089a100e */
[----:B-1----:R-:W-:Y:S01]  /*a00b0*/  MOV R46, R109 ;  /* 0x0000006d002e7202 */ /* 0x002fe20000000f00 */
[----:B------:R-:W-:Y:S02]  /*a00c0*/  IMAD.MOV.U32 R47, RZ, RZ, R110 ;  /* 0x000000ffff2f7224 */ /* 0x000fe400078e006e */
[----:B------:R3:W-:Y:S01]  /*a00d0*/  STL.64 [R1+0xb60], R138 ;  /* 0x000b608a01007387 */ /* 0x0007e20000100a00 */
[----:B------:R-:W-:Y:S01]  /*a00e0*/  MOV R36, R121 ;  /* 0x0000007900247202 */ /* 0x000fe20000000f00 */
[----:B------:R-:W-:Y:S01]  /*a00f0*/  IMAD.MOV.U32 R37, RZ, RZ, R122 ;  /* 0x000000ffff257224 */ /* 0x000fe200078e007a */
[----:B------:R-:W-:Y:S01]  /*a0100*/  MOV R34, R137 ;  /* 0x0000008900227202 */ /* 0x000fe20000000f00 */
[----:B------:R-:W-:Y:S01]  /*a0110*/  IMAD.MOV.U32 R35, RZ, RZ, R132 ;  /* 0x000000ffff237224 */ /* 0x000fe200078e0084 */
[----:B------:R-:W-:-:S04]  /*a0120*/  UIADD3 UR4, UPT, UPT, UR4, 0x1, URZ ;  /* 0x0000000104047890 */ /* 0x000fc8000fffe0ff */
[----:B------:R-:W-:Y:S01]  /*a0130*/  UISETP.NE.U32.AND UP0, UPT, UR4, UR9, UPT ;  /* 0x000000090400728c */ /* 0x000fe2000bf05070 */
[----:B--2---:R-:W-:-:S04]  /*a0140*/  IADD3 R4, P2, PT, R124, UR19, RZ ;  /* 0x000000137c047c10 */ /* 0x004fc8000ff5e0ff */
[----:B------:R-:W-:Y:S02]  /*a0150*/  IADD3.X R5, PT, PT, R125, UR8, RZ, P2, !PT ;  /* 0x000000087d057c10 */ /* 0x000fe400097fe4ff */
[----:B------:R-:W-:Y:S02]  /*a0160*/  IADD3 R3, P2, PT, R112, UR19, RZ ;  /* 0x0000001370037c10 */ /* 0x000fe4000ff5e0ff */
[----:B------:R-:W-:Y:S02]  /*a0170*/  MOV R112, R11 ;  /* 0x0000000b00707202 */ /* 0x000fe40000000f00 */
[----:B------:R-:W-:Y:S01]  /*a0180*/  IADD3.X R6, PT, PT, R113, UR8, RZ, P2, !PT ;  /* 0x0000000871067c10 */ /* 0x000fe200097fe4ff */
[----:B------:R-:W-:Y:S01]  /*a0190*/  IMAD.MOV.U32 R113, RZ, RZ, R12 ;  /* 0x000000ffff717224 */ /* 0x000fe200078e000c */
[----:B------:R-:W-:-:S04]  /*a01a0*/  IADD3 R7, P2, PT, R44, UR19, RZ ;  /* 0x000000132c077c10 */ /* 0x000fc8000ff5e0ff */
[----:B------:R-:W-:Y:S01]  /*a01b0*/  IADD3.X R8, PT, PT, R45, UR8, RZ, P2, !PT ;  /* 0x000000082d087c10 */ /* 0x000fe200097fe4ff */
[----:B------:R3:W-:Y:S01]  /*a01c0*/  LDGSTS.E [R2+-0x7f200], desc[UR14][R112.64], P0 ;  /* 0x80e0000070027fae */ /* 0x0007e200081a100e */
[----:B------:R-:W-:Y:S01]  /*a01d0*/  IADD3 R9, P2, PT, R32, UR19, RZ ;  /* 0x0000001320097c10 */ /* 0x000fe2000ff5e0ff */
[----:B------:R-:W-:Y:S02]  /*a01e0*/  IMAD.MOV.U32 R45, RZ, RZ, R120 ;  /* 0x000000ffff2d7224 */ /* 0x000fe400078e0078 */
[----:B------:R3:W-:Y:S01]  /*a01f0*/  STL.64 [R1+0x9b0], R112 ;  /* 0x0009b07001007387 */ /* 0x0007e20000100a00 */
[----:B------:R-:W-:-:S03]  /*a0200*/  MOV R44, R119 ;  /* 0x00000077002c7202 */ /* 0x000fc60000000f00 */
[----:B------:R3:W-:Y:S01]  /*a0210*/  LDGSTS.E [R2+-0x7f100], desc[UR14][R14.64], P1 ;  /* 0x80f000000e027fae */ /* 0x0007e200089a100e */
[----:B------:R-:W-:-:S03]  /*a0220*/  IADD3.X R10, PT, PT, R33, UR8, RZ, P2, !PT ;  /* 0x00000008210a7c10 */ /* 0x000fc600097fe4ff */
[----:B------:R3:W-:Y:S04]  /*a0230*/  STL.64 [R1+0x9a8], R14 ;  /* 0x0009a80e01007387 */ /* 0x0007e80000100a00 */
[----:B------:R3:W-:Y:S01]  /*a0240*/  LDGSTS.E [R2+-0x7e200], desc[UR14][R22.64], P0 ;  /* 0x81e0000016027fae */ /* 0x0007e200081a100e */
[----:B------:R-:W-:-:S03]  /*a0250*/  MOV R32, R136 ;  /* 0x0000008800207202 */ /* 0x000fc60000000f00 */
[----:B------:R3:W-:Y:S01]  /*a0260*/  STL.64 [R1+0x9c0], R22 ;  /* 0x0009c01601007387 */ /* 0x0007e20000100a00 */
[----:B------:R-:W-:-:S03]  /*a0270*/  IMAD.MOV.U32 R33, RZ, RZ, R133 ;  /* 0x000000ffff217224 */ /* 0x000fc600078e0085 */
[----:B------:R3:W-:Y:S04]  /*a0280*/  LDGSTS.E [R2+-0x7e100], desc[UR14][R26.64], P1 ;  /* 0x81f000001a027fae */ /* 0x0007e800089a100e */
[----:B------:R3:W-:Y:S04]  /*a0290*/  STL.64 [R1+0x9b8], R26 ;  /* 0x0009b81a01007387 */ /* 0x0007e80000100a00 */
[----:B------:R3:W-:Y:S01]  /*a02a0*/  LDGSTS.E [R2+-0x7d200], desc[UR14][R38.64], P0 ;  /* 0x82e0000026027fae */ /* 0x0007e200081a100e */
[----:B------:R-:W-:-:S03]  /*a02b0*/  MOV R20, R3 ;  /* 0x0000000300147202 */ /* 0x000fc60000000f00 */
[----:B------:R3:W-:Y:S01]  /*a02c0*/  STL.64 [R1+0x9d0], R38 ;  /* 0x0009d02601007387 */ /* 0x0007e20000100a00 */
[----:B------:R-:W-:-:S03]  /*a02d0*/  IMAD.MOV.U32 R21, RZ, RZ, R6 ;  /* 0x000000ffff157224 */ /* 0x000fc600078e0006 */
        /* <DEDUP_REMOVED lines=26> */
[----:B------:R-:W0:Y:S01]  /*a0480*/  LDGDEPBAR ;  /* 0x00000000000079af */ /* 0x000e220000000000 */
[----:B------:R-:W-:Y:S05]  /*a0490*/  BRA.U UP0, `(.L_x_1) ;  /* 0xfffff9cd00a47547 */ /* 0x000fea000b83ffff */
.L_x_0:
[----:B------:R-:W1:Y:S01]  /*a04a0*/  S2R R0, SR_TID.X ;  /* 0x0000000000007919 */ /* 0x000e620000002100 */
[----:B------:R-:W-:-:S04]  /*a04b0*/  DEPBAR.LE SB0, 0x0 ;  /* 0x000080000000791a */ /* 0x000fc80000000000 */
[----:B------:R-:W2:Y:S01]  /*a04c0*/  S2R R8, SR_TID.X ;  /* 0x0000000000087919 */ /* 0x000ea20000002100 */
[----:B---3-5:R-:W-:Y:S01]  /*a04d0*/  IMAD.MOV.U32 R14, RZ, RZ, R53 ;  /* 0x000000ffff0e7224 */ /* 0x028fe200078e0035 */
        /* <DEDUP_REMOVED lines=25> */
[C---:B-1----:R-:W-:Y:S01]  /*a0670*/  IMAD.SHL.U32 R2, R0.reuse, 0x20, RZ ;  /* 0x0000002000027824 */ /* 0x042fe200078e00ff */
[C---:B------:R-:W-:Y:S01]  /*a0680*/  SHF.L.U32 R3, R0.reuse, 0x4, RZ ;  /* 0x0000000400037819 */ /* 0x040fe200000006ff */
[----:B------:R-:W-:Y:S01]  /*a0690*/  IMAD.MOV.U32 R196, RZ, RZ, R68 ;  /* 0x000000ffffc47224 */ /* 0x000fe200078e0044 */
[----:B------:R-:W-:Y:S01]  /*a06a0*/  SHF.L.U32 R4, R0, 0x3, RZ ;  /* 0x0000000300047819 */ /* 0x000fe200000006ff */
[----:B------:R-:W-:Y:S01]  /*a06b0*/  IMAD.MOV.U32 R198, RZ, RZ, R100 ;  /* 0x000000ffffc67224 */ /* 0x000fe200078e0064 */
[----:B------:R-:W-:Y:S01]  /*a06c0*/  LOP3.LUT R3, R3, 0xf0, RZ, 0xc0, !PT ;  /* 0x000000f003037812 */ /* 0x000fe200078ec0ff */
[----:B------:R-:W1:Y:S01]  /*a06d0*/  LDCU UR4, c[0x0][0x3b4] ;  /* 0x00007680ff0477ac */ /* 0x000e620008000800 */
[----:B------:R-:W-:-:S02]  /*a06e0*/  LOP3.LUT R2, R2, 0x200, RZ, 0xc0, !PT ;  /* 0x0000020002027812 */ /* 0x000fc400078ec0ff */
[----:B------:R-:W-:Y:S01]  /*a06f0*/  MOV R197, R70 ;  /* 0x0000004600c57202 */ /* 0x000fe20000000f00 */
[----:B------:R-:W3:Y:S01]  /*a0700*/  LDCU.64 UR16, c[0x0][0x398] ;  /* 0x00007300ff1077ac */ /* 0x000ee20008000a00 */
[----:B------:R-:W-:Y:S02]  /*a0710*/  IADD3 R0, PT, PT, R2, UR5, R3 ;  /* 0x0000000502007c10 */ /* 0x000fe4000fffe003 */
[----:B------:R-:W-:Y:S01]  /*a0720*/  LOP3.LUT R2, R4, 0x100, RZ, 0xc0, !PT ;  /* 0x0000010004027812 */ /* 0x000fe200078ec0ff */
[----:B------:R-:W4:Y:S01]  /*a0730*/  LDCU.64 UR6, c[0x0][0x390] ;  /* 0x00007200ff0677ac */ /* 0x000f220008000a00 */
[----:B------:R-:W3:Y:S01]  /*a0740*/  LDL.LU R4, [R1+0x6e0] ;  /* 0x0006e00001047983 */ /* 0x000ee20000300800 */
[----:B--2---:R-:W-:Y:S02]  /*a0750*/  LOP3.LUT R8, R8, 0x3f, RZ, 0xc0, !PT ;  /* 0x0000003f08087812 */ /* 0x004fe400078ec0ff */
[----:B------:R-:W-:Y:S01]  /*a0760*/  IMAD.IADD R0, R0, 0x1, R2 ;  /* 0x0000000100007824 */ /* 0x000fe200078e0202 */
[----:B------:R-:W3:Y:S01]  /*a0770*/  LDL.LU R5, [R1+0x6e8] ;  /* 0x0006e80001057983 */ /* 0x000ee20000300800 */
[----:B------:R-:W-:Y:S01]  /*a0780*/  MOV R199, R102 ;  /* 0x0000006600c77202 */ /* 0x000fe20000000f00 */
[----:B------:R-:W2:Y:S02]  /*a0790*/  LDCU.64 UR26, c[0x0][0x398] ;  /* 0x00007300ff1a77ac */ /* 0x000ea40008000a00 */
[----:B------:R-:W3:Y:S01]  /*a07a0*/  LDL.LU R6, [R1+0x690] ;  /* 0x0006900001067983 */ /* 0x000ee20000300800 */
[----:B------:R-:W1:Y:S03]  /*a07b0*/  LDCU UR8, c[0x0][0x3b4] ;  /* 0x00007680ff0877ac */ /* 0x000e660008000800 */
[----:B------:R-:W3:Y:S01]  /*a07c0*/  LDL.LU R7, [R1+0x698] ;  /* 0x0006980001077983 */ /* 0x000ee20000300800 */
[----:B------:R-:W1:Y:S01]  /*a07d0*/  LDCU.64 UR12, c[0x0][0x398] ;  /* 0x00007300ff0c77ac */ /* 0x000e620008000a00 */
[----:B------:R-:W-:Y:S01]  /*a07e0*/  BAR.SYNC.DEFER_BLOCKING 0x0 ;  /* 0x0000000000007b1d */ /* 0x000fe20000010000 */
[----:B------:R-:W-:-:S02]  /*a07f0*/  LEA R180, R8, UR5, 0x4 ;  /* 0x0000000508b47c11 */ /* 0x000fc4000f8e20ff */
[----:B------:R-:W-:Y:S02]  /*a0800*/  MOV R225, R71 ;  /* 0x0000004700e17202 */ /* 0x000fe40000000f00 */
[----:B------:R-:W-:Y:S01]  /*a0810*/  MOV R227, R103 ;  /* 0x0000006700e37202 */ /* 0x000fe20000000f00 */
[----:B------:R-:W1:Y:S01]  /*a0820*/  LDCU UR5, c[0x0][0x3b8] ;  /* 0x00007700ff0577ac */ /* 0x000e620008000800 */
[----:B------:R-:W1:Y:S01]  /*a0830*/  LDCU.64 UR10, c[0x0][0x390] ;  /* 0x00007200ff0a77ac */ /* 0x000e620008000a00 */
[----:B------:R-:W1:Y:S01]  /*a0840*/  LDCU.64 UR28, c[0x0][0x398] ;  /* 0x00007300ff1c77ac */ /* 0x000e620008000a00 */
[----:B------:R-:W1:Y:S01]  /*a0850*/  LDCU.64 UR18, c[0x0][0x398] ;  /* 0x00007300ff1277ac */ /* 0x000e620008000a00 */
[----:B------:R-:W1:Y:S01]  /*a0860*/  LDCU.64 UR24, c[0x0][0x398] ;  /* 0x00007300ff1877ac */ /* 0x000e620008000a00 */
[----:B------:R-:W1:Y:S01]  /*a0870*/  LDCU.64 UR22, c[0x0][0x398] ;  /* 0x00007300ff1677ac */ /* 0x000e620008000a00 */
[----:B------:R-:W1:Y:S01]  /*a0880*/  LDCU.64 UR20, c[0x0][0x398] ;  /* 0x00007300ff1477ac */ /* 0x000e620008000a00 */
[----:B------:R-:W1:Y:S01]  /*a0890*/  LDCU UR64, c[0x0][0x398] ;  /* 0x00007300ff4077ac */ /* 0x000e620008000800 */
        /* <DEDUP_REMOVED lines=47> */
[----:B---3--:R3:W-:Y:S01]  /*a0b90*/  STSM.16.M88.4 [R0], R4 ;  /* 0x0000000400007844 */ /* 0x0087e20000000200 */
[----:B------:R-:W-:Y:S06]  /*a0ba0*/  BAR.SYNC.DEFER_BLOCKING 0x0 ;  /* 0x0000000000007b1d */ /* 0x000fec0000010000 */
[----:B---3--:R-:W3:Y:S04]  /*a0bb0*/  LDL.LU R4, [R1+0x630] ;  /* 0x0006300001047983 */ /* 0x008ee80000300800 */
[----:B------:R-:W3:Y:S04]  /*a0bc0*/  LDL.LU R5, [R1+0x638] ;  /* 0x0006380001057983 */ /* 0x000ee80000300800 */
[----:B------:R-:W3:Y:S04]  /*a0bd0*/  LDL.LU R6, [R1+0x20] ;  /* 0x0000200001067983 */ /* 0x000ee80000300800 */
[----:B------:R-:W-:Y:S04]  /*a0be0*/  STL [R1+0x690], R180 ;  /* 0x000690b401007387 */ /* 0x000fe80000100800 */
[----:B------:R-:W3:Y:S04]  /*a0bf0*/  LDL.LU R7, [R1+0x28] ;  /* 0x0000280001077983 */ /* 0x000ee80000300800 */
[----:B------:R-:W1:Y:S01]  /*a0c00*/  LDS.128 R8, [R180] ;  /* 0x00000000b4087984 */ /* 0x000e620000000c00 */
[----:B------:R-:W-:Y:S06]  /*a0c10*/  BAR.SYNC.DEFER_BLOCKING 0x0 ;  /* 0x0000000000007b1d */ /* 0x000fec0000010000 */
[----:B-1----:R-:W-:Y:S04]  /*a0c20*/  STL [R1+0xd4], R9 ;  /* 0x0000d40901007387 */ /* 0x002fe80000100800 */
[----:B------:R-:W-:Y:S04]  /*a0c30*/  STL.64 [R1+0xd8], R10 ;  /* 0x0000d80a01007387 */ /* 0x000fe80000100a00 */
[----:B---3--:R1:W-:Y:S04]  /*a0c40*/  STSM.16.M88.4 [R0], R4 ;  /* 0x0000000400007844 */ /* 0x0083e80000000200 */
[----:B-1----:R-:W3:Y:S04]  /*a0c50*/  LDL.LU R4, [R1+0x6c0] ;  /* 0x0006c00001047983 */ /* 0x002ee80000300800 */
[----:B------:R-:W3:Y:S04]  /*a0c60*/  LDL.LU R5, [R1+0x6c8] ;  /* 0x0006c80001057983 */ /* 0x000ee80000300800 */
[----:B------:R-:W3:Y:S04]  /*a0c70*/  LDL.LU R6, [R1+0x670] ;  /* 0x0006700001067983 */ /* 0x000ee80000300800 */
[----:B------:R-:W3:Y:S01]  /*a0c80*/  LDL.LU R7, [R1+0x678] ;  /* 0x0006780001077983 */ /* 0x000ee20000300800 */
[----:B------:R-:W-:Y:S01]  /*a0c90*/  BAR.SYNC.DEFER_BLOCKING 0x0 ;  /* 0x0000000000007b1d */ /* 0x000fe20000010000 */
[----:B------:R-:W-:-:S05]  /*a0ca0*/  MOV R242, R8 ;  /* 0x0000000800f27202 */ /* 0x000fca0000000f00 */
[----:B------:R-:W1:Y:S02]  /*a0cb0*/  LDS.128 R8, [R180] ;  /* 0x00000000b4087984 */ /* 0x000e640000000c00 */
        /* <DEDUP_REMOVED lines=9> */
[----:B------:R-:W-:-:S05]  /*a0d50*/  IMAD.MOV.U32 R241, RZ, RZ, R8 ;  /* 0x000000fffff17224 */ /* 0x000fca00078e0008 */
        /* <DEDUP_REMOVED lines=13> */
[----:B-1----:R1:W-:Y:S04]  /*a0e30*/  STL.64 [R1+0x120], R8 ;  /* 0x0001200801007387 */ /* 0x0023e80000100a00 */
[----:B------:R-:W-:Y:S04]  /*a0e40*/  STL.64 [R1+0x128], R10 ;  /* 0x0001280a01007387 */ /* 0x000fe80000100a00 */
[----:B-1----:R-:W2:Y:S04]  /*a0e50*/  LDL.LU R8, [R1+0x2e0] ;  /* 0x0002e00001087983 */ /* 0x002ea80000300800 */
[----:B------:R-:W2:Y:S04]  /*a0e60*/  LDL.LU R9, [R1+0x2e8] ;  /* 0x0002e80001097983 */ /* 0x000ea80000300800 */
[----:B---3--:R-:W-:Y:S01]  /*a0e70*/  STSM.16.M88.4 [R0], R4 ;  /* 0x0000000400007844 */ /* 0x008fe20000000200 */
[----:B------:R-:W-:Y:S06]  /*a0e80*/  BAR.SYNC.DEFER_BLOCKING 0x0 ;  /* 0x0000000000007b1d */ /* 0x000fec0000010000 */
[----:B------:R-:W1:Y:S04]  /*a0e90*/  LDS.128 R4, [R180] ;  /* 0x00000000b4047984 */ /* 0x000e680000000c00 */
[----:B-1----:R1:W-:Y:S04]  /*a0ea0*/  STL.64 [R1+0xf0], R4 ;  /* 0x0000f00401007387 */ /* 0x0023e80000100a00 */
[----:B------:R3:W-:Y:S04]  /*a0eb0*/  STL.64 [R1+0xf8], R6 ;  /* 0x0000f80601007387 */ /* 0x0007e80000100a00 */
[----:B-1----:R-:W4:Y:S04]  /*a0ec0*/  LDL.LU R4, [R1+0x6b0] ;  /* 0x0006b00001047983 */ /* 0x002f280000300800 */
[----:B------:R-:W4:Y:S04]  /*a0ed0*/  LDL.LU R5, [R1+0x6b8] ;  /* 0x0006b80001057983 */ /* 0x000f280000300800 */
[----:B---3--:R-:W4:Y:S04]  /*a0ee0*/  LDL.LU R6, [R1+0x660] ;  /* 0x0006600001067983 */ /* 0x008f280000300800 */
[----:B------:R-:W4:Y:S01]  /*a0ef0*/  LDL.LU R7, [R1+0x668] ;  /* 0x0006680001077983 */ /* 0x000f220000300800 */
[----:B------:R-:W-:Y:S01]  /*a0f00*/  BAR.SYNC.DEFER_BLOCKING 0x0 ;  /* 0x0000000000007b1d */ /* 0x000fe20000010000 */
[----:B------:R-:W-:Y:S01]  /*a0f10*/  IMAD.MOV.U32 R10, RZ, RZ, R72 ;  /* 0x000000ffff0a7224 */ /* 0x000fe200078e0048 */
[----:B------:R-:W-:-:S05]  /*a0f20*/  MOV R11, R74 ;  /* 0x0000004a000b7202 */ /* 0x000fca0000000f00 */
[----:B--2---:R-:W-:Y:S01]  /*a0f30*/  STSM.16.M88.4 [R0], R8 ;  /* 0x0000000800007844 */ /* 0x004fe20000000200 */
[----:B------:R-:W-:Y:S06]  /*a0f40*/  BAR.SYNC.DEFER_BLOCKING 0x0 ;  /* 0x0000000000007b1d */ /* 0x000fec0000010000 */
[----:B------:R-:W1:Y:S02]  /*a0f50*/  LDS.128 R8, [R180] ;  /* 0x00000000b4087984 */ /* 0x000e640000000c00 */
[----:B------:R-:W-:Y:S06]  /*a0f60*/  BAR.SYNC.DEFER_BLOCKING 0x0 ;  /* 0x0000000000007b1d */ /* 0x000fec0000010000 */
[----:B-1----:R-:W-:Y:S04]  /*a0f70*/  STL [R1+0x114], R9 ;  /* 0x0001140901007387 */ /* 0x002fe80000100800 */
[----:B------:R-:W-:Y:S04]  /*a0f80*/  STL.64 [R1+0x118], R10 ;  /* 0x0001180a01007387 */ /* 0x000fe80000100a00 */
[----:B----4-:R1:W-:Y:S04]  /*a0f90*/  STSM.16.M88.4 [R0], R4 ;  /* 0x0000000400007844 */ /* 0x0103e80000000200 */
[----:B-1----:R-:W2:Y:S04]  /*a0fa0*/  LDL.LU R4, [R1+0x5b0] ;  /* 0x0005b00001047983 */ /* 0x002ea80000300800 */
[----:B------:R-:W2:Y:S04]  /*a0fb0*/  LDL.LU R5, [R1+0x5b8] ;  /* 0x0005b80001057983 */ /* 0x000ea80000300800 */
[----:B------:R-:W2:Y:S04]  /*a0fc0*/  LDL.LU R6, [R1+0x4f0] ;  /* 0x0004f00001067983 */ /* 0x000ea80000300800 */
[----:B------:R-:W2:Y:S01]  /*a0fd0*/  LDL.LU R7, [R1+0x4f8] ;  /* 0x0004f80001077983 */ /* 0x000ea20000300800 */
[----:B------:R-:W-:Y:S01]  /*a0fe0*/  BAR.SYNC.DEFER_BLOCKING 0x0 ;  /* 0x0000000000007b1d */ /* 0x000fe20000010000 */
[----:B------:R-:W-:-:S05]  /*a0ff0*/  IMAD.MOV.U32 R246, RZ, RZ, R8 ;  /* 0x000000fffff67224 */ /* 0x000fca00078e0008 */
[----:B------:R-:W1:Y:S02]  /*a1000*/  LDS.128 R8, [R180] ;  /* 0x00000000b4087984 */ /* 0x000e640000000c00 */
[----:B------:R-:W-:Y:S06]  /*a1010*/  BAR.SYNC.DEFER_BLOCKING 0x0 ;  /* 0x0000000000007b1d */ /* 0x000fec0000010000 */
[----:B-1----:R-:W-:Y:S04]  /*a1020*/  STL [R1+0xe4], R9 ;  /* 0x0000e40901007387 */ /* 0x002fe80000100800 */
[----:B------:R-:W-:Y:S04]  /*a1030*/  STL.64 [R1+0xe8], R10 ;  /* 0x0000e80a01007387 */ /* 0x000fe80000100a00 */
[----:B--2---:R1:W-:Y:S04]  /*a1040*/  STSM.16.M88.4 [R0], R4 ;  /* 0x0000000400007844 */ /* 0x0043e80000000200 */
[----:B-1----:R-:W2:Y:S04]  /*a1050*/  LDL.LU R4, [R1+0x6e4] ;  /* 0x0006e40001047983 */ /* 0x002ea80000300800 */
[----:B------:R-:W2:Y:S04]  /*a1060*/  LDL.LU R5, [R1+0x6ec] ;  /* 0x0006ec0001057983 */ /* 0x000ea80000300800 */
[----:B------:R-:W2:Y:S04]  /*a1070*/  LDL.LU R6, [R1+0x694] ;  /* 0x0006940001067983 */ /* 0x000ea80000300800 */
[----:B------:R-:W2:Y:S01]  /*a1080*/  LDL.LU R7, [R1+0x69c] ;  /* 0x00069c0001077983 */ /* 0x000ea20000300800 */
[----:B------:R-:W-:Y:S01]  /*a1090*/  BAR.SYNC.DEFER_BLOCKING 0x0 ;  /* 0x0000000000007b1d */ /* 0x000fe20000010000 */
[----:B------:R-:W-:-:S05]  /*a10a0*/  MOV R247, R8 ;  /* 0x0000000800f77202 */ /* 0x000fca0000000f00 */
[----:B------:R-:W1:Y:S02]  /*a10b0*/  LDS.128 R8, [R180] ;  /* 0x00000000b4087984 */ /* 0x000e640000000c00 */
[----:B------:R-:W-:Y:S06]  /*a10c0*/  BAR.SYNC.DEFER_BLOCKING 0x0 ;  /* 0x0000000000007b1d */ /* 0x000fec0000010000 */
[----:B-1----:R-:W-:Y:S04]  /*a10d0*/  STL.64 [R1+0xc0], R8 ;  /* 0x0000c00801007387 */ /* 0x002fe80000100a00 */
[----:B------:R-:W-:Y:S04]  /*a10e0*/  STL.64 [R1+0xc8], R10 ;  /* 0x0000c80a01007387 */ /* 0x000fe80000100a00 */
[----:B--2---:R1:W-:Y:S01]  /*a10f0*/  STSM.16.M88.4 [R0], R4 ;  /* 0x0000000400007844 */ /* 0x0043e20000000200 */
[----:B------:R-:W-:Y:S06]  /*a1100*/  BAR.SYNC.DEFER_BLOCKING 0x0 ;  /* 0x0000000000007b1d */ /* 0x000fec0000010000 */
[----:B-1----:R-:W2:Y:S04]  /*a1110*/  LDL.LU R4, [R1+0x634] ;  /* 0x0006340001047983 */ /* 0x002ea80000300800 */
[----:B------:R-:W2:Y:S04]  /*a1120*/  LDL.LU R5, [R1+0x63c] ;  /* 0x00063c0001057983 */ /* 0x000ea80000300800 */
[----:B------:R-:W2:Y:S04]  /*a1130*/  LDL.LU R6, [R1+0x24] ;  /* 0x0000240001067983 */ /* 0x000ea80000300800 */
[----:B------:R-:W2:Y:S04]  /*a1140*/  LDL.LU R7, [R1+0x2c] ;  /* 0x00002c0001077983 */ /* 0x000ea80000300800 */
[----:B------:R-:W1:Y:S01]  /*a1150*/  LDS.128 R8, [R180] ;  /* 0x00000000b4087984 */ /* 0x000e620000000c00 */
        /* <DEDUP_REMOVED lines=31> */
[----:B-1----:R1:W-:Y:S04]  /*a1350*/  STL.64 [R1+0x80], R8 ;  /* 0x0000800801007387 */ /* 0x0023e80000100a00 */
[----:B------:R-:W-:Y:S04]  /*a1360*/  STL.64 [R1+0x88], R10 ;  /* 0x0000880a01007387 */ /* 0x000fe80000100a00 */
[----:B-1----:R-:W3:Y:S04]  /*a1370*/  LDL.LU R8, [R1+0x2e4] ;  /* 0x0002e40001087983 */ /* 0x002ee80000300800 */
[----:B------:R-:W3:Y:S04]  /*a1380*/  LDL.LU R9, [R1+0x2ec] ;  /* 0x0002ec0001097983 */ /* 0x000ee80000300800 */
[----:B--2---:R-:W-:Y:S01]  /*a1390*/  STSM.16.M88.4 [R0], R4 ;  /* 0x0000000400007844 */ /* 0x004fe20000000200 */
[----:B------:R-:W-:Y:S06]  /*a13a0*/  BAR.SYNC.DEFER_BLOCKING 0x0 ;  /* 0x0000000000007b1d */ /* 0x000fec0000010000 */
[----:B------:R-:W1:Y:S04]  /*a13b0*/  LDS.128 R4, [R180] ;  /* 0x00000000b4047984 */ /* 0x000e680000000c00 */
[----:B-1----:R1:W-:Y:S04]  /*a13c0*/  STL.64 [R1+0x70], R4 ;  /* 0x0000700401007387 */ /* 0x0023e80000100a00 */
[----:B------:R2:W-:Y:S04]  /*a13d0*/  STL.64 [R1+0x78], R6 ;  /* 0x0000780601007387 */ /* 0x0005e80000100a00 */
[----:B-1----:R-:W4:Y:S04]  /*a13e0*/  LDL.LU R4, [R1+0x6b4] ;  /* 0x0006b40001047983 */ /* 0x002f280000300800 */
[----:B------:R-:W4:Y:S04]  /*a13f0*/  LDL.LU R5, [R1+0x6bc] ;  /* 0x0006bc0001057983 */ /* 0x000f280000300800 */
[----:B--2---:R-:W4:Y:S04]  /*a1400*/  LDL.LU R6, [R1+0x664] ;  /* 0x0006640001067983 */ /* 0x004f280000300800 */
[----:B------:R-:W4:Y:S01]  /*a1410*/  LDL.LU R7, [R1+0x66c] ;  /* 0x00066c0001077983 */ /* 0x000f220000300800 */
[----:B------:R-:W-:Y:S01]  /*a1420*/  BAR.SYNC.DEFER_BLOCKING 0x0 ;  /* 0x0000000000007b1d */ /* 0x000fe20000010000 */
[----:B------:R-:W-:Y:S01]  /*a1430*/  IMAD.MOV.U32 R10, RZ, RZ, R73 ;  /* 0x000000ffff0a7224 */ /* 0x000fe200078e0049 */
[----:B------:R-:W-:-:S05]  /*a1440*/  MOV R11, R75 ;  /* 0x0000004b000b7202 */ /* 0x000fca0000000f00 */
[----:B---3--:R-:W-:Y:S01]  /*a1450*/  STSM.16.M88.4 [R0], R8 ;  /* 0x0000000800007844 */ /* 0x008fe20000000200 */
[----:B------:R-:W-:Y:S06]  /*a1460*/  BAR.SYNC.DEFER_BLOCKING 0x0 ;  /* 0x0000000000007b1d */ /* 0x000fec0000010000 */
[----:B------:R-:W1:Y:S02]  /*a1470*/  LDS.128 R8, [R180] ;  /* 0x00000000b4087984 */ /* 0x000e640000000c00 */
[----:B------:R-:W-:Y:S06]  /*a1480*/  BAR.SYNC.DEFER_BLOCKING 0x0 ;  /* 0x0000000000007b1d */ /* 0x000fec0000010000 */
[----:B-1----:R-:W-:Y:S04]  /*a1490*/  STL.64 [R1+0x20], R8 ;  /* 0x0000200801007387 */ /* 0x002fe80000100a00 */
[----:B------:R-:W-:Y:S04]  /*a14a0*/  STL.64 [R1+0x28], R10 ;  /* 0x0000280a01007387 */ /* 0x000fe80000100a00 */
[----:B----4-:R1:W-:Y:S01]  /*a14b0*/  STSM.16.M88.4 [R0], R4 ;  /* 0x0000000400007844 */ /* 0x0103e20000000200 */
[----:B------:R-:W-:Y:S06]  /*a14c0*/  BAR.SYNC.DEFER_BLOCKING 0x0 ;  /* 0x0000000000007b1d */ /* 0x000fec0000010000 */
[----:B-1----:R-:W2:Y:S04]  /*a14d0*/  LDL.LU R4, [R1+0x5b4] ;  /* 0x0005b40001047983 */ /* 0x002ea80000300800 */
[----:B------:R-:W2:Y:S04]  /*a14e0*/  LDL.LU R5, [R1+0x5bc] ;  /* 0x0005bc0001057983 */ /* 0x000ea80000300800 */
[----:B------:R-:W2:Y:S04]  /*a14f0*/  LDL.LU R6, [R1+0x4f4] ;  /* 0x0004f40001067983 */ /* 0x000ea80000300800 */
[----:B------:R-:W2:Y:S04]  /*a1500*/  LDL.LU R7, [R1+0x4fc] ;  /* 0x0004fc0001077983 */ /* 0x000ea80000300800 */
[----:B------:R-:W1:Y:S01]  /*a1510*/  LDS.128 R248, [R180] ;  /* 0x00000000b4f87984 */ /* 0x000e620000000c00 */
[----:B------:R-:W-:Y:S06]  /*a1520*/  BAR.SYNC.DEFER_BLOCKING 0x0 ;  /* 0x0000000000007b1d */ /* 0x000fec0000010000 */
[----:B-1----:R-:W-:Y:S04]  /*a1530*/  STL [R1+0x3580], R249 ;  /* 0x003580f901007387 */ /* 0x002fe80000100800 */
[----:B------:R-:W-:Y:S04]  /*a1540*/  STL [R1+0x357c], R250 ;  /* 0x00357cfa01007387 */ /* 0x000fe80000100800 */
[----:B------:R-:W-:Y:S04]  /*a1550*/  STL [R1+0x3578], R251 ;  /* 0x003578fb01007387 */ /* 0x000fe80000100800 */
[----:B--2---:R1:W-:Y:S01]  /*a1560*/  STSM.16.M88.4 [R0], R4 ;  /* 0x0000000400007844 */ /* 0x0043e20000000200 */
[----:B------:R-:W-:Y:S06]  /*a1570*/  BAR.SYNC.DEFER_BLOCKING 0x0 ;  /* 0x0000000000007b1d */ /* 0x000fec0000010000 */
[----:B-1----:R-:W2:Y:S04]  /*a1580*/  LDL.LU R4, [R1+0x6d0] ;  /* 0x0006d00001047983 */ /* 0x002ea80000300800 */
[----:B------:R-:W2:Y:S04]  /*a1590*/  LDL.LU R5, [R1+0x6d8] ;  /* 0x0006d80001057983 */ /* 0x000ea80000300800 */
[----:B------:R-:W2:Y:S04]  /*a15a0*/  LDL.LU R6, [R1+0x680] ;  /* 0x0006800001067983 */ /* 0x000ea80000300800 */
[----:B------:R-:W2:Y:S04]  /*a15b0*/  LDL.LU R7, [R1+0x688] ;  /* 0x0006880001077983 */ /* 0x000ea80000300800 */
[----:B------:R-:W-:Y:S01]  /*a15c0*/  LDS.128 R236, [R180] ;  /* 0x00000000b4ec7984 */ /* 0x000fe20000000c00 */
[----:B------:R-:W-:Y:S06]  /*a15d0*/  BAR.SYNC.DEFER_BLOCKING 0x0 ;  /* 0x0000000000007b1d */ /* 0x000fec0000010000 */
[----:B--2---:R1:W-:Y:S02]  /*a15e0*/  STSM.16.M88.4 [R0], R4 ;  /* 0x0000000400007844 */ /* 0x0043e40000000200 */
        /* <DEDUP_REMOVED lines=163> */
[----:B------:R-:W2:Y:S04]  /*a2020*/  LDL.LU R6, [R1] ;  /* 0x0000000001067983 */ /* 0x000ea80000300800 */
        /* <DEDUP_REMOVED lines=39> */
[----:B------:R-:W1:Y:S01]  /*a22a0*/  LDS.128 R8, [R180] ;  /* 0x00000000b4087984 */ /* 0x000e620000000c00 */
[----:B------:R-:W-:Y:S01]  /*a22b0*/  IMAD.MOV.U32 R6, RZ, RZ, R80 ;  /* 0x000000ffff067224 */ /* 0x000fe200078e0050 */
[----:B------:R-:W-:Y:S01]  /*a22c0*/  MOV R7, R82 ;  /* 0x0000005200077202 */ /* 0x000fe20000000f00 */
        /* <DEDUP_REMOVED lines=111> */
[----:B-1----:R-:W-:Y:S04]  /*a29c0*/  STL.64 [R1], R8 ;  /* 0x0000000801007387 */ /* 0x002fe80000100a00 */
        /* <DEDUP_REMOVED lines=239> */
[----:B-1----:R-:W-:Y:S04]  /*a38c0*/  STL [R1+0x3574], R230 ;  /* 0x003574e601007387 */ /* 0x002fe80000100800 */
[----:B------:R-:W-:Y:S04]  /*a38d0*/  STL [R1+0x3570], R231 ;  /* 0x003570e701007387 */ /* 0x000fe80000100800 */
[----:B----4-:R1:W-:Y:S01]  /*a38e0*/  STSM.16.M88.4 [R0], R4 ;  /* 0x0000000400007844 */ /* 0x0103e20000000200 */
[----:B------:R-:W-:Y:S06]  /*a38f0*/  BAR.SYNC.DEFER_BLOCKING 0x0 ;  /* 0x0000000000007b1d */ /* 0x000fec0000010000 */
[----:B-1----:R-:W2:Y:S04]  /*a3900*/  LDL.LU R4, [R1+0x64] ;  /* 0x0000640001047983 */ /* 0x002ea80000300800 */
        /* <DEDUP_REMOVED lines=15> */
[----:B------:R-:W-:Y:S01]  /*a3a00*/  LDS.128 R216, [R180] ;  /* 0x00000000b4d87984 */ /* 0x000fe20000000c00 */
[----:B------:R-:W-:Y:S06]  /*a3a10*/  BAR.SYNC.DEFER_BLOCKING 0x0 ;  /* 0x0000000000007b1d */ /* 0x000fec0000010000 */
[----:B--2---:R-:W-:Y:S02]  /*a3a20*/  STSM.16.M88.4 [R0], R4 ;  /* 0x0000000400007844 */ /* 0x004fe40000000200 */
[----:B------:R-:W-:Y:S06]  /*a3a30*/  BAR.SYNC.DEFER_BLOCKING 0x0 ;  /* 0x0000000000007b1d */ /* 0x000fec0000010000 */
[----:B------:R-:W-:Y:S02]  /*a3a40*/  LDS.128 R208, [R180] ;  /* 0x00000000b4d07984 */ /* 0x000fe40000000c00 */
[----:B------:R-:W-:Y:S06]  /*a3a50*/  BAR.SYNC.DEFER_BLOCKING 0x0 ;  /* 0x0000000000007b1d */ /* 0x000fec0000010000 */
[----:B---3--:R-:W-:Y:S02]  /*a3a60*/  STSM.16.M88.4 [R0], R8 ;  /* 0x0000000800007844 */ /* 0x008fe40000000200 */
[----:B------:R-:W-:Y:S06]  /*a3a70*/  BAR.SYNC.DEFER_BLOCKING 0x0 ;  /* 0x0000000000007b1d */ /* 0x000fec0000010000 */
[----:B------:R-:W-:Y:S02]  /*a3a80*/  LDS.128 R4, [R180] ;  /* 0x00000000b4047984 */ /* 0x000fe40000000c00 */
[----:B------:R-:W-:Y:S06]  /*a3a90*/  BAR.SYNC.DEFER_BLOCKING 0x0 ;  /* 0x0000000000007b1d */ /* 0x000fec0000010000 */
[----:B----4-:R-:W-:Y:S02]  /*a3aa0*/  STSM.16.M88.4 [R0], R12 ;  /* 0x0000000c00007844 */ /* 0x010fe40000000200 */
[----:B------:R-:W-:Y:S06]  /*a3ab0*/  BAR.SYNC.DEFER_BLOCKING 0x0 ;  /* 0x0000000000007b1d */ /* 0x000fec0000010000 */
[----:B------:R-:W-:Y:S02]  /*a3ac0*/  LDS.128 R8, [R180] ;  /* 0x00000000b4087984 */ /* 0x000fe40000000c00 */
[----:B------:R-:W-:Y:S06]  /*a3ad0*/  BAR.SYNC.DEFER_BLOCKING 0x0 ;  /* 0x0000000000007b1d */ /* 0x000fec0000010000 */
[----:B------:R-:W-:Y:S02]  /*a3ae0*/  STSM.16.M88.4 [R0], R16 ;  /* 0x0000001000007844 */ /* 0x000fe40000000200 */
[----:B------:R-:W-:Y:S06]  /*a3af0*/  BAR.SYNC.DEFER_BLOCKING 0x0 ;  /* 0x0000000000007b1d */ /* 0x000fec0000010000 */
[----:B------:R-:W-:Y:S02]  /*a3b00*/  LDS.128 R12, [R180] ;  /* 0x00000000b40c7984 */ /* 0x000fe40000000c00 */
[----:B------:R-:W-:Y:S06]  /*a3b10*/  BAR.SYNC.DEFER_BLOCKING 0x0 ;  /* 0x0000000000007b1d */ /* 0x000fec0000010000 */
[----:B------:R1:W-:Y:S02]  /*a3b20*/  STSM.16.M88.4 [R0], R20 ;  /* 0x0000001400007844 */ /* 0x0003e40000000200 */
[----:B------:R-:W-:Y:S06]  /*a3b30*/  BAR.SYNC.DEFER_BLOCKING 0x0 ;  /* 0x0000000000007b1d */ /* 0x000fec0000010000 */
[----:B-1----:R-:W2:Y:S04]  /*a3b40*/  LDL.LU R20, [R1+0x8d4] ;  /* 0x0008d40001147983 */ /* 0x002ea80000300800 */
[----:B------:R-:W2:Y:S04]  /*a3b50*/  LDL.LU R21, [R1+0x8dc] ;  /* 0x0008dc0001157983 */ /* 0x000ea80000300800 */
[----:B------:R-:W2:Y:S04]  /*a3b60*/  LDL.LU R22, [R1+0x6f4] ;  /* 0x0006f40001167983 */ /* 0x000ea80000300800 */
[----:B------:R-:W2:Y:S04]  /*a3b70*/  LDL.LU R23, [R1+0x6fc] ;  /* 0x0006fc0001177983 */ /* 0x000ea80000300800 */
[----:B------:R-:W3:Y:S04]  /*a3b80*/  LDL.LU R24, [R1+0x574] ;  /* 0x0005740001187983 */ /* 0x000ee80000300800 */
[----:B------:R-:W3:Y:S04]  /*a3b90*/  LDL.LU R25, [R1+0x57c] ;  /* 0x00057c0001197983 */ /* 0x000ee80000300800 */
        /* <DEDUP_REMOVED lines=8> */
[----:B------:R-:W-:Y:S01]  /*a3c20*/  LDS.128 R76, [R180] ;  /* 0x00000000b44c7984 */ /* 0x000fe20000000c00 */
[----:B------:R-:W-:Y:S06]  /*a3c30*/  BAR.SYNC.DEFER_BLOCKING 0x0 ;  /* 0x0000000000007b1d */ /* 0x000fec0000010000 */
[----:B---3--:R-:W-:Y:S02]  /*a3c40*/  STSM.16.M88.4 [R0], R24 ;  /* 0x0000001800007844 */ /* 0x008fe40000000200 */
[----:B------:R-:W-:Y:S06]  /*a3c50*/  BAR.SYNC.DEFER_BLOCKING 0x0 ;  /* 0x0000000000007b1d */ /* 0x000fec0000010000 */
[----:B------:R-:W-:Y:S02]  /*a3c60*/  LDS.128 R72, [R180] ;  /* 0x00000000b4487984 */ /* 0x000fe40000000c00 */
[----:B------:R-:W-:Y:S06]  /*a3c70*/  BAR.SYNC.DEFER_BLOCKING 0x0 ;  /* 0x0000000000007b1d */ /* 0x000fec0000010000 */
[----:B--2---:R1:W-:Y:S02]  /*a3c80*/  STSM.16.M88.4 [R0], R20 ;  /* 0x0000001400007844 */ /* 0x0043e40000000200 */
        /* <DEDUP_REMOVED lines=9> */
[----:B------:R-:W-:Y:S01]  /*a3d20*/  LDS.128 R52, [R180] ;  /* 0x00000000b4347984 */ /* 0x000fe20000000c00 */
[----:B------:R-:W-:Y:S06]  /*a3d30*/  BAR.SYNC.DEFER_BLOCKING 0x0 ;  /* 0x0000000000007b1d */ /* 0x000fec0000010000 */
[----:B------:R-:W4:Y:S04]  /*a3d40*/  LDL.LU R32, [R1+0x4a0] ;  /* 0x0004a00001207983 */ /* 0x000f280000300800 */
[----:B------:R-:W4:Y:S04]  /*a3d50*/  LDL.LU R33, [R1+0x4a8] ;  /* 0x0004a80001217983 */ /* 0x000f280000300800 */
[----:B--2---:R-:W-:Y:S01]  /*a3d60*/  STSM.16.M88.4 [R0], R20 ;  /* 0x0000001400007844 */ /* 0x004fe20000000200 */
[----:B------:R-:W-:Y:S06]  /*a3d70*/  BAR.SYNC.DEFER_BLOCKING 0x0 ;  /* 0x0000000000007b1d */ /* 0x000fec0000010000 */
[----:B------:R-:W-:Y:S02]  /*a3d80*/  LDS.128 R20, [R180] ;  /* 0x00000000b4147984 */ /* 0x000fe40000000c00 */
[----:B------:R-:W-:Y:S06]  /*a3d90*/  BAR.SYNC.DEFER_BLOCKING 0x0 ;  /* 0x0000000000007b1d */ /* 0x000fec0000010000 */
[----:B---3--:R1:W-:Y:S02]  /*a3da0*/  STSM.16.M88.4 [R0], R24 ;  /* 0x0000001800007844 */ /* 0x0083e40000000200 */
[----:B------:R-:W-:Y:S06]  /*a3db0*/  BAR.SYNC.DEFER_BLOCKING 0x0 ;  /* 0x0000000000007b1d */ /* 0x000fec0000010000 */
[----:B-1----:R-:W2:Y:S04]  /*a3dc0*/  LDL.LU R24, [R1+0x910] ;  /* 0x0009100001187983 */ /* 0x002ea80000300800 */
[----:B------:R-:W2:Y:S04]  /*a3dd0*/  LDL.LU R25, [R1+0x918] ;  /* 0x0009180001197983 */ /* 0x000ea80000300800 */
[----:B------:R-:W2:Y:S04]  /*a3de0*/  LDL.LU R26, [R1+0x780] ;  /* 0x00078000011a7983 */ /* 0x000ea80000300800 */
[----:B------:R-:W2:Y:S04]  /*a3df0*/  LDL.LU R27, [R1+0x788] ;  /* 0x00078800011b7983 */ /* 0x000ea80000300800 */
[----:B------:R-:W-:Y:S01]  /*a3e00*/  LDS.128 R44, [R180] ;  /* 0x00000000b42c7984 */ /* 0x000fe20000000c00 */
[----:B------:R-:W-:Y:S06]  /*a3e10*/  BAR.SYNC.DEFER_BLOCKING 0x0 ;  /* 0x0000000000007b1d */ /* 0x000fec0000010000 */
[----:B----4-:R-:W-:Y:S02]  /*a3e20*/  STSM.16.M88.4 [R0], R32 ;  /* 0x0000002000007844 */ /* 0x010fe40000000200 */
[----:B------:R-:W-:Y:S06]  /*a3e30*/  BAR.SYNC.DEFER_BLOCKING 0x0 ;  /* 0x0000000000007b1d */ /* 0x000fec0000010000 */
[----:B------:R-:W-:Y:S02]  /*a3e40*/  LDS.128 R40, [R180] ;  /* 0x00000000b4287984 */ /* 0x000fe40000000c00 */
[----:B------:R-:W-:Y:S06]  /*a3e50*/  BAR.SYNC.DEFER_BLOCKING 0x0 ;  /* 0x0000000000007b1d */ /* 0x000fec0000010000 */
[----:B--2---:R1:W-:Y:S02]  /*a3e60*/  STSM.16.M88.4 [R0], R24 ;  /* 0x0000001800007844 */ /* 0x0043e40000000200 */
[----:B------:R-:W-:Y:S06]  /*a3e70*/  BAR.SYNC.DEFER_BLOCKING 0x0 ;  /* 0x0000000000007b1d */ /* 0x000fec0000010000 */
[----:B-1----:R-:W2:Y:S04]  /*a3e80*/  LDL.LU R24, [R1+0x290] ;  /* 0x0002900001187983 */ /* 0x002ea80000300800 */
[----:B------:R-:W2:Y:S04]  /*a3e90*/  LDL.LU R25, [R1+0x298] ;  /* 0x0002980001197983 */ /* 0x000ea80000300800 */
[----:B------:R-:W-:Y:S01]  /*a3ea0*/  LDS.128 R36, [R180] ;  /* 0x00000000b4247984 */ /* 0x000fe20000000c00 */
[----:B------:R-:W-:Y:S01]  /*a3eb0*/  IMAD.MOV.U32 R26, RZ, RZ, R92 ;  /* 0x000000ffff1a7224 */ /* 0x000fe200078e005c */
[----:B------:R-:W-:Y:S01]  /*a3ec0*/  MOV R27, R94 ;  /* 0x0000005e001b7202 */ /* 0x000fe20000000f00 */
        /* <DEDUP_REMOVED lines=10> */
[----:B------:R-:W-:Y:S01]  /*a3f70*/  BAR.SYNC.DEFER_BLOCKING 0x0 ;  /* 0x0000000000007b1d */ /* 0x000fe20000010000 */
[----:B------:R-:W-:Y:S01]  /*a3f80*/  IMAD.MOV.U32 R82, RZ, RZ, R224 ;  /* 0x000000ffff527224 */ /* 0x000fe200078e00e0 */
[----:B------:R-:W-:-:S04]  /*a3f90*/  MOV R83, R226 ;  /* 0x000000e200537202 */ /* 0x000fc80000000f00 */
[----:B--2---:R-:W-:Y:S02]  /*a3fa0*/  STSM.16.M88.4 [R0], R24 ;  /* 0x0000001800007844 */ /* 0x004fe40000000200 */
        /* <DEDUP_REMOVED lines=185> */
[----:B------:R-:W4:Y:S04]  /*a4b40*/  LDL.LU R172, [R1+0x30] ;  /* 0x0000300001ac7983 */ /* 0x000f280000300800 */
[----:B------:R-:W4:Y:S04]  /*a4b50*/  LDL.LU R173, [R1+0x38] ;  /* 0x0000380001ad7983 */ /* 0x000f280000300800 */
[----:B---3--:R-:W-:Y:S01]  /*a4b60*/  STSM.16.M88.4 [R0], R176 ;  /* 0x000000b000007844 */ /* 0x008fe20000000200 */
[----:B------:R-:W-:Y:S06]  /*a4b70*/  BAR.SYNC.DEFER_BLOCKING 0x0 ;  /* 0x0000000000007b1d */ /* 0x000fec0000010000 */
[----:B------:R-:W-:Y:S02]  /*a4b80*/  LDS.128 R28, [R180] ;  /* 0x00000000b41c7984 */ /* 0x000fe40000000c00 */
[----:B------:R-:W-:Y:S06]  /*a4b90*/  BAR.SYNC.DEFER_BLOCKING 0x0 ;  /* 0x0000000000007b1d */ /* 0x000fec0000010000 */
[----:B--2---:R-:W-:Y:S02]  /*a4ba0*/  STSM.16.M88.4 [R0], R168 ;  /* 0x000000a800007844 */ /* 0x004fe40000000200 */
[----:B------:R-:W-:Y:S06]  /*a4bb0*/  BAR.SYNC.DEFER_BLOCKING 0x0 ;  /* 0x0000000000007b1d */ /* 0x000fec0000010000 */
[----:B------:R-:W1:Y:S02]  /*a4bc0*/  LDS.128 R168, [R180] ;  /* 0x00000000b4a87984 */ /* 0x000e640000000c00 */
[----:B------:R-:W-:Y:S06]  /*a4bd0*/  BAR.SYNC.DEFER_BLOCKING 0x0 ;  /* 0x0000000000007b1d */ /* 0x000fec0000010000 */
[----:B-1----:R1:W-:Y:S04]  /*a4be0*/  STL [R1+0x356c], R170 ;  /* 0x00356caa01007387 */ /* 0x0023e80000100800 */
[----:B-1----:R-:W2:Y:S04]  /*a4bf0*/  LDL.LU R170, [R1+0x690] ;  /* 0x0006900001aa7983 */ /* 0x002ea80000300800 */
[----:B------:R-:W-:Y:S04]  /*a4c00*/  STL [R1+0x3568], R171 ;  /* 0x003568ab01007387 */ /* 0x000fe80000100800 */
        /* <DEDUP_REMOVED lines=14> */
[----:B----4-:R-:W-:Y:S01]  /*a4cf0*/  STSM.16.M88.4 [R0], R172 ;  /* 0x000000ac00007844 */ /* 0x010fe20000000200 */
[----:B------:R-:W-:Y:S06]  /*a4d00*/  BAR.SYNC.DEFER_BLOCKING 0x0 ;  /* 0x0000000000007b1d */ /* 0x000fec0000010000 */
[----:B--2---:R-:W-:Y:S02]  /*a4d10*/  LDS.128 R172, [R170] ;  /* 0x00000000aaac7984 */ /* 0x004fe40000000c00 */
[----:B------:R-:W-:Y:S06]  /*a4d20*/  BAR.SYNC.DEFER_BLOCKING 0x0 ;  /* 0x0000000000007b1d */ /* 0x000fec0000010000 */
[----:B---3--:R-:W-:Y:S02]  /*a4d30*/  STSM.16.M88.4 [R0], R176 ;  /* 0x000000b000007844 */ /* 0x008fe40000000200 */
[----:B------:R-:W-:Y:S06]  /*a4d40*/  BAR.SYNC.DEFER_BLOCKING 0x0 ;  /* 0x0000000000007b1d */ /* 0x000fec0000010000 */
[----:B------:R-:W-:Y:S02]  /*a4d50*/  LDS.128 R176, [R170] ;  /* 0x00000000aab07984 */ /* 0x000fe40000000c00 */
[----:B------:R-:W-:Y:S06]  /*a4d60*/  BAR.SYNC.DEFER_BLOCKING 0x0 ;  /* 0x0000000000007b1d */ /* 0x000fec0000010000 */
[----:B------:R-:W-:Y:S02]  /*a4d70*/  STSM.16.M88.4 [R0], R180 ;  /* 0x000000b400007844 */ /* 0x000fe40000000200 */
        /* <DEDUP_REMOVED lines=9> */
[----:B------:R-:W1:Y:S02]  /*a4e10*/  LDS.128 R188, [R170] ;  /* 0x00000000aabc7984 */ /* 0x000e640000000c00 */
[----:B------:R-:W-:Y:S06]  /*a4e20*/  BAR.SYNC.DEFER_BLOCKING 0x0 ;  /* 0x0000000000007b1d */ /* 0x000fec0000010000 */
[----:B------:R2:W-:Y:S02]  /*a4e30*/  STSM.16.M88.4 [R0], R192 ;  /* 0x000000c000007844 */ /* 0x0005e40000000200 */
[----:B------:R-:W-:Y:S06]  /*a4e40*/  BAR.SYNC.DEFER_BLOCKING 0x0 ;  /* 0x0000000000007b1d */ /* 0x000fec0000010000 */
[----:B-1----:R-:W-:Y:S04]  /*a4e50*/  STL [R1+0x3564], R191 ;  /* 0x003564bf01007387 */ /* 0x002fe80000100800 */
[----:B--2---:R-:W2:Y:S04]  /*a4e60*/  LDL.LU R192, [R1+0x500] ;  /* 0x0005000001c07983 */ /* 0x004ea80000300800 */
[----:B------:R-:W2:Y:S04]  /*a4e70*/  LDL.LU R193, [R1+0x508] ;  /* 0x0005080001c17983 */ /* 0x000ea80000300800 */
[----:B------:R-:W1:Y:S01]  /*a4e80*/  LDS.128 R196, [R170] ;  /* 0x00000000aac47984 */ /* 0x000e620000000c00 */
[----:B------:R-:W-:Y:S01]  /*a4e90*/  IMAD.MOV.U32 R194, RZ, RZ, R232 ;  /* 0x000000ffffc27224 */ /* 0x000fe200078e00e8 */
[----:B------:R-:W-:Y:S01]  /*a4ea0*/  MOV R195, R234 ;  /* 0x000000ea00c37202 */ /* 0x000fe20000000f00 */
[----:B------:R-:W-:Y:S06]  /*a4eb0*/  BAR.SYNC.DEFER_BLOCKING 0x0 ;  /* 0x0000000000007b1d */ /* 0x000fec0000010000 */
[----:B-1----:R-:W-:Y:S04]  /*a4ec0*/  STL [R1+0x3560], R199 ;  /* 0x003560c701007387 */ /* 0x002fe80000100800 */
        /* <DEDUP_REMOVED lines=9> */
[----:B------:R-:W3:Y:S04]  /*a4f60*/  LDL.LU R212, [R1+0x34] ;  /* 0x0000340001d47983 */ /* 0x000ee80000300800 */
[----:B------:R-:W3:Y:S01]  /*a4f70*/  LDL.LU R213, [R1+0x3c] ;  /* 0x00003c0001d57983 */ /* 0x000ee20000300800 */
[----:B------:R-:W-:Y:S01]  /*a4f80*/  IMAD.MOV.U32 R214, RZ, RZ, R49 ;  /* 0x000000ffffd67224 */ /* 0x000fe200078e0031 */
[----:B------:R-:W-:-:S02]  /*a4f90*/  MOV R215, R51 ;  /* 0x0000003300d77202 */ /* 0x000fc40000000f00 */
        /* <DEDUP_REMOVED lines=10> */
[----:B------:R-:W1:Y:S02]  /*a5040*/  LDS.128 R212, [R170] ;  /* 0x00000000aad47984 */ /* 0x000e640000000c00 */
[----:B------:R-:W-:Y:S06]  /*a5050*/  BAR.SYNC.DEFER_BLOCKING 0x0 ;  /* 0x0000000000007b1d */ /* 0x000fec0000010000 */
[----:B-1----:R-:W-:Y:S04]  /*a5060*/  STL [R1+0x3550], R215 ;  /* 0x003550d701007387 */ /* 0x002fe80000100800 */
[----:B--2---:R1:W-:Y:S04]  /*a5070*/  STSM.16.M88.4 [R0], R192 ;  /* 0x000000c000007844 */ /* 0x0043e80000000200 */
[----:B-1----:R-:W2:Y:S04]  /*a5080*/  LDL.LU R192, [R1+0x484] ;  /* 0x0004840001c07983 */ /* 0x002ea80000300800 */
[----:B------:R-:W2:Y:S01]  /*a5090*/  LDL.LU R193, [R1+0x48c] ;  /* 0x00048c0001c17983 */ /* 0x000ea20000300800 */
[----:B------:R-:W-:Y:S01]  /*a50a0*/  IMAD.MOV.U32 R194, RZ, RZ, R65 ;  /* 0x000000ffffc27224 */ /* 0x000fe200078e0041 */
[----:B------:R-:W-:Y:S01]  /*a50b0*/  MOV R195, R67 ;  /* 0x0000004300c37202 */ /* 0x000fe20000000f00 */
[----:B------:R-:W-:Y:S06]  /*a50c0*/  BAR.SYNC.DEFER_BLOCKING 0x0 ;  /* 0x0000000000007b1d */ /* 0x000fec0000010000 */
[----:B------:R-:W1:Y:S02]  /*a50d0*/  LDS.128 R64, [R170] ;  /* 0x00000000aa407984 */ /* 0x000e640000000c00 */
        /* <DEDUP_REMOVED lines=9> */
[----:B------:R-:W-:Y:S01]  /*a5170*/  BAR.SYNC.DEFER_BLOCKING 0x0 ;  /* 0x0000000000007b1d */ /* 0x000fe20000010000 */
[----:B------:R-:W-:-:S02]  /*a5180*/  IMAD.MOV.U32 R224, RZ, RZ, R69 ;  /* 0x000000ffffe07224 */ /* 0x000fc400078e0045 */
[----:B------:R-:W-:-:S03]  /*a5190*/  IMAD.MOV.U32 R226, RZ, RZ, R101 ;  /* 0x000000ffffe27224 */ /* 0x000fc600078e0065 */
[----:B-1----:R-:W-:Y:S04]  /*a51a0*/  STL [R1+0x3554], R223 ;  /* 0x003554df01007387 */ /* 0x002fe80000100800 */
[----:B--2---:R-:W-:Y:S01]  /*a51b0*/  STSM.16.M88.4 [R0], R192 ;  /* 0x000000c000007844 */ /* 0x004fe20000000200 */
[----:B------:R-:W-:Y:S06]  /*a51c0*/  BAR.SYNC.DEFER_BLOCKING 0x0 ;  /* 0x0000000000007b1d */ /* 0x000fec0000010000 */
[----:B------:R-:W1:Y:S02]  /*a51d0*/  LDS.128 R68, [R170] ;  /* 0x00000000aa447984 */ /* 0x000e640000000c00 */
[----:B------:R-:W-:Y:S06]  /*a51e0*/  BAR.SYNC.DEFER_BLOCKING 0x0 ;  /* 0x0000000000007b1d */ /* 0x000fec0000010000 */
[----:B------:R-:W-:Y:S02]  /*a51f0*/  STSM.16.M88.4 [R0], R224 ;  /* 0x000000e000007844 */ /* 0x000fe40000000200 */
[----:B------:R-:W-:Y:S06]  /*a5200*/  BAR.SYNC.DEFER_BLOCKING 0x0 ;  /* 0x0000000000007b1d */ /* 0x000fec0000010000 */
[----:B-1----:R-:W-:Y:S04]  /*a5210*/  STL [R1+0x3548], R71 ;  /* 0x0035484701007387 */ /* 0x002fe80000100800 */
[----:B------:R-:W2:Y:S04]  /*a5220*/  LDL.LU R192, [R1+0x754] ;  /* 0x0007540001c07983 */ /* 0x000ea80000300800 */
[----:B------:R-:W2:Y:S04]  /*a5230*/  LDL.LU R193, [R1+0x75c] ;  /* 0x00075c0001c17983 */ /* 0x000ea80000300800 */
[----:B------:R-:W2:Y:S04]  /*a5240*/  LDL.LU R194, [R1+0x5c4] ;  /* 0x0005c40001c27983 */ /* 0x000ea80000300800 */
[----:B------:R-:W2:Y:S04]  /*a5250*/  LDL.LU R195, [R1+0x5cc] ;  /* 0x0005cc0001c37983 */ /* 0x000ea80000300800 */
[----:B------:R-:W1:Y:S01]  /*a5260*/  LDS.128 R100, [R170] ;  /* 0x00000000aa647984 */ /* 0x000e620000000c00 */
[----:B------:R-:W-:Y:S06]  /*a5270*/  BAR.SYNC.DEFER_BLOCKING 0x0 ;  /* 0x0000000000007b1d */ /* 0x000fec0000010000 */
[----:B-1----:R1:W-:Y:S04]  /*a5280*/  STL [R1+0x3558], R103 ;  /* 0x0035586701007387 */ /* 0x0023e80000100800 */
[----:B------:R-:W3:Y:S04]  /*a5290*/  LDL.LU R224, [R1+0x504] ;  /* 0x0005040001e07983 */ /* 0x000ee80000300800 */
[----:B------:R-:W3:Y:S04]  /*a52a0*/  LDL.LU R225, [R1+0x50c] ;  /* 0x00050c0001e17983 */ /* 0x000ee80000300800 */
[----:B------:R-:W4:Y:S04]  /*a52b0*/  LDL.LU R250, [R1+0x120] ;  /* 0x0001200001fa7983 */ /* 0x000f280000300800 */
[----:B------:R-:W4:Y:S04]  /*a52c0*/  LDL.LU R171, [R1+0x9a0] ;  /* 0x0009a00001ab7983 */ /* 0x000f280000300800 */
[----:B------:R-:W4:Y:S04]  /*a52d0*/  LDL.LU R191, [R1+0x9a4] ;  /* 0x0009a40001bf7983 */ /* 0x000f280000300800 */
[----:B------:R-:W4:Y:S04]  /*a52e0*/  LDL.LU R199, [R1+0x1788] ;  /* 0x0017880001c77983 */ /* 0x000f280000300800 */
[----:B------:R-:W4:Y:S04]  /*a52f0*/  LDL.LU R207, [R1+0x17a0] ;  /* 0x0017a00001cf7983 */ /* 0x000f280000300800 */
[----:B-1----:R-:W4:Y:S04]  /*a5300*/  LDL.LU R103, [R1+0x178c] ;  /* 0x00178c0001677983 */ /* 0x002f280000300800 */
[----:B------:R-:W4:Y:S04]  /*a5310*/  LDL.LU R223, [R1+0x179c] ;  /* 0x00179c0001df7983 */ /* 0x000f280000300800 */
[----:B------:R-:W4:Y:S04]  /*a5320*/  LDL.LU R215, [R1+0x1798] ;  /* 0x0017980001d77983 */ /* 0x000f280000300800 */
[----:B------:R-:W4:Y:S04]  /*a5330*/  LDL.LU R67, [R1+0x1794] ;  /* 0x0017940001437983 */ /* 0x000f280000300800 */
[----:B------:R-:W4:Y:S04]  /*a5340*/  LDL.LU R71, [R1+0x1790] ;  /* 0x0017900001477983 */ /* 0x000f280000300800 */
[----:B------:R-:W4:Y:S01]  /*a5350*/  LDL.LU R249, [R1+0xf0] ;  /* 0x0000f00001f97983 */ /* 0x000f220000300800 */
[----:B------:R-:W-:Y:S01]  /*a5360*/  IMAD.MOV.U32 R226, RZ, RZ, R233 ;  /* 0x000000ffffe27224 */ /* 0x000fe200078e00e9 */
[----:B------:R-:W-:-:S02]  /*a5370*/  MOV R227, R235 ;  /* 0x000000eb00e37202 */ /* 0x000fc40000000f00 */
[----:B------:R-:W4:Y:S04]  /*a5380*/  LDL.LU R231, [R1+0xa0] ;  /* 0x0000a00001e77983 */ /* 0x000f280000300800 */
[----:B------:R-:W4:Y:S04]  /*a5390*/  LDL.LU R230, [R1+0x90] ;  /* 0x0000900001e67983 */ /* 0x000f280000300800 */
[----:B--2---:R-:W-:Y:S01]  /*a53a0*/  STSM.16.M88.4 [R0], R192 ;  /* 0x000000c000007844 */ /* 0x004fe20000000200 */
[----:B------:R-:W-:Y:S06]  /*a53b0*/  BAR.SYNC.DEFER_BLOCKING 0x0 ;  /* 0x0000000000007b1d */ /* 0x000fec0000010000 */
[----:B------:R-:W1:Y:S02]  /*a53c0*/  LDS.128 R192, [R170] ;  /* 0x00000000aac07984 */ /* 0x000e640000000c00 */
[----:B------:R-:W-:Y:S06]  /*a53d0*/  BAR.SYNC.DEFER_BLOCKING 0x0 ;  /* 0x0000000000007b1d */ /* 0x000fec0000010000 */
[----:B---3--:R2:W-:Y:S02]  /*a53e0*/  STSM.16.M88.4 [R0], R224 ;  /* 0x000000e000007844 */ /* 0x0085e40000000200 */
[----:B------:R-:W-:Y:S01]  /*a53f0*/  BAR.SYNC.DEFER_BLOCKING 0x0 ;  /* 0x0000000000007b1d */ /* 0x000fe20000010000 */
[C---:B----4-:R-:W-:Y:S01]  /*a5400*/  ISETP.GE.AND P0, PT, R191.reuse, UR16, PT ;  /* 0x00000010bf007c0c */ /* 0x050fe2000bf06270 */
[----:B--2---:R-:W-:-:S03]  /*a5410*/  IMAD R224, R191, UR4, RZ ;  /* 0x00000004bfe07c24 */ /* 0x004fc6000f8e02ff */
[----:B------:R-:W-:-:S03]  /*a5420*/  ISETP.LT.AND P0, PT, R171, UR27, !P0 ;  /* 0x0000001bab007c0c */ /* 0x000fc6000c701270 */
[----:B------:R-:W2:Y:S01]  /*a5430*/  LDC R225, c[0x0][0x3b4] ;  /* 0x0000ed00ffe17b82 */ /* 0x000ea20000000800 */
[----:B------:R-:W-:Y:S01]  /*a5440*/  IMAD R252, R171, UR5, RZ ;  /* 0x00000005abfc7c24 */ /* 0x000fe2000f8e02ff */
[----:B------:R-:W3:Y:S01]  /*a5450*/  LDCU.64 UR4, c[0x0][0x390] ;  /* 0x00007200ff0477ac */ /* 0x000ee20008000a00 */
[C---:B------:R-:W-:Y:S01]  /*a5460*/  LEA R244, P1, R224.reuse, UR6, 0x2 ;  /* 0x00000006e0f47c11 */ /* 0x040fe2000f8210ff */
[C---:B------:R-:W-:Y:S01]  /*a5470*/  IMAD R0, R199.reuse, UR8, RZ ;  /* 0x00000008c7007c24 */ /* 0x040fe2000f8e02ff */
[----:B------:R-:W4:Y:S02]  /*a5480*/  LDCU.64 UR8, c[0x0][0x398] ;  /* 0x00007300ff0877ac */ /* 0x000f240008000a00 */
[----:B------:R-:W-:Y:S01]  /*a5490*/  LEA.HI.X.SX32 R245, R224, UR7, 0x2, P1 ;  /* 0x00000007e0f57c11 */ /* 0x000fe200088f16ff */
[----:B------:R-:W1:Y:S01]  /*a54a0*/  LDC R226, c[0x0][0x3b4] ;  /* 0x0000ed00ffe27b82 */ /* 0x000e620000000800 */
[----:B------:R-:W1:Y:S01]  /*a54b0*/  LDCU.64 UR6, c[0x0][0x390] ;  /* 0x00007200ff0677ac */ /* 0x000e620008000a00 */
[----:B------:R-:W-:Y:S01]  /*a54c0*/  IMAD.WIDE R2, R252, 0x4, R244 ;  /* 0x00000004fc027825 */ /* 0x000fe200078e02f4 */
[----:B------:R-:W1:Y:S05]  /*a54d0*/  LDCU UR27, c[0x0][0x398] ;  /* 0x00007300ff1b77ac */ /* 0x000e6a0008000800 */
[----:B------:R-:W1:Y:S01]  /*a54e0*/  LDC R227, c[0x0][0x3b4] ;  /* 0x0000ed00ffe37b82 */ /* 0x000e620000000800 */
[----:B------:R3:W-:Y:S01]  /*a54f0*/  @P0 STG.E desc[UR14][R2.64], R242 ;  /* 0x000000f202000986 */ /* 0x0007e2000c10190e */
[----:B------:R-:W-:-:S04]  /*a5500*/  ISETP.GE.AND P0, PT, R199, UR12, PT ;  /* 0x0000000cc7007c0c */ /* 0x000fc8000bf06270 */
[----:B------:R-:W-:Y:S01]  /*a5510*/  ISETP.LT.AND P0, PT, R171, UR29, !P0 ;  /* 0x0000001dab007c0c */ /* 0x000fe2000c701270 */
[----:B------:R-:W1:Y:S01]  /*a5520*/  LDCU UR29, c[0x0][0x398] ;  /* 0x00007300ff1d77ac */ /* 0x000e620008000800 */
[----:B---3--:R-:W-:-:S04]  /*a5530*/  LEA R242, P1, R0, UR10, 0x2 ;  /* 0x0000000a00f27c11 */ /* 0x008fc8000f8210ff */
[----:B------:R-:W-:Y:S01]  /*a5540*/  LEA.HI.X.SX32 R243, R0, UR11, 0x2, P1 ;  /* 0x0000000b00f37c11 */ /* 0x000fe200088f16ff */
[----:B------:R-:W3:Y:S01]  /*a5550*/  LDCU.64 UR10, c[0x0][0x398] ;  /* 0x00007300ff0a77ac */ /* 0x000ee20008000a00 */
[----:B--2---:R-:W-:Y:S02]  /*a5560*/  IMAD R0, R225, 0x80, R224 ;  /* 0x00000080e1007824 */ /* 0x004fe400078e02e0 */
[----:B------:R-:W-:-:S05]  /*a5570*/  IMAD.WIDE R2, R252, 0x4, R242 ;  /* 0x00000004fc027825 */ /* 0x000fca00078e02f2 */
[----:B------:R2:W-:Y:S01]  /*a5580*/  @P0 STG.E desc[UR14][R2.64], R241 ;  /* 0x000000f102000986 */ /* 0x0005e2000c10190e */
[----:B------:R-:W-:Y:S01]  /*a5590*/  ISETP.GE.AND P0, PT, R171, UR17, PT ;  /* 0x00000011ab007c0c */ /* 0x000fe2000bf06270 */
[----:B------:R-:W3:Y:S01]  /*a55a0*/  LDCU.64 UR16, c[0x0][0x398] ;  /* 0x00007300ff1077ac */ /* 0x000ee20008000a00 */
[----:B--2---:R-:W-:-:S04]  /*a55b0*/  LEA R2, P1, R0, UR4, 0x2 ;  /* 0x0000000400027c11 */ /* 0x004fc8000f8210ff */
[----:B------:R-:W-:Y:S01]  /*a55c0*/  LEA.HI.X.SX32 R3, R0, UR5, 0x2, P1 ;  /* 0x0000000500037c11 */ /* 0x000fe200088f16ff */
[----:B------:R-:W2:Y:S01]  /*a55d0*/  LDCU.64 UR4, c[0x0][0x390] ;  /* 0x00007200ff0477ac */ /* 0x000ea20008000a00 */
[----:B-1----:R-:W-:Y:S02]  /*a55e0*/  LEA R0, R226, R0, 0x6 ;  /* 0x00000000e2007211 */ /* 0x002fe400078e30ff */
[----:B------:R-:W1:Y:S01]  /*a55f0*/  LDC R226, c[0x0][0x3b4] ;  /* 0x0000ed00ffe27b82 */ /* 0x000e620000000800 */
[----:B---3--:R-:W-:Y:S01]  /*a5600*/  ISETP.LT.AND P2, PT, R207, UR10, !P0 ;  /* 0x0000000acf007c0c */ /* 0x008fe2000c741270 */
[----:B------:R-:W-:Y:S01]  /*a5610*/  IMAD.WIDE R224, R252, 0x4, R2 ;  /* 0x00000004fce07825 */ /* 0x000fe200078e0202 */
[----:B------:R-:W3:Y:S11]  /*a5620*/  LDCU UR10, c[0x0][0x398] ;  /* 0x00007300ff0a77ac */ /* 0x000ef60008000800 */
[----:B------:R2:W-:Y:S01]  /*a5630*/  @P2 STG.E desc[UR14][R224.64], R240 ;  /* 0x000000f0e0002986 */ /* 0x0005e2000c10190e */
[----:B----4-:R-:W-:Y:S01]  /*a5640*/  ISETP.LT.AND P2, PT, R103, UR8, !P0 ;  /* 0x0000000867007c0c */ /* 0x010fe2000c741270 */
[----:B------:R-:W4:Y:S01]  /*a5650*/  LDCU UR8, c[0x0][0x398] ;  /* 0x00007300ff0877ac */ /* 0x000f220008000800 */
[----:B--2---:R-:W-:-:S04]  /*a5660*/  LEA R240, P1, R0, UR6, 0x2 ;  /* 0x0000000600f07c11 */ /* 0x004fc8000f8210ff */
[----:B------:R-:W-:Y:S01]  /*a5670*/  LEA.HI.X.SX32 R241, R0, UR7, 0x2, P1 ;  /* 0x0000000700f17c11 */ /* 0x000fe200088f16ff */
[----:B-1----:R-:W-:Y:S01]  /*a5680*/  IMAD R0, R226, 0x40, R0 ;  /* 0x00000040e2007824 */ /* 0x002fe200078e0200 */
[----:B------:R-:W1:Y:S01]  /*a5690*/  LDCU.64 UR6, c[0x0][0x390] ;  /* 0x00007200ff0677ac */ /* 0x000e620008000a00 */
[----:B------:R-:W2:Y:S01]  /*a56a0*/  LDC R226, c[0x0][0x3b4] ;  /* 0x0000ed00ffe27b82 */ /* 0x000ea20000000800 */
[----:B------:R-:W-:Y:S02]  /*a56b0*/  IMAD.WIDE R224, R252, 0x4, R240 ;  /* 0x00000004fce07825 */ /* 0x000fe400078e02f0 */
[----:B------:R-:W-:-:S03]  /*a56c0*/  LEA R234, P1, R0, UR4, 0x2 ;  /* 0x0000000400ea7c11 */ /* 0x000fc6000f8210ff */
[----:B------:R1:W-:Y:S01]  /*a56d0*/  @P2 STG.E desc[UR14][R224.64], R250 ;  /* 0x000000fae0002986 */ /* 0x0003e2000c10190e */
[----:B------:R-:W-:Y:S01]  /*a56e0*/  ISETP.LT.AND P2, PT, R223, UR18, !P0 ;  /* 0x00000012df007c0c */ /* 0x000fe2000c741270 */
[----:B------:R-:W2:Y:S01]  /*a56f0*/  LDCU UR18, c[0x0][0x398] ;  /* 0x00007300ff1277ac */ /* 0x000ea20008000800 */
[----:B------:R-:W-:Y:S02]  /*a5700*/  LEA.HI.X.SX32 R235, R0, UR5, 0x2, P1 ;  /* 0x0000000500eb7c11 */ /* 0x000fe400088f16ff */
[----:B------:R-:W-:Y:S01]  /*a5710*/  LEA R0, R227, R0, 0x6 ;  /* 0x00000000e3007211 */ /* 0x000fe200078e30ff */
[----:B------:R-:W2:Y:S01]  /*a5720*/  LDCU.64 UR4, c[0x0][0x390] ;  /* 0x00007200ff0477ac */ /* 0x000ea20008000a00 */
[----:B-1----:R-:W-:Y:S02]  /*a5730*/  IMAD.WIDE R224, R252, 0x4, R234 ;  /* 0x00000004fce07825 */ /* 0x002fe400078e02ea */
[----:B------:R-:W-:-:S05]  /*a5740*/  LEA R232, P1, R0, UR6, 0x2 ;  /* 0x0000000600e87c11 */ /* 0x000fca000f8210ff */
[----:B------:R1:W-:Y:S01]  /*a5750*/  @P2 STG.E desc[UR14][R224.64], R249 ;  /* 0x000000f9e0002986 */ /* 0x0003e2000c10190e */
[----:B------:R-:W-:Y:S01]  /*a5760*/  ISETP.LT.AND P2, PT, R215, UR24, !P0 ;  /* 0x00000018d7007c0c */ /* 0x000fe2000c741270 */
[----:B------:R-:W1:Y:S01]  /*a5770*/  LDCU UR24, c[0x0][0x398] ;  /* 0x00007300ff1877ac */ /* 0x000e620008000800 */
[----:B------:R-:W-:Y:S01]  /*a5780*/  LEA.HI.X.SX32 R233, R0, UR7, 0x2, P1 ;  /* 0x0000000700e97c11 */ /* 0x000fe200088f16ff */
[----:B--2---:R-:W-:Y:S01]  /*a5790*/  IMAD R0, R226, 0x40, R0 ;  /* 0x00000040e2007824 */ /* 0x004fe200078e0200 */
[----:B------:R-:W2:Y:S01]  /*a57a0*/  LDCU.64 UR6, c[0x0][0x390] ;  /* 0x00007200ff0677ac */ /* 0x000ea20008000a00 */
[----:B-1----:R-:W-:Y:S01]  /*a57b0*/  IMAD.WIDE R224, R252, 0x4, R232 ;  /* 0x00000004fce07825 */ /* 0x002fe200078e02e8 */
[----:B------:R-:W3:Y:S07]  /*a57c0*/  LDL.LU R249, [R1+0x80] ;  /* 0x0000800001f97983 */ /* 0x000eee0000300800 */
[----:B------:R1:W-:Y:S01]  /*a57d0*/  @P2 STG.E desc[UR14][R224.64], R246 ;  /* 0x000000f6e0002986 */ /* 0x0003e2000c10190e */
[----:B------:R-:W-:-:S03]  /*a57e0*/  LEA R226, P1, R0, UR4, 0x2 ;  /* 0x0000000400e27c11 */ /* 0x000fc6000f8210ff */
[----:B------:R-:W3:Y:S01]  /*a57f0*/  LDL.LU R250, [R1+0x70] ;  /* 0x0000700001fa7983 */ /* 0x000ee20000300800 */
[----:B-1----:R-:W1:Y:S01]  /*a5800*/  LDC R246, c[0x0][0x3b4] ;  /* 0x0000ed00fff67b82 */ /* 0x002e620000000800 */
[----:B------:R-:W-:Y:S02]  /*a5810*/  ISETP.LT.AND P2, PT, R67, UR22, !P0 ;  /* 0x0000001643007c0c */ /* 0x000fe4000c741270 */
[----:B------:R-:W3:Y:S01]  /*a5820*/  LDL.LU R251, [R1+0x20] ;  /* 0x0000200001fb7983 */ /* 0x000ee20000300800 */
[----:B------:R-:W-:Y:S01]  /*a5830*/  LEA.HI.X.SX32 R227, R0, UR5, 0x2, P1 ;  /* 0x0000000500e37c11 */ /* 0x000fe200088f16ff */
[----:B------:R-:W1:Y:S02]  /*a5840*/  LDCU.64 UR4, c[0x0][0x398] ;  /* 0x00007300ff0477ac */ /* 0x000e640008000a00 */
[----:B------:R-:W-:Y:S01]  /*a5850*/  IMAD.WIDE R224, R252, 0x4, R226 ;  /* 0x00000004fce07825 */ /* 0x000fe200078e02e2 */
[----:B------:R-:W1:Y:S06]  /*a5860*/  LDCU UR22, c[0x0][0x39c] ;  /* 0x00007380ff1677ac */ /* 0x000e6c0008000800 */
[----:B------:R2:W-:Y:S01]  /*a5870*/  @P2 STG.E desc[UR14][R224.64], R247 ;  /* 0x000000f7e0002986 */ /* 0x0005e2000c10190e */
[----:B-1----:R-:W-:-:S04]  /*a5880*/  LEA R0, R246, R0, 0x6 ;  /* 0x00000000f6007211 */ /* 0x002fc800078e30ff */
[C---:B--2---:R-:W-:Y:S01]  /*a5890*/  LEA R224, P1, R0.reuse, UR6, 0x2 ;  /* 0x0000000600e07c11 */ /* 0x044fe2000f8210ff */
[----:B------:R-:W1:Y:S03]  /*a58a0*/  LDCU UR6, c[0x0][0x3b8] ;  /* 0x00007700ff0677ac */ /* 0x000e660008000800 */
[----:B------:R-:W-:Y:S02]  /*a58b0*/  LEA.HI.X.SX32 R225, R0, UR7, 0x2, P1 ;  /* 0x0000000700e17c11 */ /* 0x000fe400088f16ff */
[----:B------:R-:W2:Y:S01]  /*a58c0*/  LDL.LU R0, [R1+0xc0] ;  /* 0x0000c00001007983 */ /* 0x000ea20000300800 */
[----:B------:R-:W-:Y:S01]  /*a58d0*/  ISETP.LT.AND P0, PT, R71, UR20, !P0 ;  /* 0x0000001447007c0c */ /* 0x000fe2000c701270 */
[----:B------:R-:W1:Y:S01]  /*a58e0*/  LDCU UR20, c[0x0][0x3b8] ;  /* 0x00007700ff1477ac */ /* 0x000e620008000800 */
[----:B------:R-:W-:-:S11]  /*a58f0*/  IMAD.WIDE R246, R252, 0x4, R224 ;  /* 0x00000004fcf67825 */ /* 0x000fd600078e02e0 */
[----:B--2---:R2:W-:Y:S02]  /*a5900*/  @P0 STG.E desc[UR14][R246.64], R0 ;  /* 0x00000000f6000986 */ /* 0x0045e4000c10190e */
[----:B--2---:R-:W-:-:S05]  /*a5910*/  VIADD R0, R171, 0x1 ;  /* 0x00000001ab007836 */ /* 0x004fca0000000000 */
[----:B------:R-:W-:Y:S01]  /*a5920*/  ISETP.GE.AND P0, PT, R0, UR13, PT ;  /* 0x0000000d00007c0c */ /* 0x000fe2000bf06270 */
[----:B------:R-:W2:Y:S01]  /*a5930*/  LDCU.64 UR12, c[0x0][0x398] ;  /* 0x00007300ff0c77ac */ /* 0x000ea20008000a00 */
[----:B-1----:R-:W-:Y:S02]  /*a5940*/  IADD3 R0, PT, PT, R252, UR6, RZ ;  /* 0x00000006fc007c10 */ /* 0x002fe4000fffe0ff */
[----:B------:R-:W2:Y:S01]  /*a5950*/  LDL.LU R252, [R1+0xb0] ;  /* 0x0000b00001fc7983 */ /* 0x000ea20000300800 */
[----:B------:R-:W-:Y:S01]  /*a5960*/  ISETP.LT.AND P1, PT, R191, UR16, !P0 ;  /* 0x00000010bf007c0c */ /* 0x000fe2000c721270 */
[----:B------:R-:W1:Y:S01]  /*a5970*/  LDCU.64 UR6, c[0x0][0x398] ;  /* 0x00007300ff0677ac */ /* 0x000e620008000a00 */
[C---:B------:R-:W-:Y:S01]  /*a5980*/  IMAD.WIDE R246, R0.reuse, 0x4, R244 ;  /* 0x0000000400f67825 */ /* 0x040fe200078e02f4 */
[----:B------:R-:W-:Y:S01]  /*a5990*/  ISETP.LT.AND P2, PT, R207, UR4, !P0 ;  /* 0x00000004cf007c0c */ /* 0x000fe2000c741270 */
[----:B------:R-:W1:Y:S01]  /*a59a0*/  LDCU UR4, c[0x0][0x398] ;  /* 0x00007300ff0477ac */ /* 0x000e620008000800 */
[----:B------:R-:W1:Y:S08]  /*a59b0*/  LDCU UR16, c[0x0][0x398] ;  /* 0x00007300ff1077ac */ /* 0x000e700008000800 */
[----:B--2---:R2:W-:Y:S01]  /*a59c0*/  @P1 STG.E desc[UR14][R246.64], R252 ;  /* 0x000000fcf6001986 */ /* 0x0045e2000c10190e */
[----:B------:R-:W-:Y:S01]  /*a59d0*/  ISETP.LT.AND P1, PT, R199, UR12, !P0 ;  /* 0x0000000cc7007c0c */ /* 0x000fe2000c721270 */
[----:B------:R-:W3:Y:S01]  /*a59e0*/  LDCU UR12, c[0x0][0x398] ;  /* 0x00007300ff0c77ac */ /* 0x000ee20008000800 */
[----:B--2---:R-:W-:-:S11]  /*a59f0*/  IMAD.WIDE R246, R0, 0x4, R242 ;  /* 0x0000000400f67825 */ /* 0x004fd600078e02f2 */
[----:B------:R2:W-:Y:S01]  /*a5a00*/  @P1 STG.E desc[UR14][R246.64], R231 ;  /* 0x000000e7f6001986 */ /* 0x0005e2000c10190e */
[----:B-1----:R-:W-:Y:S01]  /*a5a10*/  ISETP.LT.AND P1, PT, R103, UR6, !P0 ;  /* 0x0000000667007c0c */ /* 0x002fe2000c721270 */
[----:B------:R-:W1:Y:S01]  /*a5a20*/  LDCU UR6, c[0x0][0x398] ;  /* 0x00007300ff0677ac */ /* 0x000e620008000800 */
[----:B--2---:R-:W-:-:S05]  /*a5a30*/  IMAD.WIDE R246, R0, 0x4, R2 ;  /* 0x0000000400f67825 */ /* 0x004fca00078e0202 */
[----:B------:R2:W-:Y:S01]  /*a5a40*/  @P2 STG.E desc[UR14][R246.64], R230 ;  /* 0x000000e6f6002986 */ /* 0x0005e2000c10190e */
[----:B------:R-:W-:Y:S01]  /*a5a50*/  ISETP.LT.AND P2, PT, R223, UR26, !P0 ;  /* 0x0000001adf007c0c */ /* 0x000fe2000c741270 */
[----:B------:R-:W1:Y:S01]  /*a5a60*/  LDCU UR26, c[0x0][0x398] ;  /* 0x00007300ff1a77ac */ /* 0x000e620008000800 */
[----:B--2---:R-:W-:-:S05]  /*a5a70*/  IMAD.WIDE R246, R0, 0x4, R240 ;  /* 0x0000000400f67825 */ /* 0x004fca00078e02f0 */
[----:B---3--:R2:W-:Y:S01]  /*a5a80*/  @P1 STG.E desc[UR14][R246.64], R249 ;  /* 0x000000f9f6001986 */ /* 0x0085e2000c10190e */
[----:B------:R-:W-:Y:S01]  /*a5a90*/  ISETP.LT.AND P1, PT, R215, UR28, !P0 ;  /* 0x0000001cd7007c0c */ /* 0x000fe2000c721270 */
[----:B------:R-:W3:Y:S01]  /*a5aa0*/  LDCU UR28, c[0x0][0x398] ;  /* 0x00007300ff1c77ac */ /* 0x000ee20008000800 */
[C---:B--2---:R-:W-:Y:S01]  /*a5ab0*/  IMAD.WIDE R246, R0.reuse, 0x4, R234 ;  /* 0x0000000400f67825 */ /* 0x044fe200078e02ea */
[----:B------:R-:W2:Y:S04]  /*a5ac0*/  LDL.LU R249, [R1+0xd4] ;  /* 0x0000d40001f97983 */ /* 0x000ea80000300800 */
[----:B------:R1:W-:Y:S02]  /*a5ad0*/  @P2 STG.E desc[UR14][R246.64], R250 ;  /* 0x000000faf6002986 */ /* 0x0003e4000c10190e */
[----:B-1----:R-:W-:-:S02]  /*a5ae0*/  IMAD.WIDE R246, R0, 0x4, R232 ;  /* 0x0000000400f67825 */ /* 0x002fc400078e02e8 */
[----:B------:R-:W3:Y:S04]  /*a5af0*/  LDL.LU R250, [R1+0x134] ;  /* 0x0001340001fa7983 */ /* 0x000ee80000300800 */
[----:B------:R1:W-:Y:S01]  /*a5b00*/  @P1 STG.E desc[UR14][R246.64], R251 ;  /* 0x000000fbf6001986 */ /* 0x0003e2000c10190e */
[----:B------:R-:W-:Y:S01]  /*a5b10*/  ISETP.LT.AND P1, PT, R67, UR4, !P0 ;  /* 0x0000000443007c0c */ /* 0x000fe2000c721270 */
[----:B------:R-:W4:Y:S02]  /*a5b20*/  LDCU UR4, c[0x0][0x3b8] ;  /* 0x00007700ff0477ac */ /* 0x000f240008000800 */
[----:B------:R-:W3:Y:S04]  /*a5b30*/  LDL.LU R252, [R1+0x124] ;  /* 0x0001240001fc7983 */ /* 0x000ee80000300800 */
[----:B------:R-:W3:Y:S01]  /*a5b40*/  LDL.LU R231, [R1+0xf4] ;  /* 0x0000f40001e77983 */ /* 0x000ee20000300800 */
[----:B-1----:R-:W-:-:S03]  /*a5b50*/  IMAD.WIDE R246, R0, 0x4, R226 ;  /* 0x0000000400f67825 */ /* 0x002fc600078e02e2 */
[----:B------:R-:W3:Y:S04]  /*a5b60*/  LDL.LU R230, [R1+0x114] ;  /* 0x0001140001e67983 */ /* 0x000ee80000300800 */
[----:B------:R-:W3:Y:S04]  /*a5b70*/  LDL.LU R251, [R1+0xc4] ;  /* 0x0000c40001fb7983 */ /* 0x000ee80000300800 */
[----:B------:R1:W-:Y:S04]  /*a5b80*/  @P1 STG.E desc[UR14][R246.64], R248 ;  /* 0x000000f8f6001986 */ /* 0x0003e8000c10190e */
[----:B-1----:R-:W3:Y:S01]  /*a5b90*/  LDL.LU R248, [R1+0x104] ;  /* 0x0001040001f87983 */ /* 0x002ee20000300800 */
[----:B------:R-:W-:Y:S01]  /*a5ba0*/  ISETP.LT.AND P0, PT, R71, UR6, !P0 ;  /* 0x0000000647007c0c */ /* 0x000fe2000c701270 */
[----:B------:R-:W1:Y:S01]  /*a5bb0*/  LDCU UR6, c[0x0][0x39c] ;  /* 0x00007380ff0677ac */ /* 0x000e620008000800 */
[----:B------:R-:W-:-:S11]  /*a5bc0*/  IMAD.WIDE R246, R0, 0x4, R224 ;  /* 0x0000000400f67825 */ /* 0x000fd600078e02e0 */
[----:B------:R1:W-:Y:S02]  /*a5bd0*/  @P0 STG.E desc[UR14][R246.64], R236 ;  /* 0x000000ecf6000986 */ /* 0x0003e4000c10190e */
[----:B-1----:R-:W-:-:S05]  /*a5be0*/  VIADD R236, R171, 0x2 ;  /* 0x00000002abec7836 */ /* 0x002fca0000000000 */
[----:B------:R-:W-:Y:S01]  /*a5bf0*/  ISETP.GE.AND P0, PT, R236, UR6, PT ;  /* 0x00000006ec007c0c */ /* 0x000fe2000bf06270 */
[----:B------:R-:W1:Y:S01]  /*a5c00*/  LDCU UR6, c[0x0][0x398] ;  /* 0x00007300ff0677ac */ /* 0x000e620008000800 */
[----:B------:R-:W3:Y:S01]  /*a5c10*/  LDL.LU R236, [R1+0xe4] ;  /* 0x0000e40001ec7983 */ /* 0x000ee20000300800 */
[----:B----4-:R-:W-:Y:S01]  /*a5c20*/  IADD3 R0, PT, PT, R0, UR4, RZ ;  /* 0x0000000400007c10 */ /* 0x010fe2000fffe0ff */
[----:B------:R-:W4:Y:S01]  /*a5c30*/  LDCU UR4, c[0x0][0x398] ;  /* 0x00007300ff0477ac */ /* 0x000f220008000800 */
[----:B------:R-:W-:Y:S02]  /*a5c40*/  ISETP.LT.AND P1, PT, R191, UR8, !P0 ;  /* 0x00000008bf007c0c */ /* 0x000fe4000c721270 */
[----:B------:R-:W-:Y:S01]  /*a5c50*/  ISETP.LT.AND P2, PT, R199, UR10, !P0 ;  /* 0x0000000ac7007c0c */ /* 0x000fe2000c741270 */
[C---:B------:R-:W-:Y:S01]  /*a5c60*/  IMAD.WIDE R246, R0.reuse, 0x4, R244 ;  /* 0x0000000400f67825 */ /* 0x040fe200078e02f4 */
[----:B------:R-:W1:Y:S01]  /*a5c70*/  LDCU UR8, c[0x0][0x398] ;  /* 0x00007300ff0877ac */ /* 0x000e620008000800 */
[----:B------:R-:W1:Y:S08]  /*a5c80*/  LDCU UR10, c[0x0][0x398] ;  /* 0x00007300ff0a77ac */ /* 0x000e700008000800 */
[----:B--2---:R2:W-:Y:S01]  /*a5c90*/  @P1 STG.E desc[UR14][R246.64], R249 ;  /* 0x000000f9f6001986 */ /* 0x0045e2000c10190e */
[----:B----4-:R-:W-:Y:S01]  /*a5ca0*/  ISETP.LT.AND P1, PT, R207, UR4, !P0 ;  /* 0x00000004cf007c0c */ /* 0x010fe2000c721270 */
[----:B------:R-:W4:Y:S01]  /*a5cb0*/  LDCU UR4, c[0x0][0x398] ;  /* 0x00007300ff0477ac */ /* 0x000f220008000800 */
[C---:B--2---:R-:W-:Y:S01]  /*a5cc0*/  IMAD.WIDE R246, R0.reuse, 0x4, R242 ;  /* 0x0000000400f67825 */ /* 0x044fe200078e02f2 */
[----:B------:R-:W2:Y:S04]  /*a5cd0*/  LDL.LU R249, [R1+0x3580] ;  /* 0x0035800001f97983 */ /* 0x000ea80000300800 */
[----:B---3--:R3:W-:Y:S02]  /*a5ce0*/  @P2 STG.E desc[UR14][R246.64], R250 ;  /* 0x000000faf6002986 */ /* 0x0087e4000c10190e */
[C---:B---3--:R-:W-:Y:S01]  /*a5cf0*/  IMAD.WIDE R246, R0.reuse, 0x4, R2 ;  /* 0x0000000400f67825 */ /* 0x048fe200078e0202 */
[----:B----4-:R-:W-:Y:S01]  /*a5d00*/  ISETP.LT.AND P2, PT, R223, UR4, !P0 ;  /* 0x00000004df007c0c */ /* 0x010fe2000c741270 */
[----:B------:R-:W3:Y:S01]  /*a5d10*/  LDCU UR4, c[0x0][0x398] ;  /* 0x00007300ff0477ac */ /* 0x000ee20008000800 */
[----:B------:R-:W4:Y:S04]  /*a5d20*/  LDL.LU R250, [R1+0x357c] ;  /* 0x00357c0001fa7983 */ /* 0x000f280000300800 */
[----:B------:R1:W-:Y:S02]  /*a5d30*/  @P1 STG.E desc[UR14][R246.64], R248 ;  /* 0x000000f8f6001986 */ /* 0x0003e4000c10190e */
[----:B-1----:R-:W-:Y:S01]  /*a5d40*/  ISETP.LT.AND P1, PT, R103, UR6, !P0 ;  /* 0x0000000667007c0c */ /* 0x002fe2000c721270 */
[----:B------:R-:W1:Y:S01]  /*a5d50*/  LDCU UR6, c[0x0][0x398] ;  /* 0x00007300ff0677ac */ /* 0x000e620008000800 */
[C---:B------:R-:W-:Y:S01]  /*a5d60*/  IMAD.WIDE R246, R0.reuse, 0x4, R240 ;  /* 0x0000000400f67825 */ /* 0x040fe200078e02f0 */
[----:B------:R-:W2:Y:S10]  /*a5d70*/  LDL.LU R248, [R1+0xa4] ;  /* 0x0000a40001f87983 */ /* 0x000eb40000300800 */
[----:B------:R3:W-:Y:S01]  /*a5d80*/  @P1 STG.E desc[UR14][R246.64], R252 ;  /* 0x000000fcf6001986 */ /* 0x0007e2000c10190e */
[----:B-1----:R-:W-:Y:S01]  /*a5d90*/  ISETP.LT.AND P1, PT, R215, UR6, !P0 ;  /* 0x00000006d7007c0c */ /* 0x002fe2000c721270 */
[----:B------:R-:W1:Y:S01]  /*a5da0*/  LDCU UR6, c[0x0][0x398] ;  /* 0x00007300ff0677ac */ /* 0x000e620008000800 */
[C---:B---3--:R-:W-:Y:S01]  /*a5db0*/  IMAD.WIDE R246, R0.reuse, 0x4, R234 ;  /* 0x0000000400f67825 */ /* 0x048fe200078e02ea */
[----:B------:R-:W3:Y:S04]  /*a5dc0*/  LDL.LU R252, [R1+0x94] ;  /* 0x0000940001fc7983 */ /* 0x000ee80000300800 */
[----:B------:R1:W-:Y:S02]  /*a5dd0*/  @P2 STG.E desc[UR14][R246.64], R231 ;  /* 0x000000e7f6002986 */ /* 0x0003e4000c10190e */
[----:B-1----:R-:W-:-:S02]  /*a5de0*/  IMAD.WIDE R246, R0, 0x4, R232 ;  /* 0x0000000400f67825 */ /* 0x002fc400078e02e8 */
[----:B------:R-:W2:Y:S04]  /*a5df0*/  LDL.LU R231, [R1+0x84] ;  /* 0x0000840001e77983 */ /* 0x000ea80000300800 */
[----:B------:R1:W-:Y:S01]  /*a5e00*/  @P1 STG.E desc[UR14][R246.64], R230 ;  /* 0x000000e6f6001986 */ /* 0x0003e2000c10190e */
[----:B------:R-:W-:Y:S01]  /*a5e10*/  ISETP.LT.AND P1, PT, R67, UR4, !P0 ;  /* 0x0000000443007c0c */ /* 0x000fe2000c721270 */
[----:B------:R-:W1:Y:S01]  /*a5e20*/  LDCU UR4, c[0x0][0x3b8] ;  /* 0x00007700ff0477ac */ /* 0x000e620008000800 */
[----:B------:R-:W-:Y:S01]  /*a5e30*/  ISETP.LT.AND P0, PT, R71, UR6, !P0 ;  /* 0x0000000647007c0c */ /* 0x000fe2000c701270 */
[----:B------:R-:W1:Y:S02]  /*a5e40*/  LDCU UR6, c[0x0][0x39c] ;  /* 0x00007380ff0677ac */ /* 0x000e640008000800 */
[C---:B-1----:R-:W-:Y:S01]  /*a5e50*/  IMAD.WIDE R246, R0.reuse, 0x4, R226 ;  /* 0x0000000400f67825 */ /* 0x042fe200078e02e2 */
[----:B------:R-:W2:Y:S07]  /*a5e60*/  LDL.LU R230, [R1+0x74] ;  /* 0x0000740001e67983 */ /* 0x000eae0000300800 */
[----:B------:R1:W-:Y:S02]  /*a5e70*/  @P1 STG.E desc[UR14][R246.64], R236 ;  /* 0x000000ecf6001986 */ /* 0x0003e4000c10190e */
[----:B-1----:R-:W-:-:S04]  /*a5e80*/  IMAD.WIDE R246, R0, 0x4, R224 ;  /* 0x0000000400f67825 */ /* 0x002fc800078e02e0 */
[----:B------:R-:W-:Y:S01]  /*a5e90*/  VIADD R236, R171, 0x3 ;  /* 0x00000003abec7836 */ /* 0x000fe20000000000 */
[----:B------:R1:W-:Y:S04]  /*a5ea0*/  @P0 STG.E desc[UR14][R246.64], R251 ;  /* 0x000000fbf6000986 */ /* 0x0003e8000c10190e */
[----:B------:R-:W-:Y:S01]  /*a5eb0*/  ISETP.GE.AND P0, PT, R236, UR6, PT ;  /* 0x00000006ec007c0c */ /* 0x000fe2000bf06270 */
[----:B------:R-:W2:Y:S01]  /*a5ec0*/  LDCU UR6, c[0x0][0x398] ;  /* 0x00007300ff0677ac */ /* 0x000ea20008000800 */
[----:B-1----:R-:W2:Y:S04]  /*a5ed0*/  LDL.LU R251, [R1+0x24] ;  /* 0x0000240001fb7983 */ /* 0x002ea80000300800 */
[----:B------:R-:W2:Y:S01]  /*a5ee0*/  LDL.LU R236, [R1+0xb4] ;  /* 0x0000b40001ec7983 */ /* 0x000ea20000300800 */
[----:B------:R-:W-:Y:S01]  /*a5ef0*/  IADD3 R0, PT, PT, R0, UR4, RZ ;  /* 0x0000000400007c10 */ /* 0x000fe2000fffe0ff */
[----:B------:R-:W1:Y:S01]  /*a5f00*/  LDCU UR4, c[0x0][0x398] ;  /* 0x00007300ff0477ac */ /* 0x000e620008000800 */
[----:B------:R-:W-:-:S02]  /*a5f10*/  ISETP.LT.AND P1, PT, R191, UR8, !P0 ;  /* 0x00000008bf007c0c */ /* 0x000fc4000c721270 */
[----:B------:R-:W-:Y:S01]  /*a5f20*/  ISETP.LT.AND P2, PT, R199, UR10, !P0 ;  /* 0x0000000ac7007c0c */ /* 0x000fe2000c741270 */
[C---:B------:R-:W-:Y:S01]  /*a5f30*/  IMAD.WIDE R246, R0.reuse, 0x4, R244 ;  /* 0x0000000400f67825 */ /* 0x040fe200078e02f4 */
[----:B------:R-:W1:Y:S01]  /*a5f40*/  LDCU UR8, c[0x0][0x398] ;  /* 0x00007300ff0877ac */ /* 0x000e620008000800 */
[----:B------:R-:W1:Y:S08]  /*a5f50*/  LDCU UR10, c[0x0][0x398] ;  /* 0x00007300ff0a77ac */ /* 0x000e700008000800 */
[----:B--2---:R2:W-:Y:S01]  /*a5f60*/  @P1 STG.E desc[UR14][R246.64], R236 ;  /* 0x000000ecf6001986 */ /* 0x0045e2000c10190e */
[----:B-1----:R-:W-:Y:S01]  /*a5f70*/  ISETP.LT.AND P1, PT, R207, UR4, !P0 ;  /* 0x00000004cf007c0c */ /* 0x002fe2000c721270 */
[----:B------:R-:W1:Y:S01]  /*a5f80*/  LDCU UR4, c[0x0][0x398] ;  /* 0x00007300ff0477ac */ /* 0x000e620008000800 */
[----:B--2---:R-:W-:-:S05]  /*a5f90*/  IMAD.WIDE R246, R0, 0x4, R242 ;  /* 0x0000000400f67825 */ /* 0x004fca00078e02f2 */
[----:B------:R2:W-:Y:S02]  /*a5fa0*/  @P2 STG.E desc[UR14][R246.64], R248 ;  /* 0x000000f8f6002986 */ /* 0x0005e4000c10190e */
[C---:B--2---:R-:W-:Y:S02]  /*a5fb0*/  IMAD.WIDE R246, R0.reuse, 0x4, R2 ;  /* 0x0000000400f67825 */ /* 0x044fe400078e0202 */
[----:B------:R-:W2:Y:S04]  /*a5fc0*/  LDL.LU R248, [R1+0x108] ;  /* 0x0001080001f87983 */ /* 0x000ea80000300800 */
[----:B---3--:R3:W-:Y:S01]  /*a5fd0*/  @P1 STG.E desc[UR14][R246.64], R252 ;  /* 0x000000fcf6001986 */ /* 0x0087e2000c10190e */
[----:B------:R-:W-:Y:S01]  /*a5fe0*/  ISETP.LT.AND P1, PT, R103, UR6, !P0 ;  /* 0x0000000667007c0c */ /* 0x000fe2000c721270 */
[----:B------:R-:W4:Y:S01]  /*a5ff0*/  LDCU UR6, c[0x0][0x398] ;  /* 0x00007300ff0677ac */ /* 0x000f220008000800 */
[----:B-1----:R-:W-:Y:S01]  /*a6000*/  ISETP.LT.AND P2, PT, R223, UR4, !P0 ;  /* 0x00000004df007c0c */ /* 0x002fe2000c741270 */
[----:B------:R-:W1:Y:S01]  /*a6010*/  LDCU UR4, c[0x0][0x398] ;  /* 0x00007300ff0477ac */ /* 0x000e620008000800 */
[C---:B---3--:R-:W-:Y:S01]  /*a6020*/  IMAD.WIDE R246, R0.reuse, 0x4, R240 ;  /* 0x0000000400f67825 */ /* 0x048fe200078e02f0 */
[----:B------:R-:W3:Y:S08]  /*a6030*/  LDL.LU R252, [R1+0x128] ;  /* 0x0001280001fc7983 */ /* 0x000ef00000300800 */
[----:B------:R1:W-:Y:S01]  /*a6040*/  @P1 STG.E desc[UR14][R246.64], R231 ;  /* 0x000000e7f6001986 */ /* 0x0003e2000c10190e */
[----:B----4-:R-:W-:Y:S01]  /*a6050*/  ISETP.LT.AND P1, PT, R215, UR6, !P0 ;  /* 0x00000006d7007c0c */ /* 0x010fe2000c721270 */
[----:B------:R-:W4:Y:S01]  /*a6060*/  LDCU UR6, c[0x0][0x398] ;  /* 0x00007300ff0677ac */ /* 0x000f220008000800 */
[C---:B-1----:R-:W-:Y:S01]  /*a6070*/  IMAD.WIDE R246, R0.reuse, 0x4, R234 ;  /* 0x0000000400f67825 */ /* 0x042fe200078e02ea */
[----:B------:R-:W2:Y:S04]  /*a6080*/  LDL.LU R231, [R1+0xf8] ;  /* 0x0000f80001e77983 */ /* 0x000ea80000300800 */
[----:B------:R1:W-:Y:S02]  /*a6090*/  @P2 STG.E desc[UR14][R246.64], R230 ;  /* 0x000000e6f6002986 */ /* 0x0003e4000c10190e */
[----:B-1----:R-:W-:-:S02]  /*a60a0*/  IMAD.WIDE R246, R0, 0x4, R232 ;  /* 0x0000000400f67825 */ /* 0x002fc400078e02e8 */
[----:B------:R-:W2:Y:S04]  /*a60b0*/  LDL.LU R230, [R1+0x118] ;  /* 0x0001180001e67983 */ /* 0x000ea80000300800 */
[----:B------:R1:W-:Y:S01]  /*a60c0*/  @P1 STG.E desc[UR14][R246.64], R251 ;  /* 0x000000fbf6001986 */ /* 0x0003e2000c10190e */
[----:B------:R-:W-:Y:S01]  /*a60d0*/  ISETP.LT.AND P1, PT, R67, UR4, !P0 ;  /* 0x0000000443007c0c */ /* 0x000fe2000c721270 */
[----:B------:R-:W1:Y:S01]  /*a60e0*/  LDCU UR4, c[0x0][0x3b8] ;  /* 0x00007700ff0477ac */ /* 0x000e620008000800 */
[----:B----4-:R-:W-:Y:S01]  /*a60f0*/  ISETP.LT.AND P0, PT, R71, UR6, !P0 ;  /* 0x0000000647007c0c */ /* 0x010fe2000c701270 */
[----:B------:R-:W4:Y:S01]  /*a6100*/  LDCU UR6, c[0x0][0x39c] ;  /* 0x00007380ff0677ac */ /* 0x000f220008000800 */
[C---:B-1----:R-:W-:Y:S01]  /*a6110*/  IMAD.WIDE R246, R0.reuse, 0x4, R226 ;  /* 0x0000000400f67825 */ /* 0x042fe200078e02e2 */
[----:B------:R-:W2:Y:S08]  /*a6120*/  LDL.LU R251, [R1+0xe8] ;  /* 0x0000e80001fb7983 */ /* 0x000eb00000300800 */
[----:B------:R1:W-:Y:S02]  /*a6130*/  @P1 STG.E desc[UR14][R246.64], R249 ;  /* 0x000000f9f6001986 */ /* 0x0003e4000c10190e */
[----:B-1----:R-:W-:-:S02]  /*a6140*/  IMAD.WIDE R246, R0, 0x4, R224 ;  /* 0x0000000400f67825 */ /* 0x002fc400078e02e0 */
[----:B------:R-:W2:Y:S04]  /*a6150*/  LDL.LU R249, [R1+0x138] ;  /* 0x0001380001f97983 */ /* 0x000ea80000300800 */
[----:B------:R1:W-:Y:S04]  /*a6160*/  @P0 STG.E desc[UR14][R246.64], R237 ;  /* 0x000000edf6000986 */ /* 0x0003e8000c10190e */
[----:B-1----:R-:W2:Y:S01]  /*a6170*/  LDL.LU R247, [R1+0xd8] ;  /* 0x0000d80001f77983 */ /* 0x002ea20000300800 */
[----:B------:R-:W-:-:S05]  /*a6180*/  VIADD R236, R171, 0x4 ;  /* 0x00000004abec7836 */ /* 0x000fca0000000000 */
[----:B----4-:R-:W-:Y:S01]  /*a6190*/  ISETP.GE.AND P0, PT, R236, UR6, PT ;  /* 0x00000006ec007c0c */ /* 0x010fe2000bf06270 */
[----:B------:R-:W1:Y:S03]  /*a61a0*/  LDCU UR6, c[0x0][0x398] ;  /* 0x00007300ff0677ac */ /* 0x000e660008000800 */
[----:B------:R-:W-:Y:S01]  /*a61b0*/  ISETP.LT.AND P1, PT, R191, UR8, !P0 ;  /* 0x00000008bf007c0c */ /* 0x000fe2000c721270 */
[----:B------:R-:W4:Y:S01]  /*a61c0*/  LDCU UR8, c[0x0][0x398] ;  /* 0x00007300ff0877ac */ /* 0x000f220008000800 */
[----:B------:R-:W-:Y:S01]  /*a61d0*/  IADD3 R0, PT, PT, R0, UR4, RZ ;  /* 0x0000000400007c10 */ /* 0x000fe2000fffe0ff */
[----:B------:R-:W1:Y:S04]  /*a61e0*/  LDCU UR4, c[0x0][0x398] ;  /* 0x00007300ff0477ac */ /* 0x000e680008000800 */
[----:B------:R-:W-:-:S06]  /*a61f0*/  IMAD.WIDE R236, R0, 0x4, R244 ;  /* 0x0000000400ec7825 */ /* 0x000fcc00078e02f4 */
[----:B--2---:R2:W-:Y:S01]  /*a6200*/  @P1 STG.E desc[UR14][R236.64], R247 ;  /* 0x000000f7ec001986 */ /* 0x0045e2000c10190e */
[----:B-1----:R-:W-:Y:S01]  /*a6210*/  ISETP.LT.AND P1, PT, R199, UR6, !P0 ;  /* 0x00000006c7007c0c */ /* 0x002fe2000c721270 */
[----:B------:R-:W1:Y:S01]  /*a6220*/  LDCU UR6, c[0x0][0x398] ;  /* 0x00007300ff0677ac */ /* 0x000e620008000800 */
[----:B--2---:R-:W-:-:S11]  /*a6230*/  IMAD.WIDE R236, R0, 0x4, R242 ;  /* 0x0000000400ec7825 */ /* 0x004fd600078e02f2 */
[----:B------:R2:W-:Y:S01]  /*a6240*/  @P1 STG.E desc[UR14][R236.64], R249 ;  /* 0x000000f9ec001986 */ /* 0x0005e2000c10190e */
[----:B------:R-:W-:Y:S01]  /*a6250*/  ISETP.LT.AND P1, PT, R207, UR4, !P0 ;  /* 0x00000004cf007c0c */ /* 0x000fe2000c721270 */
[----:B------:R-:W3:Y:S01]  /*a6260*/  LDCU UR4, c[0x0][0x398] ;  /* 0x00007300ff0477ac */ /* 0x000ee20008000800 */
[----:B-1----:R-:W-:Y:S01]  /*a6270*/  ISETP.LT.AND P2, PT, R103, UR6, !P0 ;  /* 0x0000000667007c0c */ /* 0x002fe2000c741270 */
[----:B------:R-:W1:Y:S01]  /*a6280*/  LDCU UR6, c[0x0][0x398] ;  /* 0x00007300ff0677ac */ /* 0x000e620008000800 */
[----:B--2---:R-:W-:-:S09]  /*a6290*/  IMAD.WIDE R236, R0, 0x4, R2 ;  /* 0x0000000400ec7825 */ /* 0x004fd200078e0202 */
[----:B------:R2:W-:Y:S01]  /*a62a0*/  @P1 STG.E desc[UR14][R236.64], R248 ;  /* 0x000000f8ec001986 */ /* 0x0005e2000c10190e */
[----:B---3--:R-:W-:Y:S01]  /*a62b0*/  ISETP.LT.AND P1, PT, R223, UR4, !P0 ;  /* 0x00000004df007c0c */ /* 0x008fe2000c721270 */
[----:B------:R-:W3:Y:S01]  /*a62c0*/  LDCU UR4, c[0x0][0x398] ;  /* 0x00007300ff0477ac */ /* 0x000ee20008000800 */
[----:B--2---:R-:W-:-:S05]  /*a62d0*/  IMAD.WIDE R236, R0, 0x4, R240 ;  /* 0x0000000400ec7825 */ /* 0x004fca00078e02f0 */
[----:B------:R2:W-:Y:S02]  /*a62e0*/  @P2 STG.E desc[UR14][R236.64], R252 ;  /* 0x000000fcec002986 */ /* 0x0005e4000c10190e */
[----:B--2---:R-:W-:-:S05]  /*a62f0*/  IMAD.WIDE R236, R0, 0x4, R234 ;  /* 0x0000000400ec7825 */ /* 0x004fca00078e02ea */
[----:B------:R2:W-:Y:S01]  /*a6300*/  @P1 STG.E desc[UR14][R236.64], R231 ;  /* 0x000000e7ec001986 */ /* 0x0005e2000c10190e */
[----:B-1----:R-:W-:Y:S01]  /*a6310*/  ISETP.LT.AND P1, PT, R215, UR6, !P0 ;  /* 0x00000006d7007c0c */ /* 0x002fe2000c721270 */
[C---:B------:R-:W-:Y:S01]  /*a6320*/  IMAD.WIDE R246, R0.reuse, 0x4, R224 ;  /* 0x0000000400f67825 */ /* 0x040fe200078e02e0 */
[----:B---3--:R-:W-:Y:S01]  /*a6330*/  ISETP.LT.AND P2, PT, R67, UR4, !P0 ;  /* 0x0000000443007c0c */ /* 0x008fe2000c741270 */
[----:B------:R-:W1:Y:S01]  /*a6340*/  LDCU UR4, c[0x0][0x398] ;  /* 0x00007300ff0477ac */ /* 0x000e620008000800 */
[----:B------:R-:W3:Y:S01]  /*a6350*/  LDCU UR6, c[0x0][0x398] ;  /* 0x00007300ff0677ac */ /* 0x000ee20008000800 */
[----:B--2---:R-:W-:-:S08]  /*a6360*/  IMAD.WIDE R236, R0, 0x4, R232 ;  /* 0x0000000400ec7825 */ /* 0x004fd000078e02e8 */
[----:B------:R2:W-:Y:S04]  /*a6370*/  @P1 STG.E desc[UR14][R236.64], R230 ;  /* 0x000000e6ec001986 */ /* 0x0005e8000c10190e */
[----:B--2---:R-:W2:Y:S04]  /*a6380*/  LDL.LU R230, [R1+0xc8] ;  /* 0x0000c80001e67983 */ /* 0x004ea80000300800 */
[----:B------:R-:W3:Y:S04]  /*a6390*/  LDL.LU R249, [R1+0xb8] ;  /* 0x0000b80001f97983 */ /* 0x000ee80000300800 */
[----:B------:R-:W3:Y:S01]  /*a63a0*/  LDL.LU R231, [R1+0xa8] ;  /* 0x0000a80001e77983 */ /* 0x000ee20000300800 */
[----:B------:R-:W-:-:S03]  /*a63b0*/  IMAD.WIDE R236, R0, 0x4, R226 ;  /* 0x0000000400ec7825 */ /* 0x000fc600078e02e2 */
[----:B------:R-:W3:Y:S04]  /*a63c0*/  LDL.LU R248, [R1+0x98] ;  /* 0x0000980001f87983 */ /* 0x000ee80000300800 */
[----:B------:R1:W-:Y:S04]  /*a63d0*/  @P2 STG.E desc[UR14][R236.64], R251 ;  /* 0x000000fbec002986 */ /* 0x0003e8000c10190e */
[----:B------:R-:W4:Y:S04]  /*a63e0*/  LDL.LU R252, [R1+0x88] ;  /* 0x0000880001fc7983 */ /* 0x000f280000300800 */
[----:B-1----:R-:W4:Y:S01]  /*a63f0*/  LDL.LU R251, [R1+0x78] ;  /* 0x0000780001fb7983 */ /* 0x002f220000300800 */
[----:B------:R-:W-:Y:S01]  /*a6400*/  VIADD R237, R171, 0x5 ;  /* 0x00000005abed7836 */ /* 0x000fe20000000000 */
[----:B------:R-:W-:Y:S01]  /*a6410*/  ISETP.LT.AND P1, PT, R71, UR64, !P0 ;  /* 0x0000004047007c0c */ /* 0x000fe2000c721270 */
[----:B------:R-:W1:Y:S03]  /*a6420*/  LDCU UR64, c[0x0][0x39c] ;  /* 0x00007380ff4077ac */ /* 0x000e660008000800 */
[----:B------:R-:W-:Y:S01]  /*a6430*/  ISETP.GE.AND P3, PT, R237, UR66, PT ;  /* 0x00000042ed007c0c */ /* 0x000fe2000bf66270 */
[----:B------:R-:W1:Y:S03]  /*a6440*/  LDCU UR66, c[0x0][0x398] ;  /* 0x00007300ff4277ac */ /* 0x000e660008000800 */
[----:B------:R-:W-:Y:S01]  /*a6450*/  ISETP.LT.AND P2, PT, R191, UR67, !P3 ;  /* 0x00000043bf007c0c */ /* 0x000fe2000df41270 */
[----:B------:R-:W1:Y:S01]  /*a6460*/  LDCU UR67, c[0x0][0x398] ;  /* 0x00007300ff4377ac */ /* 0x000e620008000800 */
[----:B------:R-:W-:-:S02]  /*a6470*/  IADD3 R236, PT, PT, R0, UR65, RZ ;  /* 0x0000004100ec7c10 */ /* 0x000fc4000fffe0ff */
[----:B------:R-:W-:Y:S01]  /*a6480*/  ISETP.LT.AND P5, PT, R199, UR68, !P3 ;  /* 0x00000044c7007c0c */ /* 0x000fe2000dfa1270 */
[----:B------:R-:W1:Y:S01]  /*a6490*/  LDCU UR65, c[0x0][0x398] ;  /* 0x00007300ff4177ac */ /* 0x000e620008000800 */
[----:B------:R-:W-:Y:S02]  /*a64a0*/  ISETP.LT.AND P4, PT, R207, UR69, !P3 ;  /* 0x00000045cf007c0c */ /* 0x000fe4000df81270 */
[----:B------:R-:W-:Y:S02]  /*a64b0*/  ISETP.LT.AND P0, PT, R103, UR70, !P3 ;  /* 0x0000004667007c0c */ /* 0x000fe4000df01270 */
[----:B------:R-:W-:Y:S01]  /*a64c0*/  ISETP.LT.AND P6, PT, R223, UR71, !P3 ;  /* 0x00000047df007c0c */ /* 0x000fe2000dfc1270 */
[----:B--2---:R2:W-:Y:S01]  /*a64d0*/  @P1 STG.E desc[UR14][R246.64], R230 ;  /* 0x000000e6f6001986 */ /* 0x0045e2000c10190e */
[----:B------:R-:W-:Y:S01]  /*a64e0*/  IADD3 R237, PT, PT, R171, 0x6, RZ ;  /* 0x00000006abed7810 */ /* 0x000fe20007ffe0ff */
[C---:B------:R-:W-:Y:S01]  /*a64f0*/  VIADD R0, R236.reuse, UR75 ;  /* 0x0000004bec007c36 */ /* 0x040fe20008000000 */
[----:B------:R-:W1:Y:S01]  /*a6500*/  LDCU UR68, c[0x0][0x398] ;  /* 0x00007300ff4477ac */ /* 0x000e620008000800 */
[----:B------:R-:W1:Y:S01]  /*a6510*/  LDCU UR69, c[0x0][0x398] ;  /* 0x00007300ff4577ac */ /* 0x000e620008000800 */
[----:B------:R-:W1:Y:S01]  /*a6520*/  LDCU UR70, c[0x0][0x398] ;  /* 0x00007300ff4677ac */ /* 0x000e620008000800 */
[C---:B--2---:R-:W-:Y:S01]  /*a6530*/  IMAD.WIDE R246, R236.reuse, 0x4, R244 ;  /* 0x00000004ecf67825 */ /* 0x044fe200078e02f4 */
[----:B------:R-:W2:Y:S01]  /*a6540*/  LDL.LU R230, [R1+0x28] ;  /* 0x0000280001e67983 */ /* 0x000ea20000300800 */
[----:B------:R-:W-:Y:S01]  /*a6550*/  ISETP.LT.AND P1, PT, R215, UR72, !P3 ;  /* 0x00000048d7007c0c */ /* 0x000fe2000df21270 */
[----:B------:R-:W1:Y:S02]  /*a6560*/  LDCU UR71, c[0x0][0x398] ;  /* 0x00007300ff4777ac */ /* 0x000e640008000800 */
[----:B---3--:R3:W-:Y:S01]  /*a6570*/  @P2 STG.E desc[UR14][R246.64], R249 ;  /* 0x000000f9f6002986 */ /* 0x0087e2000c10190e */
[----:B------:R-:W1:Y:S01]  /*a6580*/  LDCU UR72, c[0x0][0x398] ;  /* 0x00007300ff4877ac */ /* 0x000e620008000800 */
[----:B------:R-:W1:Y:S01]  /*a6590*/  LDCU UR75, c[0x0][0x398] ;  /* 0x00007300ff4b77ac */ /* 0x000e620008000800 */
[----:B---3--:R-:W-:-:S05]  /*a65a0*/  IMAD.WIDE R246, R236, 0x4, R242 ;  /* 0x00000004ecf67825 */ /* 0x008fca00078e02f2 */
[----:B------:R3:W-:Y:S02]  /*a65b0*/  @P5 STG.E desc[UR14][R246.64], R231 ;  /* 0x000000e7f6005986 */ /* 0x0007e4000c10190e */
[C---:B---3--:R-:W-:Y:S02]  /*a65c0*/  IMAD.WIDE R246, R236.reuse, 0x4, R2 ;  /* 0x00000004ecf67825 */ /* 0x048fe400078e0202 */
[----:B------:R-:W3:Y:S04]  /*a65d0*/  LDL.LU R231, [R1+0xdc] ;  /* 0x0000dc0001e77983 */ /* 0x000ee80000300800 */
[----:B------:R1:W-:Y:S02]  /*a65e0*/  @P4 STG.E desc[UR14][R246.64], R248 ;  /* 0x000000f8f6004986 */ /* 0x0003e4000c10190e */
[----:B-1----:R-:W-:-:S04]  /*a65f0*/  IMAD.WIDE R246, R236, 0x4, R240 ;  /* 0x00000004ecf67825 */ /* 0x002fc800078e02f0 */
[----:B------:R-:W-:Y:S01]  /*a6600*/  IMAD.WIDE R248, R236, 0x4, R234 ;  /* 0x00000004ecf87825 */ /* 0x000fe200078e02ea */
[----:B----4-:R-:W-:Y:S04]  /*a6610*/  @P0 STG.E desc[UR14][R246.64], R252 ;  /* 0x000000fcf6000986 */ /* 0x010fe8000c10190e */
[----:B------:R1:W-:Y:S04]  /*a6620*/  @P6 STG.E desc[UR14][R248.64], R251 ;  /* 0x000000fbf8006986 */ /* 0x0003e8000c10190e */
[----:B-1----:R-:W4:Y:S01]  /*a6630*/  LDL.LU R251, [R1+0x13c] ;  /* 0x00013c0001fb7983 */ /* 0x002f220000300800 */
[----:B------:R-:W-:-:S02]  /*a6640*/  ISETP.GE.AND P5, PT, R237, UR76, PT ;  /* 0x0000004ced007c0c */ /* 0x000fc4000bfa6270 */
[----:B------:R-:W-:Y:S01]  /*a6650*/  ISETP.LT.AND P2, PT, R67, UR73, !P3 ;  /* 0x0000004943007c0c */ /* 0x000fe2000df41270 */
[C---:B------:R-:W-:Y:S01]  /*a6660*/  IMAD.WIDE R246, R236.reuse, 0x4, R232 ;  /* 0x00000004ecf67825 */ /* 0x040fe200078e02e8 */
[----:B------:R-:W-:Y:S01]  /*a6670*/  ISETP.LT.AND P3, PT, R71, UR74, !P3 ;  /* 0x0000004a47007c0c */ /* 0x000fe2000df61270 */
[----:B------:R-:W1:Y:S01]  /*a6680*/  LDCU UR74, c[0x0][0x39c] ;  /* 0x00007380ff4a77ac */ /* 0x000e620008000800 */
[----:B------:R-:W-:Y:S01]  /*a6690*/  ISETP.LT.AND P4, PT, R191, UR77, !P5 ;  /* 0x0000004dbf007c0c */ /* 0x000fe2000ef81270 */
[C---:B------:R-:W-:Y:S01]  /*a66a0*/  IMAD.WIDE R248, R236.reuse, 0x4, R226 ;  /* 0x00000004ecf87825 */ /* 0x040fe200078e02e2 */
[----:B------:R-:W-:Y:S01]  /*a66b0*/  ISETP.LT.AND P0, PT, R199, UR4, !P5 ;  /* 0x00000004c7007c0c */ /* 0x000fe2000ef01270 */
[----:B------:R-:W1:Y:S02]  /*a66c0*/  LDCU UR73, c[0x0][0x3b8] ;  /* 0x00007700ff4977ac */ /* 0x000e640008000800 */
[----:B------:R-:W-:Y:S01]  /*a66d0*/  IMAD.WIDE R236, R236, 0x4, R224 ;  /* 0x00000004ecec7825 */ /* 0x000fe200078e02e0 */
[----:B------:R-:W-:Y:S01]  /*a66e0*/  ISETP.LT.AND P6, PT, R207, UR6, !P5 ;  /* 0x00000006cf007c0c */ /* 0x000fe2000efc1270 */
[----:B------:R-:W1:Y:S01]  /*a66f0*/  LDCU UR76, c[0x0][0x398] ;  /* 0x00007300ff4c77ac */ /* 0x000e620008000800 */
[----:B------:R-:W1:Y:S01]  /*a6700*/  LDCU UR77, c[0x0][0x398] ;  /* 0x00007300ff4d77ac */ /* 0x000e620008000800 */
[----:B------:R-:W1:Y:S01]  /*a6710*/  LDCU UR4, c[0x0][0x398] ;  /* 0x00007300ff0477ac */ /* 0x000e620008000800 */
[----:B------:R-:W1:Y:S01]  /*a6720*/  LDCU UR6, c[0x0][0x398] ;  /* 0x00007300ff0677ac */ /* 0x000e620008000800 */
[----:B--2---:R2:W-:Y:S04]  /*a6730*/  @P1 STG.E desc[UR14][R246.64], R230 ;  /* 0x000000e6f6001986 */ /* 0x0045e8000c10190e */
[----:B------:R-:W-:Y:S04]  /*a6740*/  @P2 STG.E desc[UR14][R248.64], R250 ;  /* 0x000000faf8002986 */ /* 0x000fe8000c10190e */
[----:B------:R1:W-:Y:S01]  /*a6750*/  @P3 STG.E desc[UR14][R236.64], R238 ;  /* 0x000000eeec003986 */ /* 0x0003e2000c10190e */
[----:B--2---:R-:W-:-:S03]  /*a6760*/  IMAD.WIDE R246, R0, 0x4, R244 ;  /* 0x0000000400f67825 */ /* 0x004fc600078e02f4 */
[----:B------:R-:W2:Y:S04]  /*a6770*/  LDL.LU R230, [R1+0x12c] ;  /* 0x00012c0001e67983 */ /* 0x000ea80000300800 */
[----:B-1----:R-:W2:Y:S04]  /*a6780*/  LDL.LU R238, [R1+0xfc] ;  /* 0x0000fc0001ee7983 */ /* 0x002ea80000300800 */
[----:B------:R-:W2:Y:S04]  /*a6790*/  LDL.LU R250, [R1+0x11c] ;  /* 0x00011c0001fa7983 */ /* 0x000ea80000300800 */
[----:B---3--:R1:W-:Y:S02]  /*a67a0*/  @P4 STG.E desc[UR14][R246.64], R231 ;  /* 0x000000e7f6004986 */ /* 0x0083e4000c10190e */
[----:B-1----:R-:W-:-:S02]  /*a67b0*/  IMAD.WIDE R246, R0, 0x4, R242 ;  /* 0x0000000400f67825 */ /* 0x002fc400078e02f2 */
[----:B------:R-:W3:Y:S04]  /*a67c0*/  LDL.LU R231, [R1+0xec] ;  /* 0x0000ec0001e77983 */ /* 0x000ee80000300800 */
[----:B------:R-:W2:Y:S04]  /*a67d0*/  LDL.LU R252, [R1+0xcc] ;  /* 0x0000cc0001fc7983 */ /* 0x000ea80000300800 */
[----:B----4-:R1:W-:Y:S04]  /*a67e0*/  @P0 STG.E desc[UR14][R246.64], R251 ;  /* 0x000000fbf6000986 */ /* 0x0103e8000c10190e */
[----:B-1----:R-:W4:Y:S04]  /*a67f0*/  LDL.LU R251, [R1+0x3578] ;  /* 0x0035780001fb7983 */ /* 0x002f280000300800 */
[----:B------:R-:W2:Y:S01]  /*a6800*/  LDL.LU R247, [R1+0x10c] ;  /* 0x00010c0001f77983 */ /* 0x000ea20000300800 */
[----:B------:R-:W-:Y:S01]  /*a6810*/  ISETP.LT.AND P1, PT, R103, UR8, !P5 ;  /* 0x0000000867007c0c */ /* 0x000fe2000ef21270 */
[----:B------:R-:W-:Y:S01]  /*a6820*/  IMAD.WIDE R248, R0, 0x4, R2 ;  /* 0x0000000400f87825 */ /* 0x000fe200078e0202 */
[----:B------:R-:W-:Y:S01]  /*a6830*/  ISETP.LT.AND P2, PT, R223, UR10, !P5 ;  /* 0x0000000adf007c0c */ /* 0x000fe2000ef41270 */
[----:B------:R-:W1:Y:S01]  /*a6840*/  LDCU UR8, c[0x0][0x398] ;  /* 0x00007300ff0877ac */ /* 0x000e620008000800 */
[----:B------:R-:W-:-:S02]  /*a6850*/  IADD3 R237, PT, PT, R171, 0x7, RZ ;  /* 0x00000007abed7810 */ /* 0x000fc40007ffe0ff */
[----:B------:R-:W-:Y:S01]  /*a6860*/  ISETP.LT.AND P3, PT, R215, UR12, !P5 ;  /* 0x0000000cd7007c0c */ /* 0x000fe2000ef61270 */
[C---:B------:R-:W-:Y:S01]  /*a6870*/  VIADD R236, R0.reuse, UR20 ;  /* 0x0000001400ec7c36 */ /* 0x040fe20008000000 */
[----:B------:R-:W-:Y:S01]  /*a6880*/  ISETP.LT.AND P4, PT, R67, UR16, !P5 ;  /* 0x0000001043007c0c */ /* 0x000fe2000ef81270 */
[----:B------:R-:W1:Y:S01]  /*a6890*/  LDCU UR10, c[0x0][0x398] ;  /* 0x00007300ff0a77ac */ /* 0x000e620008000800 */
[----:B------:R-:W-:Y:S02]  /*a68a0*/  ISETP.GE.AND P0, PT, R237, UR22, PT ;  /* 0x00000016ed007c0c */ /* 0x000fe4000bf06270 */
[----:B------:R-:W3:Y:S01]  /*a68b0*/  LDL.LU R237, [R1+0xbc] ;  /* 0x0000bc0001ed7983 */ /* 0x000ee20000300800 */
[----:B------:R-:W-:Y:S01]  /*a68c0*/  ISETP.LT.AND P5, PT, R71, UR18, !P5 ;  /* 0x0000001247007c0c */ /* 0x000fe2000efa1270 */
[----:B------:R-:W1:Y:S01]  /*a68d0*/  LDCU UR18, c[0x0][0x39c] ;  /* 0x00007380ff1277ac */ /* 0x000e620008000800 */
[----:B------:R-:W1:Y:S01]  /*a68e0*/  LDCU UR12, c[0x0][0x398] ;  /* 0x00007300ff0c77ac */ /* 0x000e620008000800 */
[----:B------:R-:W1:Y:S01]  /*a68f0*/  LDCU UR20, c[0x0][0x398] ;  /* 0x00007300ff1477ac */ /* 0x000e620008000800 */
[----:B------:R-:W1:Y:S01]  /*a6900*/  LDCU UR16, c[0x0][0x3b8] ;  /* 0x00007700ff1077ac */ /* 0x000e620008000800 */
[----:B------:R-:W1:Y:S01]  /*a6910*/  LDCU UR22, c[0x0][0x398] ;  /* 0x00007300ff1677ac */ /* 0x000e620008000800 */
[----:B--2---:R2:W-:Y:S02]  /*a6920*/  @P6 STG.E desc[UR14][R248.64], R247 ;  /* 0x000000f7f8006986 */ /* 0x0045e4000c10190e */
[----:B--2---:R-:W-:-:S04]  /*a6930*/  IMAD.WIDE R246, R0, 0x4, R240 ;  /* 0x0000000400f67825 */ /* 0x004fc800078e02f0 */
[C---:B------:R-:W-:Y:S01]  /*a6940*/  IMAD.WIDE R248, R0.reuse, 0x4, R234 ;  /* 0x0000000400f87825 */ /* 0x040fe200078e02ea */
[----:B------:R2:W-:Y:S04]  /*a6950*/  @P1 STG.E desc[UR14][R246.64], R230 ;  /* 0x000000e6f6001986 */ /* 0x0005e8000c10190e */
[----:B------:R1:W-:Y:S04]  /*a6960*/  @P2 STG.E desc[UR14][R248.64], R238 ;  /* 0x000000eef8002986 */ /* 0x0003e8000c10190e */
[----:B--2---:R-:W2:Y:S01]  /*a6970*/  LDL.LU R230, [R1+0xac] ;  /* 0x0000ac0001e67983 */ /* 0x004ea20000300800 */
[----:B------:R-:W-:-:S03]  /*a6980*/  IMAD.WIDE R246, R0, 0x4, R232 ;  /* 0x0000000400f67825 */ /* 0x000fc600078e02e8 */
[----:B-1----:R-:W4:Y:S01]  /*a6990*/  LDL.LU R238, [R1+0x9c] ;  /* 0x00009c0001ee7983 */ /* 0x002f220000300800 */
[----:B------:R-:W-:-:S03]  /*a69a0*/  IMAD.WIDE R248, R0, 0x4, R226 ;  /* 0x0000000400f87825 */ /* 0x000fc600078e02e2 */
[----:B------:R1:W-:Y:S04]  /*a69b0*/  @P3 STG.E desc[UR14][R246.64], R250 ;  /* 0x000000faf6003986 */ /* 0x0003e8000c10190e */
[----:B---3--:R3:W-:Y:S04]  /*a69c0*/  @P4 STG.E desc[UR14][R248.64], R231 ;  /* 0x000000e7f8004986 */ /* 0x0087e8000c10190e */
[----:B-1----:R-:W4:Y:S04]  /*a69d0*/  LDL.LU R250, [R1+0x8c] ;  /* 0x00008c0001fa7983 */ /* 0x002f280000300800 */
[----:B---3--:R-:W3:Y:S01]  /*a69e0*/  LDL.LU R231, [R1+0x7c] ;  /* 0x00007c0001e77983 */ /* 0x008ee20000300800 */
[----:B------:R-:W-:-:S05]  /*a69f0*/  IMAD.WIDE R246, R0, 0x4, R224 ;  /* 0x0000000400f67825 */ /* 0x000fca00078e02e0 */
[----:B------:R1:W-:Y:S04]  /*a6a00*/  @P5 STG.E desc[UR14][R246.64], R252 ;  /* 0x000000fcf6005986 */ /* 0x0003e8000c10190e */
[----:B-1----:R-:W3:Y:S01]  /*a6a10*/  LDL.LU R252, [R1+0x2c] ;  /* 0x00002c0001fc7983 */ /* 0x002ee20000300800 */
[----:B------:R-:W-:Y:S02]  /*a6a20*/  ISETP.LT.AND P6, PT, R191, UR24, !P0 ;  /* 0x00000018bf007c0c */ /* 0x000fe4000c7c1270 */
[----:B------:R-:W-:Y:S02]  /*a6a30*/  ISETP.LT.AND P1, PT, R199, UR26, !P0 ;  /* 0x0000001ac7007c0c */ /* 0x000fe4000c721270 */
        /* <DEDUP_REMOVED lines=8> */
[----:B------:R1:W-:Y:S01]  /*a6ac0*/  @P6 STG.E desc[UR14][R248.64], R237 ;  /* 0x000000edf8006986 */ /* 0x0003e2000c10190e */
[C---:B------:R-:W-:Y:S01]  /*a6ad0*/  VIADD R0, R236.reuse, UR33 ;  /* 0x00000021ec007c36 */ /* 0x040fe20008000000 */
[----:B------:R-:W2:Y:S01]  /*a6ae0*/  LDCU UR27, c[0x0][0x398] ;  /* 0x00007300ff1b77ac */ /* 0x000ea20008000800 */
[----:B------:R-:W2:Y:S01]  /*a6af0*/  LDCU UR28, c[0x0][0x398] ;  /* 0x00007300ff1c77ac */ /* 0x000ea20008000800 */
[----:B------:R-:W2:Y:S01]  /*a6b00*/  LDCU UR29, c[0x0][0x398] ;  /* 0x00007300ff1d77ac */ /* 0x000ea20008000800 */
[C---:B-1----:R-:W-:Y:S01]  /*a6b10*/  IMAD.WIDE R248, R236.reuse, 0x4, R2 ;  /* 0x00000004ecf87825 */ /* 0x042fe200078e0202 */
[----:B------:R-:W-:Y:S01]  /*a6b20*/  ISETP.LT.AND P6, PT, R67, UR31, !P0 ;  /* 0x0000001f43007c0c */ /* 0x000fe2000c7c1270 */
[----:B------:R-:W1:Y:S01]  /*a6b30*/  LDCU UR30, c[0x0][0x398] ;  /* 0x00007300ff1e77ac */ /* 0x000e620008000800 */
[----:B--2---:R2:W-:Y:S01]  /*a6b40*/  @P1 STG.E desc[UR14][R246.64], R230 ;  /* 0x000000e6f6001986 */ /* 0x0045e2000c10190e */
[----:B------:R-:W-:Y:S01]  /*a6b50*/  IADD3 R237, PT, PT, R171, 0x8, RZ ;  /* 0x00000008abed7810 */ /* 0x000fe20007ffe0ff */
[----:B------:R-:W1:Y:S02]  /*a6b60*/  LDCU UR33, c[0x0][0x398] ;  /* 0x00007300ff2177ac */ /* 0x000e640008000800 */
[----:B----4-:R4:W-:Y:S01]  /*a6b70*/  @P2 STG.E desc[UR14][R248.64], R238 ;  /* 0x000000eef8002986 */ /* 0x0109e2000c10190e */
[----:B------:R-:W1:Y:S03]  /*a6b80*/  LDCU UR31, c[0x0][0x3b8] ;  /* 0x00007700ff1f77ac */ /* 0x000e660008000800 */
[----:B--2---:R-:W2:Y:S01]  /*a6b90*/  LDL.LU R230, [R1+0x1c0] ;  /* 0x0001c00001e67983 */ /* 0x004ea20000300800 */
[----:B------:R-:W-:-:S04]  /*a6ba0*/  IMAD.WIDE R246, R236, 0x4, R240 ;  /* 0x00000004ecf67825 */ /* 0x000fc800078e02f0 */
[C---:B----4-:R-:W-:Y:S01]  /*a6bb0*/  IMAD.WIDE R248, R236.reuse, 0x4, R234 ;  /* 0x00000004ecf87825 */ /* 0x050fe200078e02ea */
[----:B------:R-:W-:Y:S04]  /*a6bc0*/  @P3 STG.E desc[UR14][R246.64], R250 ;  /* 0x000000faf6003986 */ /* 0x000fe8000c10190e */
[----:B---3--:R3:W-:Y:S04]  /*a6bd0*/  @P4 STG.E desc[UR14][R248.64], R231 ;  /* 0x000000e7f8004986 */ /* 0x0087e8000c10190e */
[----:B---3--:R-:W3:Y:S01]  /*a6be0*/  LDL.LU R231, [R1+0x220] ;  /* 0x0002200001e77983 */ /* 0x008ee20000300800 */
[----:B------:R-:W-:-:S04]  /*a6bf0*/  IMAD.WIDE R246, R236, 0x4, R232 ;  /* 0x00000004ecf67825 */ /* 0x000fc800078e02e8 */
[----:B------:R-:W-:Y:S01]  /*a6c00*/  IMAD.WIDE R248, R236, 0x4, R226 ;  /* 0x00000004ecf87825 */ /* 0x000fe200078e02e2 */
[----:B------:R4:W-:Y:S04]  /*a6c10*/  @P5 STG.E desc[UR14][R246.64], R252 ;  /* 0x000000fcf6005986 */ /* 0x0009e8000c10190e */
[----:B------:R1:W-:Y:S04]  /*a6c20*/  @P6 STG.E desc[UR14][R248.64], R251 ;  /* 0x000000fbf8006986 */ /* 0x0003e8000c10190e */
[----:B----4-:R-:W4:Y:S04]  /*a6c30*/  LDL.LU R252, [R1+0x1e0] ;  /* 0x0001e00001fc7983 */ /* 0x010f280000300800 */
[----:B-1----:R-:W4:Y:S04]  /*a6c40*/  LDL.LU R251, [R1+0x1f0] ;  /* 0x0001f00001fb7983 */ /* 0x002f280000300800 */
[----:B------:R-:W4:Y:S01]  /*a6c50*/  LDL.LU R248, [R1+0x210] ;  /* 0x0002100001f87983 */ /* 0x000f220000300800 */
[----:B------:R-:W-:-:S02]  /*a6c60*/  ISETP.GE.AND P1, PT, R237, UR34, PT ;  /* 0x00000022ed007c0c */ /* 0x000fc4000bf26270 */
[----:B------:R-:W-:Y:S01]  /*a6c70*/  ISETP.LT.AND P0, PT, R71, UR32, !P0 ;  /* 0x0000002047007c0c */ /* 0x000fe2000c701270 */
[----:B------:R-:W-:Y:S01]  /*a6c80*/  IMAD.WIDE R236, R236, 0x4, R224 ;  /* 0x00000004ecec7825 */ /* 0x000fe200078e02e0 */
[----:B------:R-:W-:Y:S01]  /*a6c90*/  ISETP.LT.AND P2, PT, R191, UR35, !P1 ;  /* 0x00000023bf007c0c */ /* 0x000fe2000cf41270 */
[----:B------:R-:W4:Y:S01]  /*a6ca0*/  LDL.LU R249, [R1+0x200] ;  /* 0x0002000001f97983 */ /* 0x000f220000300800 */
[----:B------:R-:W-:Y:S01]  /*a6cb0*/  ISETP.LT.AND P3, PT, R199, UR36, !P1 ;  /* 0x00000024c7007c0c */ /* 0x000fe2000cf61270 */
[C---:B------:R-:W-:Y:S01]  /*a6cc0*/  IMAD.WIDE R246, R0.reuse, 0x4, R244 ;  /* 0x0000000400f67825 */ /* 0x040fe200078e02f4 */
[----:B------:R-:W-:Y:S01]  /*a6cd0*/  ISETP.LT.AND P4, PT, R207, UR37, !P1 ;  /* 0x00000025cf007c0c */ /* 0x000fe2000cf81270 */
[----:B------:R-:W1:Y:S01]  /*a6ce0*/  LDCU UR32, c[0x0][0x39c] ;  /* 0x00007380ff2077ac */ /* 0x000e620008000800 */
[----:B------:R-:W-:Y:S02]  /*a6cf0*/  ISETP.LT.AND P5, PT, R103, UR38, !P1 ;  /* 0x0000002667007c0c */ /* 0x000fe4000cfa1270 */
[----:B------:R-:W-:Y:S01]  /*a6d00*/  ISETP.LT.AND P6, PT, R223, UR39, !P1 ;  /* 0x00000027df007c0c */ /* 0x000fe2000cfc1270 */
[----:B------:R-:W1:Y:S02]  /*a6d10*/  LDCU UR34, c[0x0][0x398] ;  /* 0x00007300ff2277ac */ /* 0x000e640008000800 */
[----:B------:R1:W-:Y:S01]  /*a6d20*/  @P0 STG.E desc[UR14][R236.64], R239 ;  /* 0x000000efec000986 */ /* 0x0003e2000c10190e */
[----:B------:R-:W2:Y:S01]  /*a6d30*/  LDCU UR35, c[0x0][0x398] ;  /* 0x00007300ff2377ac */ /* 0x000ea20008000800 */
[----:B------:R-:W2:Y:S01]  /*a6d40*/  LDCU UR36, c[0x0][0x398] ;  /* 0x00007300ff2477ac */ /* 0x000ea20008000800 */
[----:B------:R-:W2:Y:S01]  /*a6d50*/  LDCU UR37, c[0x0][0x398] ;  /* 0x00007300ff2577ac */ /* 0x000ea20008000800 */
[C---:B-1----:R-:W-:Y:S01]  /*a6d60*/  IMAD.WIDE R238, R0.reuse, 0x4, R242 ;  /* 0x0000000400ee7825 */ /* 0x042fe200078e02f2 */
[----:B------:R-:W1:Y:S01]  /*a6d70*/  LDCU UR38, c[0x0][0x398] ;  /* 0x00007300ff2677ac */ /* 0x000e620008000800 */
[----:B------:R-:W1:Y:S01]  /*a6d80*/  LDCU UR39, c[0x0][0x398] ;  /* 0x00007300ff2777ac */ /* 0x000e620008000800 */
[----:B--2---:R2:W-:Y:S04]  /*a6d90*/  @P2 STG.E desc[UR14][R246.64], R230 ;  /* 0x000000e6f6002986 */ /* 0x0045e8000c10190e */
[----:B--2---:R-:W2:Y:S04]  /*a6da0*/  LDL.LU R230, [R1+0x1d0] ;  /* 0x0001d00001e67983 */ /* 0x004ea80000300800 */
[----:B------:R-:W2:Y:S04]  /*a6db0*/  LDL.LU R250, [R1+0x1b0] ;  /* 0x0001b00001fa7983 */ /* 0x000ea80000300800 */
[----:B---3--:R3:W-:Y:S04]  /*a6dc0*/  @P3 STG.E desc[UR14][R238.64], R231 ;  /* 0x000000e7ee003986 */ /* 0x0087e8000c10190e */
[----:B---3--:R-:W3:Y:S01]  /*a6dd0*/  LDL.LU R231, [R1+0x1a0] ;  /* 0x0001a00001e77983 */ /* 0x008ee20000300800 */
[----:B------:R-:W-:-:S04]  /*a6de0*/  IMAD.WIDE R246, R0, 0x4, R2 ;  /* 0x0000000400f67825 */ /* 0x000fc800078e0202 */
[C---:B------:R-:W-:Y:S01]  /*a6df0*/  IMAD.WIDE R238, R0.reuse, 0x4, R240 ;  /* 0x0000000400ee7825 */ /* 0x040fe200078e02f0 */
[----:B----4-:R4:W-:Y:S04]  /*a6e00*/  @P4 STG.E desc[UR14][R246.64], R251 ;  /* 0x000000fbf6004986 */ /* 0x0109e8000c10190e */
[----:B------:R-:W-:Y:S01]  /*a6e10*/  @P5 STG.E desc[UR14][R238.64], R248 ;  /* 0x000000f8ee005986 */ /* 0x000fe2000c10190e */
[----:B----4-:R-:W-:-:S05]  /*a6e20*/  IMAD.WIDE R246, R0, 0x4, R234 ;  /* 0x0000000400f67825 */ /* 0x010fca00078e02ea */
[----:B------:R4:W-:Y:S04]  /*a6e30*/  @P6 STG.E desc[UR14][R246.64], R252 ;  /* 0x000000fcf6006986 */ /* 0x0009e8000c10190e */
[----:B----4-:R-:W4:Y:S01]  /*a6e40*/  LDL.LU R252, [R1+0x190] ;  /* 0x0001900001fc7983 */ /* 0x010f220000300800 */
[----:B------:R-:W-:Y:S02]  /*a6e50*/  ISETP.LT.AND P0, PT, R215, UR40, !P1 ;  /* 0x00000028d7007c0c */ /* 0x000fe4000cf01270 */
[----:B------:R-:W-:Y:S02]  /*a6e60*/  IADD3 R237, PT, PT, R171, 0x9, RZ ;  /* 0x00000009abed7810 */ /* 0x000fe40007ffe0ff */
[----:B------:R-:W-:Y:S01]  /*a6e70*/  ISETP.LT.AND P2, PT, R67, UR41, !P1 ;  /* 0x0000002943007c0c */ /* 0x000fe2000cf41270 */
[C---:B------:R-:W-:Y:S01]  /*a6e80*/  IMAD.WIDE R238, R0.reuse, 0x4, R232 ;  /* 0x0000000400ee7825 */ /* 0x040fe200078e02e8 */
[----:B------:R-:W-:Y:S01]  /*a6e90*/  ISETP.GE.AND P3, PT, R237, UR44, PT ;  /* 0x0000002ced007c0c */ /* 0x000fe2000bf66270 */
[----:B------:R-:W4:Y:S01]  /*a6ea0*/  LDL.LU R251, [R1+0x180] ;  /* 0x0001800001fb7983 */ /* 0x000f220000300800 */
[----:B------:R-:W-:Y:S01]  /*a6eb0*/  ISETP.LT.AND P1, PT, R71, UR42, !P1 ;  /* 0x0000002a47007c0c */ /* 0x000fe2000cf21270 */
[C---:B------:R-:W-:Y:S01]  /*a6ec0*/  IMAD.WIDE R246, R0.reuse, 0x4, R226 ;  /* 0x0000000400f67825 */ /* 0x040fe200078e02e2 */
[----:B------:R-:W-:Y:S01]  /*a6ed0*/  ISETP.LT.AND P4, PT, R191, UR45, !P3 ;  /* 0x0000002dbf007c0c */ /* 0x000fe2000df81270 */
[----:B------:R-:W4:Y:S01]  /*a6ee0*/  LDL.LU R248, [R1+0x170] ;  /* 0x0001700001f87983 */ /* 0x000f220000300800 */
[----:B------:R-:W1:Y:S01]  /*a6ef0*/  LDCU UR40, c[0x0][0x398] ;  /* 0x00007300ff2877ac */ /* 0x000e620008000800 */
[----:B------:R-:W-:-:S02]  /*a6f00*/  VIADD R236, R0, UR43 ;  /* 0x0000002b00ec7c36 */ /* 0x000fc40008000000 */
[----:B------:R1:W-:Y:S01]  /*a6f10*/  @P0 STG.E desc[UR14][R238.64], R249 ;  /* 0x000000f9ee000986 */ /* 0x0003e2000c10190e */
[----:B------:R-:W-:Y:S01]  /*a6f20*/  ISETP.LT.AND P5, PT, R199, UR46, !P3 ;  /* 0x0000002ec7007c0c */ /* 0x000fe2000dfa1270 */
[----:B------:R-:W2:Y:S01]  /*a6f30*/  LDCU UR42, c[0x0][0x39c] ;  /* 0x00007380ff2a77ac */ /* 0x000ea20008000800 */
[----:B------:R-:W-:Y:S02]  /*a6f40*/  ISETP.LT.AND P6, PT, R207, UR47, !P3 ;  /* 0x0000002fcf007c0c */ /* 0x000fe4000dfc1270 */
[----:B------:R-:W-:Y:S01]  /*a6f50*/  IADD3 R237, PT, PT, R171, 0xa, RZ ;  /* 0x0000000aabed7810 */ /* 0x000fe20007ffe0ff */
[----:B------:R-:W2:Y:S01]  /*a6f60*/  LDCU UR43, c[0x0][0x398] ;  /* 0x00007300ff2b77ac */ /* 0x000ea20008000800 */
[----:B------:R-:W2:Y:S01]  /*a6f70*/  LDCU UR41, c[0x0][0x3b8] ;  /* 0x00007700ff2977ac */ /* 0x000ea20008000800 */
[----:B-1----:R-:W-:Y:S01]  /*a6f80*/  IMAD.WIDE R238, R0, 0x4, R224 ;  /* 0x0000000400ee7825 */ /* 0x002fe200078e02e0 */
[----:B------:R-:W-:Y:S01]  /*a6f90*/  ISETP.LT.AND P0, PT, R103, UR48, !P3 ;  /* 0x0000003067007c0c */ /* 0x000fe2000df01270 */
[----:B------:R-:W1:Y:S01]  /*a6fa0*/  LDCU UR44, c[0x0][0x398] ;  /* 0x00007300ff2c77ac */ /* 0x000e620008000800 */
[----:B------:R-:W1:Y:S01]  /*a6fb0*/  LDCU UR45, c[0x0][0x398] ;  /* 0x00007300ff2d77ac */ /* 0x000e620008000800 */
[----:B--2---:R2:W-:Y:S01]  /*a6fc0*/  @P2 STG.E desc[UR14][R246.64], R230 ;  /* 0x000000e6f6002986 */ /* 0x0045e2000c10190e */
[C---:B------:R-:W-:Y:S01]  /*a6fd0*/  VIADD R0, R236.reuse, UR53 ;  /* 0x00000035ec007c36 */ /* 0x040fe20008000000 */
[----:B------:R-:W1:Y:S02]  /*a6fe0*/  LDCU UR46, c[0x0][0x398] ;  /* 0x00007300ff2e77ac */ /* 0x000e640008000800 */
[----:B------:R-:W-:Y:S01]  /*a6ff0*/  @P1 STG.E desc[UR14][R238.64], R250 ;  /* 0x000000faee001986 */ /* 0x000fe2000c10190e */
[----:B------:R-:W1:Y:S01]  /*a7000*/  LDCU UR47, c[0x0][0x398] ;  /* 0x00007300ff2f77ac */ /* 0x000e620008000800 */
[----:B------:R-:W1:Y:S02]  /*a7010*/  LDCU UR48, c[0x0][0x398] ;  /* 0x00007300ff3077ac */ /* 0x000e640008000800 */
[----:B--2---:R-:W2:Y:S01]  /*a7020*/  LDL.LU R230, [R1+0x160] ;  /* 0x0001600001e67983 */ /* 0x004ea20000300800 */
[C---:B------:R-:W-:Y:S01]  /*a7030*/  IMAD.WIDE R246, R236.reuse, 0x4, R244 ;  /* 0x00000004ecf67825 */ /* 0x040fe200078e02f4 */
[----:B------:R-:W-:Y:S01]  /*a7040*/  ISETP.LT.AND P2, PT, R223, UR49, !P3 ;  /* 0x00000031df007c0c */ /* 0x000fe2000df41270 */
[----:B------:R-:W1:Y:S01]  /*a7050*/  LDCU UR49, c[0x0][0x398] ;  /* 0x00007300ff3177ac */ /* 0x000e620008000800 */
[----:B------:R-:W2:Y:S01]  /*a7060*/  LDL.LU R249, [R1+0x150] ;  /* 0x0001500001f97983 */ /* 0x000ea20000300800 */
[----:B------:R-:W1:Y:S03]  /*a7070*/  LDCU UR53, c[0x0][0x398] ;  /* 0x00007300ff3577ac */ /* 0x000e660008000800 */
[----:B---3--:R3:W-:Y:S04]  /*a7080*/  @P4 STG.E desc[UR14][R246.64], R231 ;  /* 0x000000e7f6004986 */ /* 0x0087e8000c10190e */
[----:B---3--:R-:W3:Y:S01]  /*a7090*/  LDL.LU R231, [R1+0x140] ;  /* 0x0001400001e77983 */ /* 0x008ee20000300800 */
[----:B------:R-:W-:-:S03]  /*a70a0*/  IMAD.WIDE R238, R236, 0x4, R242 ;  /* 0x00000004ecee7825 */ /* 0x000fc600078e02f2 */
[----:B------:R-:W3:Y:S04]  /*a70b0*/  LDL.LU R250, [R1+0x10] ;  /* 0x0000100001fa7983 */ /* 0x000ee80000300800 */
[----:B----4-:R4:W-:Y:S04]  /*a70c0*/  @P5 STG.E desc[UR14][R238.64], R252 ;  /* 0x000000fcee005986 */ /* 0x0109e8000c10190e */
[----:B----4-:R-:W4:Y:S01]  /*a70d0*/  LDL.LU R252, [R1+0x1c4] ;  /* 0x0001c40001fc7983 */ /* 0x010f220000300800 */
[C---:B------:R-:W-:Y:S01]  /*a70e0*/  IMAD.WIDE R246, R236.reuse, 0x4, R2 ;  /* 0x00000004ecf67825 */ /* 0x040fe200078e0202 */
[----:B------:R-:W-:Y:S01]  /*a70f0*/  ISETP.LT.AND P1, PT, R215, UR50, !P3 ;  /* 0x00000032d7007c0c */ /* 0x000fe2000df21270 */
[----:B------:R-:W1:Y:S01]  /*a7100*/  LDCU UR50, c[0x0][0x398] ;  /* 0x00007300ff3277ac */ /* 0x000e620008000800 */
[----:B------:R-:W-:Y:S01]  /*a7110*/  ISETP.LT.AND P4, PT, R67, UR51, !P3 ;  /* 0x0000003343007c0c */ /* 0x000fe2000df81270 */
[C---:B------:R-:W-:Y:S01]  /*a7120*/  IMAD.WIDE R238, R236.reuse, 0x4, R240 ;  /* 0x00000004ecee7825 */ /* 0x040fe200078e02f0 */
[----:B------:R1:W-:Y:S01]  /*a7130*/  @P6 STG.E desc[UR14][R246.64], R251 ;  /* 0x000000fbf6006986 */ /* 0x0003e2000c10190e */
[----:B------:R-:W-:Y:S01]  /*a7140*/  ISETP.GE.AND P5, PT, R237, UR54, PT ;  /* 0x00000036ed007c0c */ /* 0x000fe2000bfa6270 */
[----:B------:R-:W2:Y:S02]  /*a7150*/  LDCU UR51, c[0x0][0x3b8] ;  /* 0x00007700ff3377ac */ /* 0x000ea40008000800 */
[----:B------:R1:W-:Y:S01]  /*a7160*/  @P0 STG.E desc[UR14][R238.64], R248 ;  /* 0x000000f8ee000986 */ /* 0x0003e2000c10190e */
[----:B------:R-:W-:Y:S01]  /*a7170*/  ISETP.LT.AND P3, PT, R71, UR52, !P3 ;  /* 0x0000003447007c0c */ /* 0x000fe2000df61270 */
[----:B------:R-:W2:Y:S01]  /*a7180*/  LDCU UR52, c[0x0][0x39c] ;  /* 0x00007380ff3477ac */ /* 0x000ea20008000800 */
[----:B------:R-:W2:Y:S01]  /*a7190*/  LDCU UR54, c[0x0][0x398] ;  /* 0x00007300ff3677ac */ /* 0x000ea20008000800 */
[----:B-1----:R-:W-:-:S04]  /*a71a0*/  IMAD.WIDE R246, R236, 0x4, R234 ;  /* 0x00000004ecf67825 */ /* 0x002fc800078e02ea */
[C---:B------:R-:W-:Y:S01]  /*a71b0*/  IMAD.WIDE R238, R236.reuse, 0x4, R232 ;  /* 0x00000004ecee7825 */ /* 0x040fe200078e02e8 */
[----:B------:R-:W-:Y:S01]  /*a71c0*/  ISETP.LT.AND P6, PT, R191, UR55, !P5 ;  /* 0x00000037bf007c0c */ /* 0x000fe2000efc1270 */
[----:B------:R-:W1:Y:S01]  /*a71d0*/  LDCU UR55, c[0x0][0x398] ;  /* 0x00007300ff3777ac */ /* 0x000e620008000800 */
[----:B--2---:R2:W-:Y:S04]  /*a71e0*/  @P2 STG.E desc[UR14][R246.64], R230 ;  /* 0x000000e6f6002986 */ /* 0x0045e8000c10190e */
[----:B------:R-:W-:Y:S04]  /*a71f0*/  @P1 STG.E desc[UR14][R238.64], R249 ;  /* 0x000000f9ee001986 */ /* 0x000fe8000c10190e */
[----:B--2---:R-:W2:Y:S01]  /*a7200*/  LDL.LU R230, [R1+0x224] ;  /* 0x0002240001e67983 */ /* 0x004ea20000300800 */
[----:B------:R-:W-:-:S03]  /*a7210*/  IMAD.WIDE R246, R236, 0x4, R226 ;  /* 0x00000004ecf67825 */ /* 0x000fc600078e02e2 */
[----:B------:R-:W2:Y:S04]  /*a7220*/  LDL.LU R251, [R1+0x1f4] ;  /* 0x0001f40001fb7983 */ /* 0x000ea80000300800 */
[----:B------:R-:W2:Y:S04]  /*a7230*/  LDL.LU R248, [R1+0x214] ;  /* 0x0002140001f87983 */ /* 0x000ea80000300800 */
[----:B---3--:R3:W-:Y:S04]  /*a7240*/  @P4 STG.E desc[UR14][R246.64], R231 ;  /* 0x000000e7f6004986 */ /* 0x0087e8000c10190e */
[----:B---3--:R-:W3:Y:S01]  /*a7250*/  LDL.LU R231, [R1+0x1e4] ;  /* 0x0001e40001e77983 */ /* 0x008ee20000300800 */
[----:B------:R-:W-:-:S03]  /*a7260*/  IMAD.WIDE R236, R236, 0x4, R224 ;  /* 0x00000004ecec7825 */ /* 0x000fc600078e02e0 */
[----:B------:R-:W3:Y:S01]  /*a7270*/  LDL.LU R249, [R1+0x204] ;  /* 0x0002040001f97983 */ /* 0x000ee20000300800 */
[----:B------:R-:W-:-:S03]  /*a7280*/  IMAD.WIDE R238, R0, 0x4, R244 ;  /* 0x0000000400ee7825 */ /* 0x000fc600078e02f4 */
[----:B------:R-:W-:Y:S04]  /*a7290*/  @P3 STG.E desc[UR14][R236.64], R250 ;  /* 0x000000faec003986 */ /* 0x000fe8000c10190e */
[----:B----4-:R4:W-:Y:S04]  /*a72a0*/  @P6 STG.E desc[UR14][R238.64], R252 ;  /* 0x000000fcee006986 */ /* 0x0109e8000c10190e */
[----:B----4-:R-:W4:Y:S01]  /*a72b0*/  LDL.LU R252, [R1+0x1d4] ;  /* 0x0001d40001fc7983 */ /* 0x010f220000300800 */
[----:B------:R-:W-:Y:S02]  /*a72c0*/  ISETP.LT.AND P0, PT, R199, UR56, !P5 ;  /* 0x00000038c7007c0c */ /* 0x000fe4000ef01270 */
[----:B------:R-:W-:-:S02]  /*a72d0*/  ISETP.LT.AND P2, PT, R207, UR57, !P5 ;  /* 0x00000039cf007c0c */ /* 0x000fc4000ef41270 */
[----:B------:R-:W-:Y:S01]  /*a72e0*/  ISETP.LT.AND P1, PT, R103, UR58, !P5 ;  /* 0x0000003a67007c0c */ /* 0x000fe2000ef21270 */
[C---:B------:R-:W-:Y:S01]  /*a72f0*/  IMAD.WIDE R238, R0.reuse, 0x4, R242 ;  /* 0x0000000400ee7825 */ /* 0x040fe200078e02f2 */
[----:B------:R-:W-:Y:S01]  /*a7300*/  ISETP.LT.AND P4, PT, R223, UR59, !P5 ;  /* 0x0000003bdf007c0c */ /* 0x000fe2000ef81270 */
[----:B------:R-:W4:Y:S02]  /*a7310*/  LDL.LU R250, [R1+0x1b4] ;  /* 0x0001b40001fa7983 */ /* 0x000f240000300800 */
[C---:B------:R-:W-:Y:S01]  /*a7320*/  IMAD.WIDE R246, R0.reuse, 0x4, R2 ;  /* 0x0000000400f67825 */ /* 0x040fe200078e0202 */
[----:B------:R-:W-:Y:S01]  /*a7330*/  ISETP.LT.AND P3, PT, R215, UR60, !P5 ;  /* 0x0000003cd7007c0c */ /* 0x000fe2000ef61270 */
[----:B------:R-:W1:Y:S01]  /*a7340*/  LDCU UR56, c[0x0][0x398] ;  /* 0x00007300ff3877ac */ /* 0x000e620008000800 */
[----:B------:R-:W-:Y:S02]  /*a7350*/  ISETP.LT.AND P6, PT, R67, UR61, !P5 ;  /* 0x0000003d43007c0c */ /* 0x000fe4000efc1270 */
[----:B------:R-:W-:Y:S01]  /*a7360*/  IADD3 R237, PT, PT, R171, 0xb, RZ ;  /* 0x0000000babed7810 */ /* 0x000fe20007ffe0ff */
[C---:B------:R-:W-:Y:S01]  /*a7370*/  VIADD R236, R0.reuse, UR63 ;  /* 0x0000003f00ec7c36 */ /* 0x040fe20008000000 */
[----:B------:R-:W1:Y:S01]  /*a7380*/  LDCU UR57, c[0x0][0x398] ;  /* 0x00007300ff3977ac */ /* 0x000e620008000800 */
[----:B------:R-:W1:Y:S01]  /*a7390*/  LDCU UR58, c[0x0][0x398] ;  /* 0x00007300ff3a77ac */ /* 0x000e620008000800 */
[----:B--2---:R2:W-:Y:S01]  /*a73a0*/  @P0 STG.E desc[UR14][R238.64], R230 ;  /* 0x000000e6ee000986 */ /* 0x0045e2000c10190e */
[----:B------:R-:W-:Y:S01]  /*a73b0*/  ISETP.LT.AND P5, PT, R71, UR62, !P5 ;  /* 0x0000003e47007c0c */ /* 0x000fe2000efa1270 */
[----:B------:R-:W1:Y:S02]  /*a73c0*/  LDCU UR59, c[0x0][0x398] ;  /* 0x00007300ff3b77ac */ /* 0x000e640008000800 */
[----:B------:R1:W-:Y:S01]  /*a73d0*/  @P2 STG.E desc[UR14][R246.64], R251 ;  /* 0x000000fbf6002986 */ /* 0x0003e2000c10190e */
[----:B------:R-:W3:Y:S01]  /*a73e0*/  LDCU UR60, c[0x0][0x398] ;  /* 0x00007300ff3c77ac */ /* 0x000ee20008000800 */
[----:B------:R-:W3:Y:S02]  /*a73f0*/  LDCU UR63, c[0x0][0x398] ;  /* 0x00007300ff3f77ac */ /* 0x000ee40008000800 */
[----:B--2---:R-:W2:Y:S01]  /*a7400*/  LDL.LU R230, [R1+0x1a4] ;  /* 0x0001a40001e67983 */ /* 0x004ea20000300800 */
[C---:B------:R-:W-:Y:S01]  /*a7410*/  IMAD.WIDE R238, R0.reuse, 0x4, R240 ;  /* 0x0000000400ee7825 */ /* 0x040fe200078e02f0 */
[----:B------:R-:W-:Y:S01]  /*a7420*/  ISETP.GE.AND P0, PT, R237, UR64, PT ;  /* 0x00000040ed007c0c */ /* 0x000fe2000bf06270 */
[----:B------:R-:W2:Y:S02]  /*a7430*/  LDCU UR62, c[0x0][0x39c] ;  /* 0x00007380ff3e77ac */ /* 0x000ea40008000800 */
[C---:B-1----:R-:W-:Y:S01]  /*a7440*/  IMAD.WIDE R246, R0.reuse, 0x4, R234 ;  /* 0x0000000400f67825 */ /* 0x042fe200078e02ea */
[----:B------:R-:W-:Y:S01]  /*a7450*/  @P1 STG.E desc[UR14][R238.64], R248 ;  /* 0x000000f8ee001986 */ /* 0x000fe2000c10190e */
[----:B------:R-:W-:Y:S01]  /*a7460*/  IADD3 R237, PT, PT, R171, 0xc, RZ ;  /* 0x0000000cabed7810 */ /* 0x000fe20007ffe0ff */
[----:B------:R-:W1:Y:S02]  /*a7470*/  LDCU UR61, c[0x0][0x3b8] ;  /* 0x00007700ff3d77ac */ /* 0x000e640008000800 */
[----:B---3--:R3:W-:Y:S01]  /*a7480*/  @P4 STG.E desc[UR14][R246.64], R231 ;  /* 0x000000e7f6004986 */ /* 0x0087e2000c10190e */
[----:B------:R-:W1:Y:S03]  /*a7490*/  LDCU UR64, c[0x0][0x398] ;  /* 0x00007300ff4077ac */ /* 0x000e660008000800 */
[----:B---3--:R-:W3:Y:S01]  /*a74a0*/  LDL.LU R231, [R1+0x194] ;  /* 0x0001940001e77983 */ /* 0x008ee20000300800 */
[----:B------:R-:W-:-:S03]  /*a74b0*/  IMAD.WIDE R238, R0, 0x4, R232 ;  /* 0x0000000400ee7825 */ /* 0x000fc600078e02e8 */
[----:B------:R-:W3:Y:S01]  /*a74c0*/  LDL.LU R251, [R1+0x184] ;  /* 0x0001840001fb7983 */ /* 0x000ee20000300800 */
[----:B------:R-:W-:-:S03]  /*a74d0*/  IMAD.WIDE R246, R0, 0x4, R226 ;  /* 0x0000000400f67825 */ /* 0x000fc600078e02e2 */
[----:B------:R-:W-:Y:S04]  /*a74e0*/  @P3 STG.E desc[UR14][R238.64], R249 ;  /* 0x000000f9ee003986 */ /* 0x000fe8000c10190e */
[----:B------:R-:W3:Y:S04]  /*a74f0*/  LDL.LU R248, [R1+0x174] ;  /* 0x0001740001f87983 */ /* 0x000ee80000300800 */
[----:B----4-:R4:W-:Y:S04]  /*a7500*/  @P6 STG.E desc[UR14][R246.64], R252 ;  /* 0x000000fcf6006986 */ /* 0x0109e8000c10190e */
[----:B----4-:R-:W4:Y:S01]  /*a7510*/  LDL.LU R252, [R1+0x164] ;  /* 0x0001640001fc7983 */ /* 0x010f220000300800 */
[----:B------:R-:W-:Y:S01]  /*a7520*/  ISETP.LT.AND P2, PT, R191, UR65, !P0 ;  /* 0x00000041bf007c0c */ /* 0x000fe2000c741270 */
[----:B------:R-:W-:Y:S01]  /*a7530*/  IMAD.WIDE R238, R0, 0x4, R224 ;  /* 0x0000000400ee7825 */ /* 0x000fe200078e02e0 */
[----:B------:R-:W-:Y:S01]  /*a7540*/  ISETP.LT.AND P1, PT, R199, UR66, !P0 ;  /* 0x00000042c7007c0c */ /* 0x000fe2000c721270 */
[----:B------:R-:W4:Y:S02]  /*a7550*/  LDL.LU R249, [R1+0x154] ;  /* 0x0001540001f97983 */ /* 0x000f240000300800 */
[----:B------:R-:W-:Y:S01]  /*a7560*/  IMAD.WIDE R246, R236, 0x4, R244 ;  /* 0x00000004ecf67825 */ /* 0x000fe200078e02f4 */
[----:B------:R-:W-:Y:S01]  /*a7570*/  ISETP.LT.AND P4, PT, R207, UR67, !P0 ;  /* 0x00000043cf007c0c */ /* 0x000fe2000c781270 */
[----:B------:R1:W-:Y:S01]  /*a7580*/  @P5 STG.E desc[UR14][R238.64], R250 ;  /* 0x000000faee005986 */ /* 0x0003e2000c10190e */
[----:B------:R-:W-:-:S02]  /*a7590*/  ISETP.LT.AND P3, PT, R103, UR68, !P0 ;  /* 0x0000004467007c0c */ /* 0x000fc4000c761270 */
[----:B------:R-:W-:Y:S01]  /*a75a0*/  ISETP.LT.AND P6, PT, R223, UR69, !P0 ;  /* 0x00000045df007c0c */ /* 0x000fe2000c7c1270 */
[C---:B------:R-:W-:Y:S01]  /*a75b0*/  VIADD R0, R236.reuse, UR73 ;  /* 0x00000049ec007c36 */ /* 0x040fe20008000000 */
[----:B------:R-:W2:Y:S01]  /*a75c0*/  LDCU UR65, c[0x0][0x398] ;  /* 0x00007300ff4177ac */ /* 0x000ea20008000800 */
[----:B------:R-:W2:Y:S01]  /*a75d0*/  LDCU UR66, c[0x0][0x398] ;  /* 0x00007300ff4277ac */ /* 0x000ea20008000800 */
[C---:B-1----:R-:W-:Y:S01]  /*a75e0*/  IMAD.WIDE R238, R236.reuse, 0x4, R242 ;  /* 0x00000004ecee7825 */ /* 0x042fe200078e02f2 */
[----:B------:R-:W-:Y:S01]  /*a75f0*/  ISETP.LT.AND P5, PT, R215, UR70, !P0 ;  /* 0x00000046d7007c0c */ /* 0x000fe2000c7a1270 */
[----:B------:R-:W1:Y:S01]  /*a7600*/  LDCU UR67, c[0x0][0x398] ;  /* 0x00007300ff4377ac */ /* 0x000e620008000800 */
[----:B------:R-:W1:Y:S01]  /*a7610*/  LDCU UR68, c[0x0][0x398] ;  /* 0x00007300ff4477ac */ /* 0x000e620008000800 */
[----:B------:R-:W1:Y:S01]  /*a7620*/  LDCU UR69, c[0x0][0x398] ;  /* 0x00007300ff4577ac */ /* 0x000e620008000800 */
        /* <DEDUP_REMOVED lines=9> */
[----:B------:R1:W-:Y:S04]  /*a76c0*/  @P4 STG.E desc[UR14][R246.64], R251 ;  /* 0x000000fbf6004986 */ /* 0x0003e8000c10190e */
[----:B------:R-:W-:Y:S01]  /*a76d0*/  @P3 STG.E desc[UR14][R238.64], R248 ;  /* 0x000000f8ee003986 */ /* 0x000fe2000c10190e */
[----:B-1----:R-:W-:-:S05]  /*a76e0*/  IMAD.WIDE R246, R236, 0x4, R234 ;  /* 0x00000004ecf67825 */ /* 0x002fca00078e02ea */
[----:B----4-:R1:W-:Y:S04]  /*a76f0*/  @P6 STG.E desc[UR14][R246.64], R252 ;  /* 0x000000fcf6006986 */ /* 0x0103e8000c10190e */
[----:B-1----:R-:W4:Y:S01]  /*a7700*/  LDL.LU R252, [R1+0x228] ;  /* 0x0002280001fc7983 */ /* 0x002f220000300800 */
[----:B------:R-:W-:Y:S02]  /*a7710*/  ISETP.LT.AND P2, PT, R67, UR71, !P0 ;  /* 0x0000004743007c0c */ /* 0x000fe4000c741270 */
[----:B------:R-:W-:Y:S01]  /*a7720*/  ISETP.GE.AND P1, PT, R237, UR74, PT ;  /* 0x0000004aed007c0c */ /* 0x000fe2000bf26270 */
[C---:B------:R-:W-:Y:S01]  /*a7730*/  IMAD.WIDE R238, R236.reuse, 0x4, R232 ;  /* 0x00000004ecee7825 */ /* 0x040fe200078e02e8 */
[----:B------:R-:W-:Y:S01]  /*a7740*/  ISETP.LT.AND P0, PT, R71, UR72, !P0 ;  /* 0x0000004847007c0c */ /* 0x000fe2000c701270 */
[----:B------:R-:W4:Y:S01]  /*a7750*/  LDL.LU R251, [R1+0x1f8] ;  /* 0x0001f80001fb7983 */ /* 0x000f220000300800 */
[----:B------:R-:W-:Y:S01]  /*a7760*/  ISETP.LT.AND P4, PT, R191, UR75, !P1 ;  /* 0x0000004bbf007c0c */ /* 0x000fe2000cf81270 */
[C---:B------:R-:W-:Y:S01]  /*a7770*/  IMAD.WIDE R246, R236.reuse, 0x4, R226 ;  /* 0x00000004ecf67825 */ /* 0x040fe200078e02e2 */
[----:B------:R-:W-:Y:S01]  /*a7780*/  ISETP.LT.AND P3, PT, R199, UR76, !P1 ;  /* 0x0000004cc7007c0c */ /* 0x000fe2000cf61270 */
[----:B------:R1:W-:Y:S01]  /*a7790*/  @P5 STG.E desc[UR14][R238.64], R249 ;  /* 0x000000f9ee005986 */ /* 0x0003e2000c10190e */
[----:B------:R-:W-:Y:S01]  /*a77a0*/  ISETP.LT.AND P6, PT, R207, UR77, !P1 ;  /* 0x0000004dcf007c0c */ /* 0x000fe2000cfc1270 */
[----:B------:R-:W-:Y:S01]  /*a77b0*/  IMAD.WIDE R236, R236, 0x4, R224 ;  /* 0x00000004ecec7825 */ /* 0x000fe200078e02e0 */
[----:B------:R-:W2:Y:S01]  /*a77c0*/  LDCU UR72, c[0x0][0x39c] ;  /* 0x00007380ff4877ac */ /* 0x000ea20008000800 */
[----:B------:R-:W4:Y:S01]  /*a77d0*/  LDL.LU R248, [R1+0x218] ;  /* 0x0002180001f87983 */ /* 0x000f220000300800 */
        /* <DEDUP_REMOVED lines=8> */
[----:B--2---:R2:W-:Y:S04]  /*a7860*/  @P2 STG.E desc[UR14][R246.64], R230 ;  /* 0x000000e6f6002986 */ /* 0x0045e8000c10190e */
[----:B------:R-:W-:Y:S04]  /*a7870*/  @P0 STG.E desc[UR14][R236.64], R250 ;  /* 0x000000faec000986 */ /* 0x000fe8000c10190e */
[----:B--2---:R-:W2:Y:S04]  /*a7880*/  LDL.LU R230, [R1+0x1e8] ;  /* 0x0001e80001e67983 */ /* 0x004ea80000300800 */
[----:B------:R-:W2:Y:S04]  /*a7890*/  LDL.LU R249, [R1+0x208] ;  /* 0x0002080001f97983 */ /* 0x000ea80000300800 */
[----:B---3--:R3:W-:Y:S04]  /*a78a0*/  @P4 STG.E desc[UR14][R238.64], R231 ;  /* 0x000000e7ee004986 */ /* 0x0087e8000c10190e */
[----:B---3--:R-:W3:Y:S01]  /*a78b0*/  LDL.LU R231, [R1+0x1d8] ;  /* 0x0001d80001e77983 */ /* 0x008ee20000300800 */
[----:B------:R-:W-:-:S03]  /*a78c0*/  IMAD.WIDE R238, R0, 0x4, R242 ;  /* 0x0000000400ee7825 */ /* 0x000fc600078e02f2 */
[----:B------:R-:W3:Y:S04]  /*a78d0*/  LDL.LU R250, [R1+0x1b8] ;  /* 0x0001b80001fa7983 */ /* 0x000ee80000300800 */
[----:B----4-:R4:W-:Y:S04]  /*a78e0*/  @P3 STG.E desc[UR14][R238.64], R252 ;  /* 0x000000fcee003986 */ /* 0x0109e8000c10190e */
[----:B----4-:R-:W4:Y:S01]  /*a78f0*/  LDL.LU R252, [R1+0x1a8] ;  /* 0x0001a80001fc7983 */ /* 0x010f220000300800 */
[----:B------:R-:W-:Y:S01]  /*a7900*/  ISETP.LT.AND P2, PT, R223, UR6, !P1 ;  /* 0x00000006df007c0c */ /* 0x000fe2000cf41270 */
[C---:B------:R-:W-:Y:S01]  /*a7910*/  IMAD.WIDE R246, R0.reuse, 0x4, R2 ;  /* 0x0000000400f67825 */ /* 0x040fe200078e0202 */
[----:B------:R-:W-:Y:S01]  /*a7920*/  ISETP.LT.AND P0, PT, R215, UR8, !P1 ;  /* 0x00000008d7007c0c */ /* 0x000fe2000cf01270 */
[----:B------:R-:W1:Y:S01]  /*a7930*/  LDCU UR6, c[0x0][0x398] ;  /* 0x00007300ff0677ac */ /* 0x000e620008000800 */
[----:B------:R-:W-:Y:S01]  /*a7940*/  ISETP.LT.AND P4, PT, R67, UR10, !P1 ;  /* 0x0000000a43007c0c */ /* 0x000fe2000cf81270 */
[C---:B------:R-:W-:Y:S01]  /*a7950*/  IMAD.WIDE R238, R0.reuse, 0x4, R240 ;  /* 0x0000000400ee7825 */ /* 0x040fe200078e02f0 */
[----:B------:R1:W-:Y:S01]  /*a7960*/  @P6 STG.E desc[UR14][R246.64], R251 ;  /* 0x000000fbf6006986 */ /* 0x0003e2000c10190e */
[----:B------:R-:W-:Y:S01]  /*a7970*/  IADD3 R237, PT, PT, R171, 0xd, RZ ;  /* 0x0000000dabed7810 */ /* 0x000fe20007ffe0ff */
[----:B------:R-:W2:Y:S02]  /*a7980*/  LDCU UR8, c[0x0][0x398] ;  /* 0x00007300ff0877ac */ /* 0x000ea40008000800 */
[----:B------:R1:W-:Y:S01]  /*a7990*/  @P5 STG.E desc[UR14][R238.64], R248 ;  /* 0x000000f8ee005986 */ /* 0x0003e2000c10190e */
[C---:B------:R-:W-:Y:S01]  /*a79a0*/  VIADD R236, R0.reuse, UR16 ;  /* 0x0000001000ec7c36 */ /* 0x040fe20008000000 */
[----:B------:R-:W2:Y:S01]  /*a79b0*/  LDCU UR10, c[0x0][0x3b8] ;  /* 0x00007700ff0a77ac */ /* 0x000ea20008000800 */
[C---:B-1----:R-:W-:Y:S01]  /*a79c0*/  IMAD.WIDE R246, R0.reuse, 0x4, R234 ;  /* 0x0000000400f67825 */ /* 0x042fe200078e02ea */
[----:B------:R-:W-:Y:S01]  /*a79d0*/  ISETP.GE.AND P3, PT, R237, UR18, PT ;  /* 0x00000012ed007c0c */ /* 0x000fe2000bf66270 */
[----:B------:R-:W1:Y:S02]  /*a79e0*/  LDCU UR16, c[0x0][0x398] ;  /* 0x00007300ff1077ac */ /* 0x000e640008000800 */
[C---:B------:R-:W-:Y:S01]  /*a79f0*/  IMAD.WIDE R238, R0.reuse, 0x4, R232 ;  /* 0x0000000400ee7825 */ /* 0x040fe200078e02e8 */
[----:B------:R-:W-:Y:S01]  /*a7a00*/  ISETP.LT.AND P1, PT, R71, UR12, !P1 ;  /* 0x0000000c47007c0c */ /* 0x000fe2000cf21270 */
[----:B------:R-:W1:Y:S01]  /*a7a10*/  LDCU UR12, c[0x0][0x39c] ;  /* 0x00007380ff0c77ac */ /* 0x000e620008000800 */
[----:B------:R-:W-:Y:S01]  /*a7a20*/  ISETP.LT.AND P6, PT, R191, UR20, !P3 ;  /* 0x00000014bf007c0c */ /* 0x000fe2000dfc1270 */
[----:B--2---:R2:W-:Y:S01]  /*a7a30*/  @P2 STG.E desc[UR14][R246.64], R230 ;  /* 0x000000e6f6002986 */ /* 0x0045e2000c10190e */
[----:B------:R-:W-:Y:S01]  /*a7a40*/  ISETP.LT.AND P5, PT, R199, UR22, !P3 ;  /* 0x00000016c7007c0c */ /* 0x000fe2000dfa1270 */
[----:B------:R-:W1:Y:S02]  /*a7a50*/  LDCU UR18, c[0x0][0x398] ;  /* 0x00007300ff1277ac */ /* 0x000e640008000800 */
[----:B------:R1:W-:Y:S01]  /*a7a60*/  @P0 STG.E desc[UR14][R238.64], R249 ;  /* 0x000000f9ee000986 */ /* 0x0003e2000c10190e */
[----:B------:R-:W-:Y:S01]  /*a7a70*/  IADD3 R237, PT, PT, R171, 0xe, RZ ;  /* 0x0000000eabed7810 */ /* 0x000fe20007ffe0ff */
[----:B------:R-:W3:Y:S02]  /*a7a80*/  LDCU UR20, c[0x0][0x398] ;  /* 0x00007300ff1477ac */ /* 0x000ee40008000800 */
[----:B--2---:R-:W2:Y:S01]  /*a7a90*/  LDL.LU R230, [R1+0x198] ;  /* 0x0001980001e67983 */ /* 0x004ea20000300800 */
[C---:B------:R-:W-:Y:S01]  /*a7aa0*/  IMAD.WIDE R246, R0.reuse, 0x4, R226 ;  /* 0x0000000400f67825 */ /* 0x040fe200078e02e2 */
[----:B------:R-:W-:Y:S01]  /*a7ab0*/  ISETP.LT.AND P2, PT, R207, UR24, !P3 ;  /* 0x00000018cf007c0c */ /* 0x000fe2000df41270 */
[----:B------:R-:W2:Y:S01]  /*a7ac0*/  LDCU UR22, c[0x0][0x398] ;  /* 0x00007300ff1677ac */ /* 0x000ea20008000800 */
[----:B------:R-:W2:Y:S01]  /*a7ad0*/  LDL.LU R251, [R1+0x188] ;  /* 0x0001880001fb7983 */ /* 0x000ea20000300800 */
[----:B-1----:R-:W-:Y:S01]  /*a7ae0*/  IMAD.WIDE R238, R0, 0x4, R224 ;  /* 0x0000000400ee7825 */ /* 0x002fe200078e02e0 */
[----:B------:R-:W-:Y:S01]  /*a7af0*/  ISETP.LT.AND P0, PT, R103, UR26, !P3 ;  /* 0x0000001a67007c0c */ /* 0x000fe2000df01270 */
[----:B------:R-:W1:Y:S01]  /*a7b00*/  LDCU UR24, c[0x0][0x398] ;  /* 0x00007300ff1877ac */ /* 0x000e620008000800 */
[----:B------:R-:W2:Y:S04]  /*a7b10*/  LDL.LU R248, [R1+0x178] ;  /* 0x0001780001f87983 */ /* 0x000ea80000300800 */
[----:B---3--:R3:W-:Y:S01]  /*a7b20*/  @P4 STG.E desc[UR14][R246.64], R231 ;  /* 0x000000e7f6004986 */ /* 0x0087e2000c10190e */
[C---:B------:R-:W-:Y:S01]  /*a7b30*/  VIADD R0, R236.reuse, UR31 ;  /* 0x0000001fec007c36 */ /* 0x040fe20008000000 */
[----:B------:R-:W1:Y:S02]  /*a7b40*/  LDCU UR26, c[0x0][0x398] ;  /* 0x00007300ff1a77ac */ /* 0x000e640008000800 */
[----:B---3--:R-:W3:Y:S01]  /*a7b50*/  LDL.LU R231, [R1+0x168] ;  /* 0x0001680001e77983 */ /* 0x008ee20000300800 */
[C---:B------:R-:W-:Y:S01]  /*a7b60*/  IMAD.WIDE R246, R236.reuse, 0x4, R244 ;  /* 0x00000004ecf67825 */ /* 0x040fe200078e02f4 */
[----:B------:R-:W-:Y:S01]  /*a7b70*/  ISETP.LT.AND P4, PT, R223, UR27, !P3 ;  /* 0x0000001bdf007c0c */ /* 0x000fe2000df81270 */
[----:B------:R-:W1:Y:S01]  /*a7b80*/  LDCU UR27, c[0x0][0x398] ;  /* 0x00007300ff1b77ac */ /* 0x000e620008000800 */
[----:B------:R-:W-:Y:S01]  /*a7b90*/  @P1 STG.E desc[UR14][R238.64], R250 ;  /* 0x000000faee001986 */ /* 0x000fe2000c10190e */
[----:B------:R-:W1:Y:S03]  /*a7ba0*/  LDCU UR31, c[0x0][0x398] ;  /* 0x00007300ff1f77ac */ /* 0x000e660008000800 */
[----:B------:R-:W3:Y:S04]  /*a7bb0*/  LDL.LU R249, [R1+0x158] ;  /* 0x0001580001f97983 */ /* 0x000ee80000300800 */
[----:B----4-:R4:W-:Y:S04]  /*a7bc0*/  @P6 STG.E desc[UR14][R246.64], R252 ;  /* 0x000000fcf6006986 */ /* 0x0109e8000c10190e */
[----:B----4-:R-:W4:Y:S01]  /*a7bd0*/  LDL.LU R252, [R1+0x148] ;  /* 0x0001480001fc7983 */ /* 0x010f220000300800 */
[----:B------:R-:W-:-:S03]  /*a7be0*/  IMAD.WIDE R238, R236, 0x4, R242 ;  /* 0x00000004ecee7825 */ /* 0x000fc600078e02f2 */
[----:B------:R-:W4:Y:S01]  /*a7bf0*/  LDL.LU R250, [R1+0x18] ;  /* 0x0000180001fa7983 */ /* 0x000f220000300800 */
[C---:B------:R-:W-:Y:S01]  /*a7c00*/  IMAD.WIDE R246, R236.reuse, 0x4, R2 ;  /* 0x00000004ecf67825 */ /* 0x040fe200078e0202 */
[----:B------:R-:W-:Y:S01]  /*a7c10*/  ISETP.LT.AND P1, PT, R215, UR28, !P3 ;  /* 0x0000001cd7007c0c */ /* 0x000fe2000df21270 */
[----:B------:R-:W1:Y:S01]  /*a7c20*/  LDCU UR28, c[0x0][0x398] ;  /* 0x00007300ff1c77ac */ /* 0x000e620008000800 */
[----:B------:R-:W-:Y:S01]  /*a7c30*/  ISETP.LT.AND P6, PT, R67, UR29, !P3 ;  /* 0x0000001d43007c0c */ /* 0x000fe2000dfc1270 */
[----:B--2---:R2:W-:Y:S01]  /*a7c40*/  @P5 STG.E desc[UR14][R238.64], R230 ;  /* 0x000000e6ee005986 */ /* 0x0045e2000c10190e */
[----:B------:R-:W1:Y:S03]  /*a7c50*/  LDCU UR29, c[0x0][0x3b8] ;  /* 0x00007700ff1d77ac */ /* 0x000e660008000800 */
[----:B------:R1:W-:Y:S04]  /*a7c60*/  @P2 STG.E desc[UR14][R246.64], R251 ;  /* 0x000000fbf6002986 */ /* 0x0003e8000c10190e */
[----:B--2---:R-:W2:Y:S01]  /*a7c70*/  LDL.LU R230, [R1+0x1cc] ;  /* 0x0001cc0001e67983 */ /* 0x004ea20000300800 */
[----:B------:R-:W-:-:S04]  /*a7c80*/  IMAD.WIDE R238, R236, 0x4, R240 ;  /* 0x00000004ecee7825 */ /* 0x000fc800078e02f0 */
[C---:B-1----:R-:W-:Y:S01]  /*a7c90*/  IMAD.WIDE R246, R236.reuse, 0x4, R234 ;  /* 0x00000004ecf67825 */ /* 0x042fe200078e02ea */
[----:B------:R-:W-:Y:S04]  /*a7ca0*/  @P0 STG.E desc[UR14][R238.64], R248 ;  /* 0x000000f8ee000986 */ /* 0x000fe8000c10190e */
[----:B---3--:R1:W-:Y:S04]  /*a7cb0*/  @P4 STG.E desc[UR14][R246.64], R231 ;  /* 0x000000e7f6004986 */ /* 0x0083e8000c10190e */
[----:B-1----:R-:W3:Y:S01]  /*a7cc0*/  LDL.LU R231, [R1+0x22c] ;  /* 0x00022c0001e77983 */ /* 0x002ee20000300800 */
[----:B------:R-:W-:-:S03]  /*a7cd0*/  IMAD.WIDE R238, R236, 0x4, R232 ;  /* 0x00000004ecee7825 */ /* 0x000fc600078e02e8 */
[----:B------:R-:W3:Y:S01]  /*a7ce0*/  LDL.LU R251, [R1+0x1fc] ;  /* 0x0001fc0001fb7983 */ /* 0x000ee20000300800 */
[----:B------:R-:W-:-:S03]  /*a7cf0*/  IMAD.WIDE R246, R236, 0x4, R226 ;  /* 0x00000004ecf67825 */ /* 0x000fc600078e02e2 */
[----:B------:R-:W-:Y:S04]  /*a7d00*/  @P1 STG.E desc[UR14][R238.64], R249 ;  /* 0x000000f9ee001986 */ /* 0x000fe8000c10190e */
[----:B------:R-:W3:Y:S04]  /*a7d10*/  LDL.LU R248, [R1+0x21c] ;  /* 0x00021c0001f87983 */ /* 0x000ee80000300800 */
[----:B----4-:R1:W-:Y:S04]  /*a7d20*/  @P6 STG.E desc[UR14][R246.64], R252 ;  /* 0x000000fcf6006986 */ /* 0x0103e8000c10190e */
[----:B-1----:R-:W4:Y:S01]  /*a7d30*/  LDL.LU R252, [R1+0x1ec] ;  /* 0x0001ec0001fc7983 */ /* 0x002f220000300800 */
        /* <DEDUP_REMOVED lines=11> */
[C---:B------:R-:W-:Y:S01]  /*a7df0*/  IMAD.WIDE R246, R0.reuse, 0x4, R2 ;  /* 0x0000000400f67825 */ /* 0x040fe200078e0202 */
[----:B------:R-:W1:Y:S01]  /*a7e00*/  LDCU UR32, c[0x0][0x398] ;  /* 0x00007300ff2077ac */ /* 0x000e620008000800 */
[----:B------:R-:W-:Y:S01]  /*a7e10*/  @P3 STG.E desc[UR14][R236.64], R250 ;  /* 0x000000faec003986 */ /* 0x000fe2000c10190e */
[----:B------:R-:W1:Y:S01]  /*a7e20*/  LDCU UR33, c[0x0][0x398] ;  /* 0x00007300ff2177ac */ /* 0x000e620008000800 */
[----:B------:R-:W1:Y:S01]  /*a7e30*/  LDCU UR34, c[0x0][0x398] ;  /* 0x00007300ff2277ac */ /* 0x000e620008000800 */
[----:B------:R-:W1:Y:S01]  /*a7e40*/  LDCU UR35, c[0x0][0x398] ;  /* 0x00007300ff2377ac */ /* 0x000e620008000800 */
[----:B------:R-:W1:Y:S01]  /*a7e50*/  LDCU UR36, c[0x0][0x398] ;  /* 0x00007300ff2477ac */ /* 0x000e620008000800 */
[----:B------:R-:W1:Y:S01]  /*a7e60*/  LDCU UR37, c[0x0][0x398] ;  /* 0x00007300ff2577ac */ /* 0x000e620008000800 */
[----:B--2---:R2:W-:Y:S04]  /*a7e70*/  @P2 STG.E desc[UR14][R238.64], R230 ;  /* 0x000000e6ee002986 */ /* 0x0045e8000c10190e */
[----:B--2---:R-:W2:Y:S01]  /*a7e80*/  LDL.LU R230, [R1+0x1dc] ;  /* 0x0001dc0001e67983 */ /* 0x004ea20000300800 */
[----:B------:R-:W-:-:S03]  /*a7e90*/  IMAD.WIDE R238, R0, 0x4, R242 ;  /* 0x0000000400ee7825 */ /* 0x000fc600078e02f2 */
[----:B------:R-:W2:Y:S04]  /*a7ea0*/  LDL.LU R250, [R1+0x1bc] ;  /* 0x0001bc0001fa7983 */ /* 0x000ea80000300800 */
[----:B---3--:R3:W-:Y:S04]  /*a7eb0*/  @P0 STG.E desc[UR14][R238.64], R231 ;  /* 0x000000e7ee000986 */ /* 0x0087e8000c10190e */
[----:B---3--:R-:W3:Y:S01]  /*a7ec0*/  LDL.LU R231, [R1+0x1ac] ;  /* 0x0001ac0001e77983 */ /* 0x008ee20000300800 */
[----:B------:R-:W-:-:S03]  /*a7ed0*/  IMAD.WIDE R238, R0, 0x4, R240 ;  /* 0x0000000400ee7825 */ /* 0x000fc600078e02f0 */
[----:B------:R1:W-:Y:S04]  /*a7ee0*/  @P4 STG.E desc[UR14][R246.64], R251 ;  /* 0x000000fbf6004986 */ /* 0x0003e8000c10190e */
[----:B------:R-:W-:Y:S01]  /*a7ef0*/  @P1 STG.E desc[UR14][R238.64], R248 ;  /* 0x000000f8ee001986 */ /* 0x000fe2000c10190e */
[----:B-1----:R-:W-:-:S05]  /*a7f00*/  IMAD.WIDE R246, R0, 0x4, R234 ;  /* 0x0000000400f67825 */ /* 0x002fca00078e02ea */
[----:B----4-:R1:W-:Y:S04]  /*a7f10*/  @P6 STG.E desc[UR14][R246.64], R252 ;  /* 0x000000fcf6006986 */ /* 0x0103e8000c10190e */
[----:B-1----:R-:W4:Y:S01]  /*a7f20*/  LDL.LU R252, [R1+0x19c] ;  /* 0x00019c0001fc7983 */ /* 0x002f220000300800 */
        /* <DEDUP_REMOVED lines=130> */
[----:B------:R-:W2:Y:S04]  /*a8750*/  LDL.LU R250, [R1] ;  /* 0x0000000001fa7983 */ /* 0x000ea80000300800 */
        /* <DEDUP_REMOVED lines=459> */
[----:B------:R-:W2:Y:S01]  /*aa410*/  LDCU UR45, c[0x0][0x3b8] ;  /* 0x00007700ff2d77ac */ /* 0x000ea20008000800 */
[----:B-1----:R-:W-:-:S04]  /*aa420*/  IMAD.WIDE R246, R236, 0x4, R234 ;  /* 0x00000004ecf67825 */ /* 0x002fc800078e02ea */
[C---:B------:R-:W-:Y:S01]  /*aa430*/  IMAD.WIDE R238, R236.reuse, 0x4, R232 ;  /* 0x00000004ecee7825 */ /* 0x040fe200078e02e8 */
[----:B------:R-:W-:Y:S01]  /*aa440*/  ISETP.LT.AND P0, PT, R71, UR46, !P0 ;  /* 0x0000002e47007c0c */ /* 0x000fe2000c701270 */
[----:B------:R-:W1:Y:S01]  /*aa450*/  LDCU UR46, c[0x0][0x39c] ;  /* 0x00007380ff2e77ac */ /* 0x000e620008000800 */
[----:B------:R-:W-:Y:S02]  /*aa460*/  ISETP.LT.AND P6, PT, R191, UR49, !P1 ;  /* 0x00000031bf007c0c */ /* 0x000fe4000cfc1270 */
[----:B------:R-:W-:Y:S01]  /*aa470*/  ISETP.LT.AND P3, PT, R199, UR50, !P1 ;  /* 0x00000032c7007c0c */ /* 0x000fe2000cf61270 */
[----:B------:R-:W1:Y:S01]  /*aa480*/  LDCU UR49, c[0x0][0x398] ;  /* 0x00007300ff3177ac */ /* 0x000e620008000800 */
        /* <DEDUP_REMOVED lines=16> */
[----:B------:R-:W-:Y:S01]  /*aa590*/  ISETP.LT.AND P5, PT, R103, UR52, !P1 ;  /* 0x0000003467007c0c */ /* 0x000fe2000cfa1270 */
[C---:B------:R-:W-:Y:S01]  /*aa5a0*/  IMAD.WIDE R238, R0.reuse, 0x4, R242 ;  /* 0x0000000400ee7825 */ /* 0x040fe200078e02f2 */
[----:B------:R-:W-:Y:S01]  /*aa5b0*/  ISETP.LT.AND P4, PT, R223, UR53, !P1 ;  /* 0x00000035df007c0c */ /* 0x000fe2000cf81270 */
[----:B------:R-:W4:Y:S02]  /*aa5c0*/  LDL.LU R250, [R1+0x408] ;  /* 0x0004080001fa7983 */ /* 0x000f240000300800 */
[----:B------:R-:W-:Y:S01]  /*aa5d0*/  IMAD.WIDE R246, R0, 0x4, R2 ;  /* 0x0000000400f67825 */ /* 0x000fe200078e0202 */
[----:B------:R-:W-:Y:S01]  /*aa5e0*/  ISETP.LT.AND P0, PT, R215, UR54, !P1 ;  /* 0x00000036d7007c0c */ /* 0x000fe2000cf01270 */
[----:B------:R-:W1:Y:S01]  /*aa5f0*/  LDCU UR51, c[0x0][0x398] ;  /* 0x00007300ff3377ac */ /* 0x000e620008000800 */
[----:B------:R-:W-:-:S02]  /*aa600*/  ISETP.LT.AND P6, PT, R67, UR55, !P1 ;  /* 0x0000003743007c0c */ /* 0x000fc4000cfc1270 */
[----:B------:R-:W-:Y:S01]  /*aa610*/  IADD3 R237, PT, PT, R171, 0x1d, RZ ;  /* 0x0000001dabed7810 */ /* 0x000fe20007ffe0ff */
[C---:B------:R-:W-:Y:S01]  /*aa620*/  VIADD R236, R0.reuse, UR57 ;  /* 0x0000003900ec7c36 */ /* 0x040fe20008000000 */
        /* <DEDUP_REMOVED lines=82> */
[----:B---3--:R-:W3:Y:S04]  /*aab50*/  LDL.LU R231, [R1+0x41c] ;  /* 0x00041c0001e77983 */ /* 0x008ee80000300800 */
[----:B------:R-:W3:Y:S01]  /*aab60*/  LDL.LU R250, [R1+0x40c] ;  /* 0x00040c0001fa7983 */ /* 0x000ee20000300800 */
[----:B------:R-:W-:-:S05]  /*aab70*/  IMAD.WIDE R238, R0, 0x4, R242 ;  /* 0x0000000400ee7825 */ /* 0x000fca00078e02f2 */
        /* <DEDUP_REMOVED lines=9> */
[----:B------:R-:W-:Y:S01]  /*aac10*/  ISETP.LT.AND P5, PT, R71, UR76, !P5 ;  /* 0x0000004c47007c0c */ /* 0x000fe2000efa1270 */
[----:B------:R-:W2:Y:S02]  /*aac20*/  LDCU UR76, c[0x0][0x39c] ;  /* 0x00007380ff4c77ac */ /* 0x000ea40008000800 */
[----:B------:R1:W-:Y:S01]  /*aac30*/  @P1 STG.E desc[UR14][R238.64], R248 ;  /* 0x000000f8ee001986 */ /* 0x0003e2000c10190e */
[----:B------:R-:W-:Y:S01]  /*aac40*/  IADD3 R237, PT, PT, R171, 0x1f, RZ ;  /* 0x0000001fabed7810 */ /* 0x000fe20007ffe0ff */
[C---:B------:R-:W-:Y:S01]  /*aac50*/  VIADD R236, R0.reuse, UR77 ;  /* 0x0000004d00ec7c36 */ /* 0x040fe20008000000 */
[----:B------:R-:W2:Y:S01]  /*aac60*/  LDCU UR74, c[0x0][0x398] ;  /* 0x00007300ff4a77ac */ /* 0x000ea20008000800 */
[----:B------:R-:W2:Y:S01]  /*aac70*/  LDCU UR75, c[0x0][0x3b8] ;  /* 0x00007700ff4b77ac */ /* 0x000ea20008000800 */
[----:B-1----:R-:W-:-:S04]  /*aac80*/  IMAD.WIDE R246, R0, 0x4, R234 ;  /* 0x0000000400f67825 */ /* 0x002fc800078e02ea */
[C---:B------:R-:W-:Y:S01]  /*aac90*/  IMAD.WIDE R238, R0.reuse, 0x4, R232 ;  /* 0x0000000400ee7825 */ /* 0x040fe200078e02e8 */
[----:B------:R-:W-:Y:S01]  /*aaca0*/  ISETP.GE.AND P0, PT, R237, UR4, PT ;  /* 0x00000004ed007c0c */ /* 0x000fe2000bf06270 */
[----:B------:R-:W1:Y:S03]  /*aacb0*/  LDCU UR77, c[0x0][0x398] ;  /* 0x00007300ff4d77ac */ /* 0x000e660008000800 */
[----:B------:R-:W-:Y:S01]  /*aacc0*/  ISETP.LT.AND P6, PT, R191, UR6, !P0 ;  /* 0x00000006bf007c0c */ /* 0x000fe2000c7c1270 */
[----:B------:R-:W1:Y:S01]  /*aacd0*/  LDCU UR4, c[0x0][0x398] ;  /* 0x00007300ff0477ac */ /* 0x000e620008000800 */
[----:B--2---:R2:W-:Y:S01]  /*aace0*/  @P2 STG.E desc[UR14][R246.64], R230 ;  /* 0x000000e6f6002986 */ /* 0x0045e2000c10190e */
[----:B------:R-:W-:Y:S01]  /*aacf0*/  ISETP.LT.AND P1, PT, R199, UR8, !P0 ;  /* 0x00000008c7007c0c */ /* 0x000fe2000c721270 */
[----:B------:R-:W1:Y:S02]  /*aad00*/  LDCU UR6, c[0x0][0x398] ;  /* 0x00007300ff0677ac */ /* 0x000e640008000800 */
[----:B------:R1:W-:Y:S04]  /*aad10*/  @P3 STG.E desc[UR14][R238.64], R249 ;  /* 0x000000f9ee003986 */ /* 0x0003e8000c10190e */
        /* <DEDUP_REMOVED lines=10> */
[----:B------:R-:W-:Y:S01]  /*aadc0*/  IADD3 R237, PT, PT, R171, 0x20, RZ ;  /* 0x00000020abed7810 */ /* 0x000fe20007ffe0ff */
[C---:B------:R-:W-:Y:S01]  /*aadd0*/  VIADD R0, R236.reuse, UR24 ;  /* 0x00000018ec007c36 */ /* 0x040fe20008000000 */
[----:B------:R-:W1:Y:S01]  /*aade0*/  LDCU UR12, c[0x0][0x398] ;  /* 0x00007300ff0c77ac */ /* 0x000e620008000800 */
[----:B------:R1:W-:Y:S04]  /*aadf0*/  @P5 STG.E desc[UR14][R238.64], R250 ;  /* 0x000000faee005986 */ /* 0x0003e8000c10190e */
[----:B---3--:R-:W3:Y:S01]  /*aae00*/  LDL.LU R231, [R1+0x39c] ;  /* 0x00039c0001e77983 */ /* 0x008ee20000300800 */
[C---:B------:R-:W-:Y:S01]  /*aae10*/  IMAD.WIDE R246, R236.reuse, 0x4, R244 ;  /* 0x00000004ecf67825 */ /* 0x040fe200078e02f4 */
[----:B------:R-:W-:Y:S01]  /*aae20*/  ISETP.LT.AND P4, PT, R223, UR16, !P0 ;  /* 0x00000010df007c0c */ /* 0x000fe2000c781270 */
[----:B------:R-:W2:Y:S01]  /*aae30*/  LDCU UR16, c[0x0][0x398] ;  /* 0x00007300ff1077ac */ /* 0x000ea20008000800 */
[----:B------:R-:W3:Y:S01]  /*aae40*/  LDL.LU R249, [R1+0x38c] ;  /* 0x00038c0001f97983 */ /* 0x000ee20000300800 */
[----:B------:R-:W2:Y:S03]  /*aae50*/  LDCU UR24, c[0x0][0x398] ;  /* 0x00007300ff1877ac */ /* 0x000ea60008000800 */
[----:B-1----:R-:W3:Y:S04]  /*aae60*/  LDL.LU R250, [R1+0x2cc] ;  /* 0x0002cc0001fa7983 */ /* 0x002ee80000300800 */
[----:B----4-:R1:W-:Y:S04]  /*aae70*/  @P6 STG.E desc[UR14][R246.64], R252 ;  /* 0x000000fcf6006986 */ /* 0x0103e8000c10190e */
[----:B-1----:R-:W4:Y:S01]  /*aae80*/  LDL.LU R252, [R1+0x2bc] ;  /* 0x0002bc0001fc7983 */ /* 0x002f220000300800 */
[C---:B------:R-:W-:Y:S01]  /*aae90*/  IMAD.WIDE R238, R236.reuse, 0x4, R242 ;  /* 0x00000004ecee7825 */ /* 0x040fe200078e02f2 */
[----:B------:R-:W-:Y:S01]  /*aaea0*/  ISETP.LT.AND P5, PT, R215, UR18, !P0 ;  /* 0x00000012d7007c0c */ /* 0x000fe2000c7a1270 */
[----:B------:R-:W1:Y:S02]  /*aaeb0*/  LDCU UR18, c[0x0][0x398] ;  /* 0x00007300ff1277ac */ /* 0x000e640008000800 */
[C---:B------:R-:W-:Y:S01]  /*aaec0*/  IMAD.WIDE R246, R236.reuse, 0x4, R2 ;  /* 0x00000004ecf67825 */ /* 0x040fe200078e0202 */
[----:B------:R-:W-:Y:S01]  /*aaed0*/  ISETP.LT.AND P6, PT, R67, UR20, !P0 ;  /* 0x0000001443007c0c */ /* 0x000fe2000c7c1270 */
[----:B------:R-:W1:Y:S01]  /*aaee0*/  LDCU UR20, c[0x0][0x3b8] ;  /* 0x00007700ff1477ac */ /* 0x000e620008000800 */
[----:B------:R-:W-:Y:S01]  /*aaef0*/  ISETP.LT.AND P0, PT, R71, UR22, !P0 ;  /* 0x0000001647007c0c */ /* 0x000fe2000c701270 */
[----:B------:R-:W1:Y:S01]  /*aaf00*/  LDCU UR22, c[0x0][0x39c] ;  /* 0x00007380ff1677ac */ /* 0x000e620008000800 */
[----:B--2---:R2:W-:Y:S04]  /*aaf10*/  @P1 STG.E desc[UR14][R238.64], R230 ;  /* 0x000000e6ee001986 */ /* 0x0045e8000c10190e */
[----:B------:R1:W-:Y:S01]  /*aaf20*/  @P2 STG.E desc[UR14][R246.64], R251 ;  /* 0x000000fbf6002986 */ /* 0x0003e2000c10190e */
[----:B--2---:R-:W-:-:S03]  /*aaf30*/  IMAD.WIDE R238, R236, 0x4, R240 ;  /* 0x00000004ecee7825 */ /* 0x004fc600078e02f0 */
[----:B------:R-:W2:Y:S01]  /*aaf40*/  LDL.LU R230, [R1+0x3574] ;  /* 0x0035740001e67983 */ /* 0x000ea20000300800 */
[----:B-1----:R-:W-:-:S03]  /*aaf50*/  IMAD.WIDE R246, R236, 0x4, R234 ;  /* 0x00000004ecf67825 */ /* 0x002fc600078e02ea */
[----:B------:R1:W-:Y:S04]  /*aaf60*/  @P3 STG.E desc[UR14][R238.64], R248 ;  /* 0x000000f8ee003986 */ /* 0x0003e8000c10190e */
[----:B---3--:R3:W-:Y:S01]  /*aaf70*/  @P4 STG.E desc[UR14][R246.64], R231 ;  /* 0x000000e7f6004986 */ /* 0x0087e2000c10190e */
[----:B-1----:R-:W-:-:S04]  /*aaf80*/  IMAD.WIDE R238, R236, 0x4, R232 ;  /* 0x00000004ecee7825 */ /* 0x002fc800078e02e8 */
[C---:B---3--:R-:W-:Y:S01]  /*aaf90*/  IMAD.WIDE R246, R236.reuse, 0x4, R226 ;  /* 0x00000004ecf67825 */ /* 0x048fe200078e02e2 */
[----:B------:R-:W3:Y:S04]  /*aafa0*/  LDL.LU R231, [R1+0x540] ;  /* 0x0005400001e77983 */ /* 0x000ee80000300800 */
[----:B------:R-:W2:Y:S04]  /*aafb0*/  LDL.LU R251, [R1+0x4f0] ;  /* 0x0004f00001fb7983 */ /* 0x000ea80000300800 */
[----:B------:R-:W-:Y:S04]  /*aafc0*/  @P5 STG.E desc[UR14][R238.64], R249 ;  /* 0x000000f9ee005986 */ /* 0x000fe8000c10190e */
[----:B------:R-:W2:Y:S04]  /*aafd0*/  LDL.LU R248, [R1+0x4e0] ;  /* 0x0004e00001f87983 */ /* 0x000ea80000300800 */
[----:B------:R1:W-:Y:S04]  /*aafe0*/  @P6 STG.E desc[UR14][R246.64], R250 ;  /* 0x000000faf6006986 */ /* 0x0003e8000c10190e */
[----:B-1----:R-:W2:Y:S01]  /*aaff0*/  LDL.LU R247, [R1+0x580] ;  /* 0x0005800001f77983 */ /* 0x002ea20000300800 */
[----:B------:R-:W-:Y:S01]  /*ab000*/  ISETP.GE.AND P1, PT, R237, UR26, PT ;  /* 0x0000001aed007c0c */ /* 0x000fe2000bf26270 */
[----:B------:R-:W-:Y:S01]  /*ab010*/  IMAD.WIDE R236, R236, 0x4, R224 ;  /* 0x00000004ecec7825 */ /* 0x000fe200078e02e0 */
[----:B------:R-:W1:Y:S01]  /*ab020*/  LDCU UR26, c[0x0][0x398] ;  /* 0x00007300ff1a77ac */ /* 0x000e620008000800 */
[----:B------:R-:W3:Y:S04]  /*ab030*/  LDL.LU R249, [R1+0x4d0] ;  /* 0x0004d00001f97983 */ /* 0x000ee80000300800 */
[----:B------:R-:W3:Y:S04]  /*ab040*/  LDL.LU R250, [R1+0x4c0] ;  /* 0x0004c00001fa7983 */ /* 0x000ee80000300800 */
[----:B----4-:R4:W-:Y:S04]  /*ab050*/  @P0 STG.E desc[UR14][R236.64], R252 ;  /* 0x000000fcec000986 */ /* 0x0109e8000c10190e */
[----:B----4-:R-:W4:Y:S01]  /*ab060*/  LDL.LU R252, [R1+0x470] ;  /* 0x0004700001fc7983 */ /* 0x010f220000300800 */
[----:B------:R-:W-:-:S02]  /*ab070*/  ISETP.LT.AND P2, PT, R191, UR27, !P1 ;  /* 0x0000001bbf007c0c */ /* 0x000fc4000cf41270 */
[----:B------:R-:W-:Y:S01]  /*ab080*/  ISETP.LT.AND P3, PT, R199, UR28, !P1 ;  /* 0x0000001cc7007c0c */ /* 0x000fe2000cf61270 */
[C---:B------:R-:W-:Y:S01]  /*ab090*/  IMAD.WIDE R238, R0.reuse, 0x4, R244 ;  /* 0x0000000400ee7825 */ /* 0x040fe200078e02f4 */
[----:B------:R-:W-:Y:S01]  /*ab0a0*/  ISETP.LT.AND P4, PT, R207, UR29, !P1 ;  /* 0x0000001dcf007c0c */ /* 0x000fe2000cf81270 */
[----:B------:R-:W1:Y:S01]  /*ab0b0*/  LDCU UR27, c[0x0][0x398] ;  /* 0x00007300ff1b77ac */ /* 0x000e620008000800 */
[----:B------:R-:W-:Y:S02]  /*ab0c0*/  ISETP.LT.AND P5, PT, R103, UR30, !P1 ;  /* 0x0000001e67007c0c */ /* 0x000fe4000cfa1270 */
[----:B------:R-:W-:Y:S02]  /*ab0d0*/  ISETP.LT.AND P6, PT, R223, UR31, !P1 ;  /* 0x0000001fdf007c0c */ /* 0x000fe4000cfc1270 */
[----:B------:R-:W-:Y:S01]  /*ab0e0*/  IADD3 R237, PT, PT, R171, 0x21, RZ ;  /* 0x00000021abed7810 */ /* 0x000fe20007ffe0ff */
[C---:B------:R-:W-:Y:S01]  /*ab0f0*/  VIADD R236, R0.reuse, UR35 ;  /* 0x0000002300ec7c36 */ /* 0x040fe20008000000 */
[----:B------:R-:W-:Y:S01]  /*ab100*/  ISETP.LT.AND P0, PT, R215, UR32, !P1 ;  /* 0x00000020d7007c0c */ /* 0x000fe2000cf01270 */
[----:B------:R-:W1:Y:S01]  /*ab110*/  LDCU UR28, c[0x0][0x398] ;  /* 0x00007300ff1c77ac */ /* 0x000e620008000800 */
[----:B------:R-:W1:Y:S01]  /*ab120*/  LDCU UR29, c[0x0][0x398] ;  /* 0x00007300ff1d77ac */ /* 0x000e620008000800 */
[----:B------:R-:W1:Y:S01]  /*ab130*/  LDCU UR30, c[0x0][0x398] ;  /* 0x00007300ff1e77ac */ /* 0x000e620008000800 */
[----:B------:R-:W1:Y:S01]  /*ab140*/  LDCU UR31, c[0x0][0x398] ;  /* 0x00007300ff1f77ac */ /* 0x000e620008000800 */
[----:B------:R-:W1:Y:S01]  /*ab150*/  LDCU UR32, c[0x0][0x398] ;  /* 0x00007300ff2077ac */ /* 0x000e620008000800 */
[----:B------:R-:W1:Y:S01]  /*ab160*/  LDCU UR35, c[0x0][0x398] ;  /* 0x00007300ff2377ac */ /* 0x000e620008000800 */
[----:B--2---:R2:W-:Y:S01]  /*ab170*/  @P2 STG.E desc[UR14][R238.64], R247 ;  /* 0x000000f7ee002986 */ /* 0x0045e2000c10190e */
[----:B------:R-:W-:Y:S01]  /*ab180*/  ISETP.LT.AND P2, PT, R67, UR33, !P1 ;  /* 0x0000002143007c0c */ /* 0x000fe2000cf41270 */
[----:B------:R-:W1:Y:S01]  /*ab190*/  LDCU UR33, c[0x0][0x3b8] ;  /* 0x00007700ff2177ac */ /* 0x000e620008000800 */
[----:B--2---:R-:W-:-:S04]  /*ab1a0*/  IMAD.WIDE R238, R0, 0x4, R242 ;  /* 0x0000000400ee7825 */ /* 0x004fc800078e02f2 */
[C---:B------:R-:W-:Y:S01]  /*ab1b0*/  IMAD.WIDE R246, R0.reuse, 0x4, R2 ;  /* 0x0000000400f67825 */ /* 0x040fe200078e0202 */
[----:B---3--:R2:W-:Y:S01]  /*ab1c0*/  @P3 STG.E desc[UR14][R238.64], R231 ;  /* 0x000000e7ee003986 */ /* 0x0085e2000c10190e */
[----:B------:R-:W-:Y:S01]  /*ab1d0*/  ISETP.LT.AND P1, PT, R71, UR34, !P1 ;  /* 0x0000002247007c0c */ /* 0x000fe2000cf21270 */
[----:B------:R-:W3:Y:S01]  /*ab1e0*/  LDCU UR34, c[0x0][0x39c] ;  /* 0x00007380ff2277ac */ /* 0x000ee20008000800 */
[----:B------:R-:W-:Y:S01]  /*ab1f0*/  ISETP.GE.AND P3, PT, R237, UR36, PT ;  /* 0x00000024ed007c0c */ /* 0x000fe2000bf66270 */
[----:B------:R1:W-:Y:S01]  /*ab200*/  @P4 STG.E desc[UR14][R246.64], R251 ;  /* 0x000000fbf6004986 */ /* 0x0003e2000c10190e */
[----:B------:R-:W3:Y:S01]  /*ab210*/  LDCU UR36, c[0x0][0x398] ;  /* 0x00007300ff2477ac */ /* 0x000ee20008000800 */
[C---:B--2---:R-:W-:Y:S02]  /*ab220*/  IMAD.WIDE R238, R0.reuse, 0x4, R240 ;  /* 0x0000000400ee7825 */ /* 0x044fe400078e02f0 */
[----:B------:R-:W2:Y:S02]  /*ab230*/  LDL.LU R231, [R1+0x3570] ;  /* 0x0035700001e77983 */ /* 0x000ea40000300800 */
[----:B-1----:R-:W-:-:S02]  /*ab240*/  IMAD.WIDE R246, R0, 0x4, R234 ;  /* 0x0000000400f67825 */ /* 0x002fc400078e02ea */
[----:B------:R1:W-:Y:S01]  /*ab250*/  @P5 STG.E desc[UR14][R238.64], R248 ;  /* 0x000000f8ee005986 */ /* 0x0003e2000c10190e */
[----:B------:R-:W-:Y:S01]  /*ab260*/  ISETP.LT.AND P4, PT, R191, UR37, !P3 ;  /* 0x00000025bf007c0c */ /* 0x000fe2000df81270 */
[----:B------:R-:W2:Y:S01]  /*ab270*/  LDCU UR37, c[0x0][0x398] ;  /* 0x00007300ff2577ac */ /* 0x000ea20008000800 */
[----:B------:R-:W-:Y:S01]  /*ab280*/  ISETP.LT.AND P5, PT, R199, UR38, !P3 ;  /* 0x00000026c7007c0c */ /* 0x000fe2000dfa1270 */
[----:B------:R3:W-:Y:S01]  /*ab290*/  @P6 STG.E desc[UR14][R246.64], R249 ;  /* 0x000000f9f6006986 */ /* 0x0007e2000c10190e */
[----:B------:R-:W2:Y:S03]  /*ab2a0*/  LDCU UR38, c[0x0][0x398] ;  /* 0x00007300ff2677ac */ /* 0x000ea60008000800 */
[----:B------:R-:W2:Y:S01]  /*ab2b0*/  LDL.LU R251, [R1+0x4f4] ;  /* 0x0004f40001fb7983 */ /* 0x000ea20000300800 */
[----:B-1----:R-:W-:-:S03]  /*ab2c0*/  IMAD.WIDE R238, R0, 0x4, R232 ;  /* 0x0000000400ee7825 */ /* 0x002fc600078e02e8 */
[----:B------:R-:W2:Y:S01]  /*ab2d0*/  LDL.LU R248, [R1+0x4e4] ;  /* 0x0004e40001f87983 */ /* 0x000ea20000300800 */
[----:B---3--:R-:W-:-:S03]  /*ab2e0*/  IMAD.WIDE R246, R0, 0x4, R226 ;  /* 0x0000000400f67825 */ /* 0x008fc600078e02e2 */
[----:B------:R1:W-:Y:S04]  /*ab2f0*/  @P0 STG.E desc[UR14][R238.64], R250 ;  /* 0x000000faee000986 */ /* 0x0003e8000c10190e */
[----:B----4-:R3:W-:Y:S04]  /*ab300*/  @P2 STG.E desc[UR14][R246.64], R252 ;  /* 0x000000fcf6002986 */ /* 0x0107e8000c10190e */
[----:B------:R-:W4:Y:S01]  /*ab310*/  LDL.LU R249, [R1+0x4d4] ;  /* 0x0004d40001f97983 */ /* 0x000f220000300800 */
[----:B-1----:R-:W-:-:S03]  /*ab320*/  IMAD.WIDE R238, R0, 0x4, R224 ;  /* 0x0000000400ee7825 */ /* 0x002fc600078e02e0 */
[----:B------:R-:W2:Y:S01]  /*ab330*/  LDL.LU R250, [R1+0x4c4] ;  /* 0x0004c40001fa7983 */ /* 0x000ea20000300800 */
[----:B---3--:R-:W-:-:S03]  /*ab340*/  IMAD.WIDE R246, R236, 0x4, R244 ;  /* 0x00000004ecf67825 */ /* 0x008fc600078e02f4 */
[----:B------:R1:W-:Y:S04]  /*ab350*/  @P1 STG.E desc[UR14][R238.64], R228 ;  /* 0x000000e4ee001986 */ /* 0x0003e8000c10190e */
[----:B------:R-:W3:Y:S04]  /*ab360*/  LDL.LU R252, [R1+0x474] ;  /* 0x0004740001fc7983 */ /* 0x000ee80000300800 */
[----:B------:R-:W-:Y:S01]  /*ab370*/  @P4 STG.E desc[UR14][R246.64], R216 ;  /* 0x000000d8f6004986 */ /* 0x000fe2000c10190e */
[----:B-1----:R-:W-:-:S03]  /*ab380*/  IMAD.WIDE R238, R236, 0x4, R242 ;  /* 0x00000004ecee7825 */ /* 0x002fc600078e02f2 */
[----:B------:R-:W2:Y:S04]  /*ab390*/  LDL.LU R228, [R1+0x544] ;  /* 0x0005440001e47983 */ /* 0x000ea80000300800 */
[----:B------:R1:W-:Y:S04]  /*ab3a0*/  @P5 STG.E desc[UR14][R238.64], R208 ;  /* 0x000000d0ee005986 */ /* 0x0003e8000c10190e */
[----:B-1----:R-:W2:Y:S01]  /*ab3b0*/  LDL.LU R208, [R1+0x584] ;  /* 0x0005840001d07983 */ /* 0x002ea20000300800 */
[----:B------:R-:W-:Y:S02]  /*ab3c0*/  ISETP.LT.AND P6, PT, R207, UR39, !P3 ;  /* 0x00000027cf007c0c */ /* 0x000fe4000dfc1270 */
[----:B------:R-:W-:-:S02]  /*ab3d0*/  ISETP.LT.AND P0, PT, R103, UR40, !P3 ;  /* 0x0000002867007c0c */ /* 0x000fc4000df01270 */
[----:B------:R-:W-:Y:S01]  /*ab3e0*/  ISETP.LT.AND P2, PT, R223, UR41, !P3 ;  /* 0x00000029df007c0c */ /* 0x000fe2000df41270 */
[C---:B------:R-:W-:Y:S01]  /*ab3f0*/  IMAD.WIDE R246, R236.reuse, 0x4, R2 ;  /* 0x00000004ecf67825 */ /* 0x040fe200078e0202 */
[----:B------:R-:W-:Y:S01]  /*ab400*/  IADD3 R216, PT, PT, R171, 0x22, RZ ;  /* 0x00000022abd87810 */ /* 0x000fe20007ffe0ff */
[----:B------:R-:W1:Y:S01]  /*ab410*/  LDCU UR39, c[0x0][0x398] ;  /* 0x00007300ff2777ac */ /* 0x000e620008000800 */
[----:B------:R-:W-:Y:S01]  /*ab420*/  ISETP.LT.AND P1, PT, R215, UR42, !P3 ;  /* 0x0000002ad7007c0c */ /* 0x000fe2000df21270 */
[----:B------:R-:W-:Y:S01]  /*ab430*/  IMAD.WIDE R238, R236, 0x4, R240 ;  /* 0x00000004ecee7825 */ /* 0x000fe200078e02f0 */
[----:B------:R-:W-:Y:S01]  /*ab440*/  ISETP.LT.AND P4, PT, R67, UR43, !P3 ;  /* 0x0000002b43007c0c */ /* 0x000fe2000df81270 */
[----:B------:R-:W1:Y:S01]  /*ab450*/  LDCU UR40, c[0x0][0x398] ;  /* 0x00007300ff2877ac */ /* 0x000e620008000800 */
[----:B------:R-:W-:Y:S01]  /*ab460*/  ISETP.GE.AND P5, PT, R216, UR46, PT ;  /* 0x0000002ed8007c0c */ /* 0x000fe2000bfa6270 */
[----:B------:R1:W-:Y:S01]  /*ab470*/  @P6 STG.E desc[UR14][R246.64], R4 ;  /* 0x00000004f6006986 */ /* 0x0003e2000c10190e */
[----:B------:R-:W-:Y:S01]  /*ab480*/  ISETP.LT.AND P3, PT, R71, UR44, !P3 ;  /* 0x0000002c47007c0c */ /* 0x000fe2000df61270 */
[C---:B------:R-:W-:Y:S01]  /*ab490*/  VIADD R0, R236.reuse, UR45 ;  /* 0x0000002dec007c36 */ /* 0x040fe20008000000 */
[----:B------:R-:W-:Y:S01]  /*ab4a0*/  ISETP.LT.AND P6, PT, R191, UR47, !P5 ;  /* 0x0000002fbf007c0c */ /* 0x000fe2000efc1270 */
[----:B------:R1:W-:Y:S01]  /*ab4b0*/  @P0 STG.E desc[UR14][R238.64], R8 ;  /* 0x00000008ee000986 */ /* 0x0003e2000c10190e */
[----:B------:R-:W-:Y:S01]  /*ab4c0*/  ISETP.LT.AND P0, PT, R199, UR48, !P5 ;  /* 0x00000030c7007c0c */ /* 0x000fe2000ef01270 */
[----:B------:R-:W2:Y:S01]  /*ab4d0*/  LDCU UR41, c[0x0][0x398] ;  /* 0x00007300ff2977ac */ /* 0x000ea20008000800 */
[----:B------:R-:W2:Y:S01]  /*ab4e0*/  LDCU UR44, c[0x0][0x39c] ;  /* 0x00007380ff2c77ac */ /* 0x000ea20008000800 */
[C---:B-1----:R-:W-:Y:S01]  /*ab4f0*/  IMAD.WIDE R246, R236.reuse, 0x4, R234 ;  /* 0x00000004ecf67825 */ /* 0x042fe200078e02ea */
[----:B------:R-:W1:Y:S03]  /*ab500*/  LDCU UR42, c[0x0][0x398] ;  /* 0x00007300ff2a77ac */ /* 0x000e660008000800 */
[----:B------:R-:W-:Y:S01]  /*ab510*/  IMAD.WIDE R238, R236, 0x4, R232 ;  /* 0x00000004ecee7825 */ /* 0x000fe200078e02e8 */
[----:B------:R1:W-:Y:S01]  /*ab520*/  @P2 STG.E desc[UR14][R246.64], R12 ;  /* 0x0000000cf6002986 */ /* 0x0003e2000c10190e */
[----:B------:R-:W-:Y:S01]  /*ab530*/  ISETP.LT.AND P2, PT, R207, UR49, !P5 ;  /* 0x00000031cf007c0c */ /* 0x000fe2000ef41270 */
[----:B------:R-:W2:Y:S02]  /*ab540*/  LDCU UR45, c[0x0][0x398] ;  /* 0x00007300ff2d77ac */ /* 0x000ea40008000800 */
[----:B------:R1:W-:Y:S01]  /*ab550*/  @P1 STG.E desc[UR14][R238.64], R16 ;  /* 0x00000010ee001986 */ /* 0x0003e2000c10190e */
[----:B------:R-:W-:Y:S01]  /*ab560*/  ISETP.LT.AND P1, PT, R103, UR50, !P5 ;  /* 0x0000003267007c0c */ /* 0x000fe2000ef21270 */
[----:B------:R-:W-:Y:S01]  /*ab570*/  VIADD R4, R0, UR55 ;  /* 0x0000003700047c36 */ /* 0x000fe20008000000 */
[----:B------:R-:W-:Y:S01]  /*ab580*/  IADD3 R8, PT, PT, R171, 0x23, RZ ;  /* 0x00000023ab087810 */ /* 0x000fe20007ffe0ff */
[----:B------:R-:W2:Y:S01]  /*ab590*/  LDCU UR46, c[0x0][0x398] ;  /* 0x00007300ff2e77ac */ /* 0x000ea20008000800 */
[C---:B-1----:R-:W-:Y:S01]  /*ab5a0*/  IMAD.WIDE R246, R236.reuse, 0x4, R226 ;  /* 0x00000004ecf67825 */ /* 0x042fe200078e02e2 */
[----:B------:R-:W1:Y:S03]  /*ab5b0*/  LDCU UR43, c[0x0][0x3b8] ;  /* 0x00007700ff2b77ac */ /* 0x000e660008000800 */
[----:B------:R-:W-:Y:S01]  /*ab5c0*/  IMAD.WIDE R236, R236, 0x4, R224 ;  /* 0x00000004ecec7825 */ /* 0x000fe200078e02e0 */
[----:B------:R1:W-:Y:S01]  /*ab5d0*/  @P4 STG.E desc[UR14][R246.64], R76 ;  /* 0x0000004cf6004986 */ /* 0x0003e2000c10190e */
[----:B------:R-:W2:Y:S02]  /*ab5e0*/  LDCU UR47, c[0x0][0x398] ;  /* 0x00007300ff2f77ac */ /* 0x000ea40008000800 */
[C---:B------:R-:W-:Y:S01]  /*ab5f0*/  IMAD.WIDE R238, R0.reuse, 0x4, R244 ;  /* 0x0000000400ee7825 */ /* 0x040fe200078e02f4 */
[----:B------:R1:W-:Y:S01]  /*ab600*/  @P3 STG.E desc[UR14][R236.64], R72 ;  /* 0x00000048ec003986 */ /* 0x0003e2000c10190e */
[----:B------:R-:W-:Y:S01]  /*ab610*/  ISETP.LT.AND P4, PT, R223, UR51, !P5 ;  /* 0x00000033df007c0c */ /* 0x000fe2000ef81270 */
[----:B------:R-:W2:Y:S01]  /*ab620*/  LDCU UR48, c[0x0][0x398] ;  /* 0x00007300ff3077ac */ /* 0x000ea20008000800 */
[----:B------:R-:W-:Y:S01]  /*ab630*/  ISETP.LT.AND P3, PT, R215, UR52, !P5 ;  /* 0x00000034d7007c0c */ /* 0x000fe2000ef61270 */
[----:B------:R-:W2:Y:S01]  /*ab640*/  LDCU UR49, c[0x0][0x398] ;  /* 0x00007300ff3177ac */ /* 0x000ea20008000800 */
[----:B-1----:R-:W3:Y:S01]  /*ab650*/  LDL.LU R247, [R1+0x588] ;  /* 0x0005880001f77983 */ /* 0x002ee20000300800 */
[----:B------:R-:W1:Y:S01]  /*ab660*/  LDCU UR50, c[0x0][0x398] ;  /* 0x00007300ff3277ac */ /* 0x000e620008000800 */
[----:B------:R-:W-:-:S02]  /*ab670*/  IMAD.WIDE R236, R0, 0x4, R242 ;  /* 0x0000000400ec7825 */ /* 0x000fc400078e02f2 */
[----:B------:R-:W3:Y:S01]  /*ab680*/  LDL.LU R16, [R1+0x548] ;  /* 0x0005480001107983 */ /* 0x000ee20000300800 */
[----:B------:R-:W1:Y:S01]  /*ab690*/  LDCU UR51, c[0x0][0x398] ;  /* 0x00007300ff3377ac */ /* 0x000e620008000800 */
[----:B------:R-:W1:Y:S01]  /*ab6a0*/  LDCU UR52, c[0x0][0x398] ;  /* 0x00007300ff3477ac */ /* 0x000e620008000800 */
[----:B------:R-:W1:Y:S01]  /*ab6b0*/  LDCU UR55, c[0x0][0x398] ;  /* 0x00007300ff3777ac */ /* 0x000e620008000800 */
[----:B--2---:R2:W-:Y:S01]  /*ab6c0*/  @P6 STG.E desc[UR14][R238.64], R208 ;  /* 0x000000d0ee006986 */ /* 0x0045e2000c10190e */
[----:B------:R-:W-:Y:S01]  /*ab6d0*/  ISETP.LT.AND P6, PT, R67, UR53, !P5 ;  /* 0x0000003543007c0c */ /* 0x000fe2000efc1270 */
[----:B------:R-:W1:Y:S02]  /*ab6e0*/  LDCU UR53, c[0x0][0x3b8] ;  /* 0x00007700ff3577ac */ /* 0x000e640008000800 */
[----:B------:R4:W-:Y:S01]  /*ab6f0*/  @P0 STG.E desc[UR14][R236.64], R228 ;  /* 0x000000e4ec000986 */ /* 0x0009e2000c10190e */
[----:B--2---:R-:W-:-:S04]  /*ab700*/  IMAD.WIDE R238, R0, 0x4, R2 ;  /* 0x0000000400ee7825 */ /* 0x004fc800078e0202 */
[C---:B----4-:R-:W-:Y:S01]  /*ab710*/  IMAD.WIDE R236, R0.reuse, 0x4, R240 ;  /* 0x0000000400ec7825 */ /* 0x050fe200078e02f0 */
[----:B------:R2:W-:Y:S04]  /*ab720*/  @P2 STG.E desc[UR14][R238.64], R251 ;  /* 0x000000fbee002986 */ /* 0x0005e8000c10190e */
[----:B------:R4:W-:Y:S01]  /*ab730*/  @P1 STG.E desc[UR14][R236.64], R248 ;  /* 0x000000f8ec001986 */ /* 0x0009e2000c10190e */
[----:B--2---:R-:W-:-:S03]  /*ab740*/  IMAD.WIDE R238, R0, 0x4, R234 ;  /* 0x0000000400ee7825 */ /* 0x004fc600078e02ea */
[----:B------:R-:W2:Y:S01]  /*ab750*/  LDL.LU R251, [R1+0x4f8] ;  /* 0x0004f80001fb7983 */ /* 0x000ea20000300800 */
[----:B----4-:R-:W-:-:S03]  /*ab760*/  IMAD.WIDE R236, R0, 0x4, R232 ;  /* 0x0000000400ec7825 */ /* 0x010fc600078e02e8 */
[----:B------:R-:W4:Y:S04]  /*ab770*/  LDL.LU R248, [R1+0x4e8] ;  /* 0x0004e80001f87983 */ /* 0x000f280000300800 */
[----:B------:R1:W-:Y:S04]  /*ab780*/  @P4 STG.E desc[UR14][R238.64], R249 ;  /* 0x000000f9ee004986 */ /* 0x0003e8000c10190e */
[----:B------:R1:W-:Y:S02]  /*ab790*/  @P3 STG.E desc[UR14][R236.64], R250 ;  /* 0x000000faec003986 */ /* 0x0003e4000c10190e */
[----:B-1----:R-:W-:-:S02]  /*ab7a0*/  IMAD.WIDE R238, R0, 0x4, R226 ;  /* 0x0000000400ee7825 */ /* 0x002fc400078e02e2 */
[----:B------:R-:W4:Y:S04]  /*ab7b0*/  LDL.LU R249, [R1+0x4d8] ;  /* 0x0004d80001f97983 */ /* 0x000f280000300800 */
[----:B------:R-:W4:Y:S04]  /*ab7c0*/  LDL.LU R250, [R1+0x4c8] ;  /* 0x0004c80001fa7983 */ /* 0x000f280000300800 */
[----:B---3--:R1:W-:Y:S04]  /*ab7d0*/  @P6 STG.E desc[UR14][R238.64], R252 ;  /* 0x000000fcee006986 */ /* 0x0083e8000c10190e */
[----:B-1----:R-:W3:Y:S01]  /*ab7e0*/  LDL.LU R252, [R1+0x478] ;  /* 0x0004780001fc7983 */ /* 0x002ee20000300800 */
[----:B------:R-:W-:-:S02]  /*ab7f0*/  ISETP.GE.AND P0, PT, R8, UR56, PT ;  /* 0x0000003808007c0c */ /* 0x000fc4000bf06270 */
[----:B------:R-:W-:Y:S01]  /*ab800*/  ISETP.LT.AND P5, PT, R71, UR54, !P5 ;  /* 0x0000003647007c0c */ /* 0x000fe2000efa1270 */
[----:B------:R-:W-:Y:S01]  /*ab810*/  IMAD.WIDE R236, R0, 0x4, R224 ;  /* 0x0000000400ec7825 */ /* 0x000fe200078e02e0 */
[----:B------:R-:W-:Y:S01]  /*ab820*/  ISETP.LT.AND P2, PT, R191, UR57, !P0 ;  /* 0x00000039bf007c0c */ /* 0x000fe2000c741270 */
[----:B------:R-:W1:Y:S01]  /*ab830*/  LDCU UR54, c[0x0][0x39c] ;  /* 0x00007380ff3677ac */ /* 0x000e620008000800 */
[----:B------:R-:W-:Y:S01]  /*ab840*/  ISETP.LT.AND P1, PT, R199, UR58, !P0 ;  /* 0x0000003ac7007c0c */ /* 0x000fe2000c721270 */
[----:B------:R-:W-:Y:S01]  /*ab850*/  IMAD.WIDE R238, R4, 0x4, R244 ;  /* 0x0000000404ee7825 */ /* 0x000fe200078e02f4 */
[----:B------:R-:W-:Y:S01]  /*ab860*/  ISETP.LT.AND P4, PT, R207, UR59, !P0 ;  /* 0x0000003bcf007c0c */ /* 0x000fe2000c781270 */
[----:B------:R-:W1:Y:S01]  /*ab870*/  LDCU UR56, c[0x0][0x398] ;  /* 0x00007300ff3877ac */ /* 0x000e620008000800 */
[----:B------:R-:W-:Y:S02]  /*ab880*/  ISETP.LT.AND P3, PT, R103, UR60, !P0 ;  /* 0x0000003c67007c0c */ /* 0x000fe4000c761270 */
[----:B------:R-:W-:-:S02]  /*ab890*/  ISETP.LT.AND P6, PT, R223, UR61, !P0 ;  /* 0x0000003ddf007c0c */ /* 0x000fc4000c7c1270 */
[----:B------:R-:W-:Y:S01]  /*ab8a0*/  IADD3 R8, PT, PT, R171, 0x24, RZ ;  /* 0x00000024ab087810 */ /* 0x000fe20007ffe0ff */
[----:B------:R1:W-:Y:S01]  /*ab8b0*/  @P5 STG.E desc[UR14][R236.64], R229 ;  /* 0x000000e5ec005986 */ /* 0x0003e2000c10190e */
[C---:B------:R-:W-:Y:S01]  /*ab8c0*/  VIADD R0, R4.reuse, UR65 ;  /* 0x0000004104007c36 */ /* 0x040fe20008000000 */
[----:B------:R-:W-:Y:S01]  /*ab8d0*/  ISETP.LT.AND P5, PT, R215, UR62, !P0 ;  /* 0x0000003ed7007c0c */ /* 0x000fe2000c7a1270 */
[----:B------:R-:W2:Y:S01]  /*ab8e0*/  LDCU UR57, c[0x0][0x398] ;  /* 0x00007300ff3977ac */ /* 0x000ea20008000800 */
[----:B------:R1:W-:Y:S01]  /*ab8f0*/  @P2 STG.E desc[UR14][R238.64], R217 ;  /* 0x000000d9ee002986 */ /* 0x0003e2000c10190e */
[----:B------:R-:W-:Y:S02]  /*ab900*/  ISETP.LT.AND P2, PT, R67, UR63, !P0 ;  /* 0x0000003f43007c0c */ /* 0x000fe4000c741270 */
[----:B------:R-:W-:Y:S01]  /*ab910*/  ISETP.LT.AND P0, PT, R71, UR64, !P0 ;  /* 0x0000004047007c0c */ /* 0x000fe2000c701270 */
[----:B------:R-:W2:Y:S01]  /*ab920*/  LDCU UR58, c[0x0][0x398] ;  /* 0x00007300ff3a77ac */ /* 0x000ea20008000800 */
[C---:B-1----:R-:W-:Y:S01]  /*ab930*/  IMAD.WIDE R228, R4.reuse, 0x4, R2 ;  /* 0x0000000404e47825 */ /* 0x042fe200078e0202 */
[----:B------:R-:W1:Y:S03]  /*ab940*/  LDCU UR59, c[0x0][0x398] ;  /* 0x00007300ff3b77ac */ /* 0x000e660008000800 */
[----:B------:R-:W-:Y:S01]  /*ab950*/  IMAD.WIDE R216, R4, 0x4, R242 ;  /* 0x0000000404d87825 */ /* 0x000fe200078e02f2 */
[----:B------:R-:W1:Y:S04]  /*ab960*/  LDCU UR60, c[0x0][0x398] ;  /* 0x00007300ff3c77ac */ /* 0x000e680008000800 */
[----:B------:R1:W-:Y:S01]  /*ab970*/  @P1 STG.E desc[UR14][R216.64], R209 ;  /* 0x000000d1d8001986 */ /* 0x0003e2000c10190e */
[----:B------:R-:W-:Y:S01]  /*ab980*/  ISETP.GE.AND P1, PT, R8, UR66, PT ;  /* 0x0000004208007c0c */ /* 0x000fe2000bf26270 */
[----:B------:R-:W2:Y:S02]  /*ab990*/  LDCU UR61, c[0x0][0x398] ;  /* 0x00007300ff3d77ac */ /* 0x000ea40008000800 */
[----:B------:R-:W-:Y:S01]  /*ab9a0*/  @P4 STG.E desc[UR14][R228.64], R5 ;  /* 0x00000005e4004986 */ /* 0x000fe2000c10190e */
[----:B------:R-:W-:Y:S01]  /*ab9b0*/  ISETP.LT.AND P4, PT, R191, UR67, !P1 ;  /* 0x00000043bf007c0c */ /* 0x000fe2000cf81270 */
[----:B------:R-:W2:Y:S01]  /*ab9c0*/  LDCU UR64, c[0x0][0x39c] ;  /* 0x00007380ff4077ac */ /* 0x000ea20008000800 */
[----:B------:R-:W2:Y:S01]  /*ab9d0*/  LDCU UR62, c[0x0][0x398] ;  /* 0x00007300ff3e77ac */ /* 0x000ea20008000800 */
[C---:B-1----:R-:W-:Y:S01]  /*ab9e0*/  IMAD.WIDE R208, R4.reuse, 0x4, R240 ;  /* 0x0000000404d07825 */ /* 0x042fe200078e02f0 */
[----:B------:R-:W1:Y:S03]  /*ab9f0*/  LDCU UR65, c[0x0][0x398] ;  /* 0x00007300ff4177ac */ /* 0x000e660008000800 */
[C---:B------:R-:W-:Y:S01]  /*aba00*/  IMAD.WIDE R216, R4.reuse, 0x4, R234 ;  /* 0x0000000404d87825 */ /* 0x040fe200078e02ea */
[----:B------:R1:W-:Y:S01]  /*aba10*/  @P3 STG.E desc[UR14][R208.64], R9 ;  /* 0x00000009d0003986 */ /* 0x0003e2000c10190e */
[----:B------:R-:W-:Y:S01]  /*aba20*/  ISETP.LT.AND P3, PT, R199, UR68, !P1 ;  /* 0x00000044c7007c0c */ /* 0x000fe2000cf61270 */
[----:B------:R-:W2:Y:S02]  /*aba30*/  LDCU UR66, c[0x0][0x398] ;  /* 0x00007300ff4277ac */ /* 0x000ea40008000800 */
[----:B------:R1:W-:Y:S01]  /*aba40*/  @P6 STG.E desc[UR14][R216.64], R13 ;  /* 0x0000000dd8006986 */ /* 0x0003e2000c10190e */
[----:B------:R-:W-:Y:S01]  /*aba50*/  ISETP.LT.AND P6, PT, R207, UR69, !P1 ;  /* 0x00000045cf007c0c */ /* 0x000fe2000cfc1270 */
[----:B------:R-:W2:Y:S01]  /*aba60*/  LDCU UR63, c[0x0][0x3b8] ;  /* 0x00007700ff3f77ac */ /* 0x000ea20008000800 */
[----:B------:R-:W2:Y:S01]  /*aba70*/  LDCU UR67, c[0x0][0x398] ;  /* 0x00007300ff4377ac */ /* 0x000ea20008000800 */
[C---:B-1----:R-:W-:Y:S01]  /*aba80*/  IMAD.WIDE R8, R4.reuse, 0x4, R232 ;  /* 0x0000000404087825 */ /* 0x042fe200078e02e8 */
[----:B------:R-:W1:Y:S03]  /*aba90*/  LDCU UR68, c[0x0][0x398] ;  /* 0x00007300ff4477ac */ /* 0x000e660008000800 */
[C---:B------:R-:W-:Y:S01]  /*abaa0*/  IMAD.WIDE R12, R4.reuse, 0x4, R226 ;  /* 0x00000004040c7825 */ /* 0x040fe200078e02e2 */
[----:B------:R1:W-:Y:S01]  /*abab0*/  @P5 STG.E desc[UR14][R8.64], R17 ;  /* 0x0000001108005986 */ /* 0x0003e2000c10190e */
[----:B------:R-:W2:Y:S02]  /*abac0*/  LDCU UR69, c[0x0][0x398] ;  /* 0x00007300ff4577ac */ /* 0x000ea40008000800 */
[----:B------:R-:W-:Y:S01]  /*abad0*/  IMAD.WIDE R4, R4, 0x4, R224 ;  /* 0x0000000404047825 */ /* 0x000fe200078e02e0 */
[----:B------:R1:W-:Y:S01]  /*abae0*/  @P2 STG.E desc[UR14][R12.64], R77 ;  /* 0x0000004d0c002986 */ /* 0x0003e2000c10190e */
[----:B------:R-:W-:Y:S01]  /*abaf0*/  ISETP.LT.AND P5, PT, R103, UR70, !P1 ;  /* 0x0000004667007c0c */ /* 0x000fe2000cfa1270 */
[----:B------:R-:W2:Y:S02]  /*abb00*/  LDCU UR70, c[0x0][0x398] ;  /* 0x00007300ff4677ac */ /* 0x000ea40008000800 */
[----:B------:R-:W-:Y:S01]  /*abb10*/  @P0 STG.E desc[UR14][R4.64], R73 ;  /* 0x0000004904000986 */ /* 0x000fe2000c10190e */
[C---:B-1----:R-:W-:Y:S01]  /*abb20*/  IMAD.WIDE R8, R0.reuse, 0x4, R244 ;  /* 0x0000000400087825 */ /* 0x042fe200078e02f4 */
[----:B------:R-:W-:Y:S01]  /*abb30*/  ISETP.LT.AND P2, PT, R223, UR71, !P1 ;  /* 0x00000047df007c0c */ /* 0x000fe2000cf41270 */
[----:B------:R-:W1:Y:S03]  /*abb40*/  LDCU UR71, c[0x0][0x398] ;  /* 0x00007300ff4777ac */ /* 0x000e660008000800 */
[----:B------:R1:W-:Y:S01]  /*abb50*/  @P4 STG.E desc[UR14][R8.64], R247 ;  /* 0x000000f708004986 */ /* 0x0003e2000c10190e */
[C---:B------:R-:W-:Y:S01]  /*abb60*/  IMAD.WIDE R12, R0.reuse, 0x4, R2 ;  /* 0x00000004000c7825 */ /* 0x040fe200078e0202 */
[----:B------:R-:W-:Y:S01]  /*abb70*/  ISETP.LT.AND P0, PT, R215, UR72, !P1 ;  /* 0x00000048d7007c0c */ /* 0x000fe2000cf01270 */
[----:B------:R-:W2:Y:S01]  /*abb80*/  LDCU UR72, c[0x0][0x398] ;  /* 0x00007300ff4877ac */ /* 0x000ea20008000800 */
[----:B------:R-:W-:Y:S01]  /*abb90*/  ISETP.LT.AND P4, PT, R67, UR73, !P1 ;  /* 0x0000004943007c0c */ /* 0x000fe2000cf81270 */
[C---:B-1----:R-:W-:Y:S01]  /*abba0*/  IMAD.WIDE R8, R0.reuse, 0x4, R242 ;  /* 0x0000000400087825 */ /* 0x042fe200078e02f2 */
[----:B------:R-:W3:Y:S01]  /*abbb0*/  LDL.LU R247, [R1+0x58c] ;  /* 0x00058c0001f77983 */ /* 0x000ee20000300800 */
[----:B------:R-:W-:Y:S01]  /*abbc0*/  IADD3 R5, PT, PT, R171, 0x25, RZ ;  /* 0x00000025ab057810 */ /* 0x000fe20007ffe0ff */
[----:B------:R-:W1:Y:S02]  /*abbd0*/  LDCU UR73, c[0x0][0x3b8] ;  /* 0x00007700ff4977ac */ /* 0x000e640008000800 */
[----:B------:R1:W-:Y:S02]  /*abbe0*/  @P3 STG.E desc[UR14][R8.64], R16 ;  /* 0x0000001008003986 */ /* 0x0003e4000c10190e */
[----:B-1----:R-:W-:-:S02]  /*abbf0*/  IMAD.WIDE R8, R0, 0x4, R240 ;  /* 0x0000000400087825 */ /* 0x002fc400078e02f0 */
[----:B------:R-:W3:Y:S04]  /*abc00*/  LDL.LU R16, [R1+0x54c] ;  /* 0x00054c0001107983 */ /* 0x000ee80000300800 */
[----:B--2---:R1:W-:Y:S04]  /*abc10*/  @P6 STG.E desc[UR14][R12.64], R251 ;  /* 0x000000fb0c006986 */ /* 0x0043e8000c10190e */
[----:B----4-:R2:W-:Y:S01]  /*abc20*/  @P5 STG.E desc[UR14][R8.64], R248 ;  /* 0x000000f808005986 */ /* 0x0105e2000c10190e */
[----:B-1----:R-:W-:-:S03]  /*abc30*/  IMAD.WIDE R12, R0, 0x4, R234 ;  /* 0x00000004000c7825 */ /* 0x002fc600078e02ea */
[----:B------:R-:W4:Y:S01]  /*abc40*/  LDL.LU R251, [R1+0x4fc] ;  /* 0x0004fc0001fb7983 */ /* 0x000f220000300800 */
[----:B--2---:R-:W-:-:S03]  /*abc50*/  IMAD.WIDE R8, R0, 0x4, R232 ;  /* 0x0000000400087825 */ /* 0x004fc600078e02e8 */
[----:B------:R-:W2:Y:S04]  /*abc60*/  LDL.LU R248, [R1+0x4ec] ;  /* 0x0004ec0001f87983 */ /* 0x000ea80000300800 */
[----:B------:R1:W-:Y:S04]  /*abc70*/  @P2 STG.E desc[UR14][R12.64], R249 ;  /* 0x000000f90c002986 */ /* 0x0003e8000c10190e */
[----:B------:R1:W-:Y:S02]  /*abc80*/  @P0 STG.E desc[UR14][R8.64], R250 ;  /* 0x000000fa08000986 */ /* 0x0003e4000c10190e */
[----:B-1----:R-:W-:-:S02]  /*abc90*/  IMAD.WIDE R12, R0, 0x4, R226 ;  /* 0x00000004000c7825 */ /* 0x002fc400078e02e2 */
[----:B------:R-:W2:Y:S04]  /*abca0*/  LDL.LU R249, [R1+0x4dc] ;  /* 0x0004dc0001f97983 */ /* 0x000ea80000300800 */
[----:B------:R-:W2:Y:S04]  /*abcb0*/  LDL.LU R250, [R1+0x4cc] ;  /* 0x0004cc0001fa7983 */ /* 0x000ea80000300800 */
[----:B---3--:R1:W-:Y:S04]  /*abcc0*/  @P4 STG.E desc[UR14][R12.64], R252 ;  /* 0x000000fc0c004986 */ /* 0x0083e8000c10190e */
[----:B-1----:R-:W3:Y:S01]  /*abcd0*/  LDL.LU R252, [R1+0x47c] ;  /* 0x00047c0001fc7983 */ /* 0x002ee20000300800 */
[----:B------:R-:W-:-:S02]  /*abce0*/  ISETP.GE.AND P3, PT, R5, UR76, PT ;  /* 0x0000004c05007c0c */ /* 0x000fc4000bf66270 */
[----:B------:R-:W-:Y:S01]  /*abcf0*/  ISETP.LT.AND P1, PT, R71, UR74, !P1 ;  /* 0x0000004a47007c0c */ /* 0x000fe2000cf21270 */
[C---:B------:R-:W-:Y:S01]  /*abd00*/  VIADD R4, R0.reuse, UR75 ;  /* 0x0000004b00047c36 */ /* 0x040fe20008000000 */
        /* <DEDUP_REMOVED lines=8> */
[----:B------:R-:W-:-:S03]  /*abd90*/  ISETP.LT.AND P4, PT, R223, UR10, !P3 ;  /* 0x0000000adf007c0c */ /* 0x000fc6000df81270 */
[----:B------:R1:W-:Y:S01]  /*abda0*/  @P1 STG.E desc[UR14][R8.64], R230 ;  /* 0x000000e608001986 */ /* 0x0003e2000c10190e */
[----:B------:R-:W-:Y:S01]  /*abdb0*/  IADD3 R5, PT, PT, R171, 0x26, RZ ;  /* 0x00000026ab057810 */ /* 0x000fe20007ffe0ff */
        /* <DEDUP_REMOVED lines=10> */
[----:B------:R-:W-:Y:S01]  /*abe60*/  ISETP.GE.AND P5, PT, R5, UR22, PT ;  /* 0x0000001605007c0c */ /* 0x000fe2000bfa6270 */
[----:B------:R-:W2:Y:S01]  /*abe70*/  LDCU UR6, c[0x0][0x398] ;  /* 0x00007300ff0677ac */ /* 0x000ea20008000800 */
        /* <DEDUP_REMOVED lines=14> */
[----:B------:R-:W-:Y:S01]  /*abf60*/  IADD3 R6, PT, PT, R171, 0x27, RZ ;  /* 0x00000027ab067810 */ /* 0x000fe20007ffe0ff */
[----:B------:R-:W2:Y:S01]  /*abf70*/  LDCU UR22, c[0x0][0x398] ;  /* 0x00007300ff1677ac */ /* 0x000ea20008000800 */
[C---:B-1----:R-:W-:Y:S01]  /*abf80*/  IMAD.WIDE R8, R4.reuse, 0x4, R232 ;  /* 0x0000000404087825 */ /* 0x042fe200078e02e8 */
[----:B------:R-:W1:Y:S03]  /*abf90*/  LDCU UR24, c[0x0][0x398] ;  /* 0x00007300ff1877ac */ /* 0x000e660008000800 */
[C---:B------:R-:W-:Y:S01]  /*abfa0*/  IMAD.WIDE R12, R4.reuse, 0x4, R226 ;  /* 0x00000004040c7825 */ /* 0x040fe200078e02e2 */
[----:B------:R1:W-:Y:S01]  /*abfb0*/  @P1 STG.E desc[UR14][R8.64], R18 ;  /* 0x0000001208001986 */ /* 0x0003e2000c10190e */
[----:B------:R-:W2:Y:S02]  /*abfc0*/  LDCU UR26, c[0x0][0x398] ;  /* 0x00007300ff1a77ac */ /* 0x000ea40008000800 */
[----:B------:R-:W-:Y:S01]  /*abfd0*/  IMAD.WIDE R4, R4, 0x4, R224 ;  /* 0x0000000404047825 */ /* 0x000fe200078e02e0 */
[----:B------:R-:W-:Y:S01]  /*abfe0*/  ISETP.LT.AND P1, PT, R103, UR28, !P5 ;  /* 0x0000001c67007c0c */ /* 0x000fe2000ef21270 */
[----:B------:R1:W-:Y:S01]  /*abff0*/  @P6 STG.E desc[UR14][R12.64], R78 ;  /* 0x0000004e0c006986 */ /* 0x0003e2000c10190e */
[----:B------:R-:W-:Y:S01]  /*ac000*/  ISETP.LT.AND P6, PT, R223, UR29, !P5 ;  /* 0x0000001ddf007c0c */ /* 0x000fe2000efc1270 */
[----:B------:R-:W2:Y:S02]  /*ac010*/  LDCU UR16, c[0x0][0x3b8] ;  /* 0x00007700ff1077ac */ /* 0x000ea40008000800 */
[----:B------:R1:W-:Y:S01]  /*ac020*/  @P3 STG.E desc[UR14][R4.64], R74 ;  /* 0x0000004a04003986 */ /* 0x0003e2000c10190e */
[----:B------:R-:W2:Y:S01]  /*ac030*/  LDCU UR27, c[0x0][0x398] ;  /* 0x00007300ff1b77ac */ /* 0x000ea20008000800 */
[C---:B-1----:R-:W-:Y:S01]  /*ac040*/  IMAD.WIDE R8, R0.reuse, 0x4, R244 ;  /* 0x0000000400087825 */ /* 0x042fe200078e02f4 */
[----:B------:R-:W-:Y:S01]  /*ac050*/  ISETP.LT.AND P3, PT, R215, UR30, !P5 ;  /* 0x0000001ed7007c0c */ /* 0x000fe2000ef61270 */
[----:B------:R-:W1:Y:S02]  /*ac060*/  LDCU UR28, c[0x0][0x398] ;  /* 0x00007300ff1c77ac */ /* 0x000e640008000800 */
[C---:B------:R-:W-:Y:S01]  /*ac070*/  VIADD R13, R0.reuse, UR33 ;  /* 0x00000021000d7c36 */ /* 0x040fe20008000000 */
[----:B------:R-:W1:Y:S01]  /*ac080*/  LDCU UR29, c[0x0][0x398] ;  /* 0x00007300ff1d77ac */ /* 0x000e620008000800 */
[C---:B------:R-:W-:Y:S01]  /*ac090*/  IMAD.WIDE R4, R0.reuse, 0x4, R242 ;  /* 0x0000000400047825 */ /* 0x040fe200078e02f2 */
[----:B------:R1:W-:Y:S01]  /*ac0a0*/  @P2 STG.E desc[UR14][R8.64], R247 ;  /* 0x000000f708002986 */ /* 0x0003e2000c10190e */
[----:B------:R-:W-:Y:S01]  /*ac0b0*/  ISETP.LT.AND P2, PT, R67, UR31, !P5 ;  /* 0x0000001f43007c0c */ /* 0x000fe2000ef41270 */
[----:B------:R-:W2:Y:S01]  /*ac0c0*/  LDCU UR30, c[0x0][0x398] ;  /* 0x00007300ff1e77ac */ /* 0x000ea20008000800 */
[----:B------:R-:W-:Y:S01]  /*ac0d0*/  ISETP.LT.AND P5, PT, R71, UR32, !P5 ;  /* 0x0000002047007c0c */ /* 0x000fe2000efa1270 */
[C---:B------:R-:W-:Y:S01]  /*ac0e0*/  IMAD.WIDE R72, R13.reuse, 0x4, R244 ;  /* 0x000000040d487825 */ /* 0x040fe200078e02f4 */
[----:B------:R-:W2:Y:S03]  /*ac0f0*/  LDCU UR32, c[0x0][0x39c] ;  /* 0x00007380ff2077ac */ /* 0x000ea60008000800 */
[----:B------:R-:W-:Y:S01]  /*ac100*/  IMAD.WIDE R76, R13, 0x4, R234 ;  /* 0x000000040d4c7825 */ /* 0x000fe200078e02ea */
[----:B------:R-:W2:Y:S03]  /*ac110*/  LDCU UR33, c[0x0][0x398] ;  /* 0x00007300ff2177ac */ /* 0x000ea60008000800 */
[----:B-1----:R-:W-:Y:S01]  /*ac120*/  IMAD.WIDE R8, R0, 0x4, R2 ;  /* 0x0000000400087825 */ /* 0x002fe200078e0202 */
[----:B------:R-:W1:Y:S01]  /*ac130*/  LDCU UR31, c[0x0][0x3b8] ;  /* 0x00007700ff1f77ac */ /* 0x000e620008000800 */
[----:B------:R1:W-:Y:S01]  /*ac140*/  @P0 STG.E desc[UR14][R4.64], R16 ;  /* 0x0000001004000986 */ /* 0x0003e2000c10190e */
[----:B------:R-:W-:Y:S01]  /*ac150*/  ISETP.GE.AND P0, PT, R6, UR34, PT ;  /* 0x0000002206007c0c */ /* 0x000fe2000bf06270 */
[----:B------:R-:W2:Y:S01]  /*ac160*/  LDCU UR34, c[0x0][0x398] ;  /* 0x00007300ff2277ac */ /* 0x000ea20008000800 */
[----:B-1----:R-:W-:-:S04]  /*ac170*/  IMAD.WIDE R4, R0, 0x4, R240 ;  /* 0x0000000400047825 */ /* 0x002fc800078e02f0 */
[C---:B------:R-:W-:Y:S01]  /*ac180*/  IMAD.WIDE R16, R0.reuse, 0x4, R224 ;  /* 0x0000000400107825 */ /* 0x040fe200078e02e0 */
[----:B----4-:R1:W-:Y:S01]  /*ac190*/  @P4 STG.E desc[UR14][R8.64], R251 ;  /* 0x000000fb08004986 */ /* 0x0103e2000c10190e */
[----:B------:R-:W-:Y:S01]  /*ac1a0*/  ISETP.LT.AND P4, PT, R191, UR35, !P0 ;  /* 0x00000023bf007c0c */ /* 0x000fe2000c781270 */
[----:B------:R-:W4:Y:S02]  /*ac1b0*/  LDCU UR35, c[0x0][0x398] ;  /* 0x00007300ff2377ac */ /* 0x000f240008000800 */
[----:B--2---:R2:W-:Y:S01]  /*ac1c0*/  @P1 STG.E desc[UR14][R4.64], R248 ;  /* 0x000000f804001986 */ /* 0x0045e2000c10190e */
[----:B------:R-:W-:Y:S01]  /*ac1d0*/  ISETP.LT.AND P1, PT, R199, UR36, !P0 ;  /* 0x00000024c7007c0c */ /* 0x000fe2000c721270 */
[----:B------:R-:W2:Y:S01]  /*ac1e0*/  LDCU UR36, c[0x0][0x398] ;  /* 0x00007300ff2477ac */ /* 0x000ea20008000800 */
[----:B-1----:R-:W-:-:S04]  /*ac1f0*/  IMAD.WIDE R8, R0, 0x4, R234 ;  /* 0x0000000400087825 */ /* 0x002fc800078e02ea */
[C---:B--2---:R-:W-:Y:S01]  /*ac200*/  IMAD.WIDE R4, R0.reuse, 0x4, R232 ;  /* 0x0000000400047825 */ /* 0x044fe200078e02e8 */
[----:B------:R1:W-:Y:S01]  /*ac210*/  @P6 STG.E desc[UR14][R8.64], R249 ;  /* 0x000000f908006986 */ /* 0x0003e2000c10190e */
[----:B------:R-:W-:Y:S01]  /*ac220*/  ISETP.LT.AND P6, PT, R207, UR37, !P0 ;  /* 0x00000025cf007c0c */ /* 0x000fe2000c7c1270 */
[----:B------:R-:W2:Y:S02]  /*ac230*/  LDCU UR37, c[0x0][0x398] ;  /* 0x00007300ff2577ac */ /* 0x000ea40008000800 */
[----:B------:R2:W-:Y:S01]  /*ac240*/  @P3 STG.E desc[UR14][R4.64], R250 ;  /* 0x000000fa04003986 */ /* 0x0005e2000c10190e */
[----:B------:R-:W-:Y:S01]  /*ac250*/  ISETP.LT.AND P3, PT, R103, UR38, !P0 ;  /* 0x0000002667007c0c */ /* 0x000fe2000c761270 */
[----:B------:R-:W4:Y:S01]  /*ac260*/  LDCU UR38, c[0x0][0x398] ;  /* 0x00007300ff2677ac */ /* 0x000f220008000800 */
[----:B-1----:R-:W-:Y:S01]  /*ac270*/  IMAD.WIDE R8, R0, 0x4, R226 ;  /* 0x0000000400087825 */ /* 0x002fe200078e02e2 */
[----:B------:R-:W-:-:S04]  /*ac280*/  IADD3 R0, PT, PT, R171, 0x28, RZ ;  /* 0x00000028ab007810 */ /* 0x000fc80007ffe0ff */
[----:B---3--:R1:W-:Y:S01]  /*ac290*/  @P2 STG.E desc[UR14][R8.64], R252 ;  /* 0x000000fc08002986 */ /* 0x0083e2000c10190e */
[----:B------:R-:W-:Y:S01]  /*ac2a0*/  ISETP.LT.AND P2, PT, R223, UR39, !P0 ;  /* 0x00000027df007c0c */ /* 0x000fe2000c741270 */
[----:B--2---:R-:W-:Y:S01]  /*ac2b0*/  VIADD R5, R13, UR43 ;  /* 0x0000002b0d057c36 */ /* 0x004fe20008000000 */
[----:B------:R-:W2:Y:S01]  /*ac2c0*/  LDCU UR39, c[0x0][0x398] ;  /* 0x00007300ff2777ac */ /* 0x000ea20008000800 */
[----:B------:R3:W-:Y:S01]  /*ac2d0*/  @P5 STG.E desc[UR14][R16.64], R231 ;  /* 0x000000e710005986 */ /* 0x0007e2000c10190e */
[----:B------:R-:W-:Y:S01]  /*ac2e0*/  ISETP.LT.AND P5, PT, R215, UR40, !P0 ;  /* 0x00000028d7007c0c */ /* 0x000fe2000c7a1270 */
[----:B------:R-:W2:Y:S02]  /*ac2f0*/  LDCU UR40, c[0x0][0x398] ;  /* 0x00007300ff2877ac */ /* 0x000ea40008000800 */
[----:B------:R4:W-:Y:S01]  /*ac300*/  @P4 STG.E desc[UR14][R72.64], R219 ;  /* 0x000000db48004986 */ /* 0x0009e2000c10190e */
[----:B-1----:R-:W-:Y:S01]  /*ac310*/  IMAD.WIDE R8, R13, 0x4, R242 ;  /* 0x000000040d087825 */ /* 0x002fe200078e02f2 */
[----:B------:R-:W-:Y:S01]  /*ac320*/  ISETP.LT.AND P4, PT, R67, UR41, !P0 ;  /* 0x0000002943007c0c */ /* 0x000fe2000c781270 */
[----:B------:R-:W1:Y:S02]  /*ac330*/  LDCU UR43, c[0x0][0x398] ;  /* 0x00007300ff2b77ac */ /* 0x000e640008000800 */
[C---:B---3--:R-:W-:Y:S01]  /*ac340*/  IMAD.WIDE R16, R13.reuse, 0x4, R2 ;  /* 0x000000040d107825 */ /* 0x048fe200078e0202 */
[----:B------:R3:W-:Y:S01]  /*ac350*/  @P1 STG.E desc[UR14][R8.64], R211 ;  /* 0x000000d308001986 */ /* 0x0007e2000c10190e */
[----:B------:R-:W-:Y:S01]  /*ac360*/  ISETP.GE.AND P1, PT, R0, UR44, PT ;  /* 0x0000002c00007c0c */ /* 0x000fe2000bf26270 */
[----:B------:R-:W1:Y:S01]  /*ac370*/  LDCU UR44, c[0x0][0x398] ;  /* 0x00007300ff2c77ac */ /* 0x000e620008000800 */
[----:B----4-:R-:W-:Y:S01]  /*ac380*/  IMAD.WIDE R72, R13, 0x4, R240 ;  /* 0x000000040d487825 */ /* 0x010fe200078e02f0 */
[----:B------:R-:W-:Y:S01]  /*ac390*/  ISETP.LT.AND P0, PT, R71, UR42, !P0 ;  /* 0x0000002a47007c0c */ /* 0x000fe2000c701270 */
[----:B------:R4:W-:Y:S01]  /*ac3a0*/  @P6 STG.E desc[UR14][R16.64], R7 ;  /* 0x0000000710006986 */ /* 0x0009e2000c10190e */
[----:B------:R-:W-:Y:S01]  /*ac3b0*/  ISETP.LT.AND P6, PT, R191, UR45, !P1 ;  /* 0x0000002dbf007c0c */ /* 0x000fe2000cfc1270 */
[----:B------:R-:W1:Y:S02]  /*ac3c0*/  LDCU UR42, c[0x0][0x39c] ;  /* 0x00007380ff2a77ac */ /* 0x000e640008000800 */
[----:B------:R2:W-:Y:S01]  /*ac3d0*/  @P3 STG.E desc[UR14][R72.64], R11 ;  /* 0x0000000b48003986 */ /* 0x0005e2000c10190e */
[----:B------:R-:W-:Y:S01]  /*ac3e0*/  ISETP.LT.AND P3, PT, R199, UR46, !P1 ;  /* 0x0000002ec7007c0c */ /* 0x000fe2000cf61270 */
[----:B------:R-:W1:Y:S01]  /*ac3f0*/  LDCU UR41, c[0x0][0x3b8] ;  /* 0x00007700ff2977ac */ /* 0x000e620008000800 */
[----:B---3--:R-:W-:Y:S01]  /*ac400*/  IMAD.WIDE R8, R13, 0x4, R232 ;  /* 0x000000040d087825 */ /* 0x008fe200078e02e8 */
[----:B------:R-:W-:Y:S01]  /*ac410*/  @P2 STG.E desc[UR14][R76.64], R15 ;  /* 0x0000000f4c002986 */ /* 0x000fe2000c10190e */
[----:B------:R-:W-:Y:S01]  /*ac420*/  ISETP.LT.AND P2, PT, R207, UR47, !P1 ;  /* 0x0000002fcf007c0c */ /* 0x000fe2000cf41270 */
[----:B------:R-:W3:Y:S01]  /*ac430*/  LDCU UR45, c[0x0][0x398] ;  /* 0x00007300ff2d77ac */ /* 0x000ee20008000800 */
[----:B----4-:R-:W-:Y:S01]  /*ac440*/  IMAD.WIDE R6, R13, 0x4, R226 ;  /* 0x000000040d067825 */ /* 0x010fe200078e02e2 */
[----:B------:R-:W-:Y:S01]  /*ac450*/  @P5 STG.E desc[UR14][R8.64], R19 ;  /* 0x0000001308005986 */ /* 0x000fe2000c10190e */
[----:B------:R-:W-:Y:S01]  /*ac460*/  ISETP.LT.AND P5, PT, R103, UR48, !P1 ;  /* 0x0000003067007c0c */ /* 0x000fe2000cfa1270 */
[----:B------:R-:W4:Y:S01]  /*ac470*/  LDCU UR46, c[0x0][0x398] ;  /* 0x00007300ff2e77ac */ /* 0x000f220008000800 */
[----:B--2---:R-:W-:Y:S01]  /*ac480*/  IMAD.WIDE R10, R13, 0x4, R224 ;  /* 0x000000040d0a7825 */ /* 0x004fe200078e02e0 */
[----:B------:R2:W-:Y:S01]  /*ac490*/  @P4 STG.E desc[UR14][R6.64], R79 ;  /* 0x0000004f06004986 */ /* 0x0005e2000c10190e */
[----:B------:R-:W-:Y:S01]  /*ac4a0*/  ISETP.LT.AND P4, PT, R223, UR49, !P1 ;  /* 0x00000031df007c0c */ /* 0x000fe2000cf81270 */
[----:B------:R-:W1:Y:S01]  /*ac4b0*/  LDCU UR47, c[0x0][0x398] ;  /* 0x00007300ff2f77ac */ /* 0x000e620008000800 */
[----:B------:R-:W-:Y:S01]  /*ac4c0*/  IMAD.WIDE R12, R5, 0x4, R244 ;  /* 0x00000004050c7825 */ /* 0x000fe200078e02f4 */
[----:B------:R1:W-:Y:S01]  /*ac4d0*/  @P0 STG.E desc[UR14][R10.64], R75 ;  /* 0x0000004b0a000986 */ /* 0x0003e2000c10190e */
[----:B------:R-:W-:Y:S01]  /*ac4e0*/  ISETP.LT.AND P0, PT, R215, UR50, !P1 ;  /* 0x00000032d7007c0c */ /* 0x000fe2000cf01270 */
[----:B------:R-:W3:Y:S01]  /*ac4f0*/  LDCU UR48, c[0x0][0x398] ;  /* 0x00007300ff3077ac */ /* 0x000ee20008000800 */
[----:B------:R-:W-:Y:S01]  /*ac500*/  IADD3 R0, PT, PT, R171, 0x29, RZ ;  /* 0x00000029ab007810 */ /* 0x000fe20007ffe0ff */
[----:B------:R1:W-:Y:S01]  /*ac510*/  @P6 STG.E desc[UR14][R12.64], R52 ;  /* 0x000000340c006986 */ /* 0x0003e2000c10190e */
[----:B--2---:R-:W-:Y:S01]  /*ac520*/  IMAD.WIDE R6, R5, 0x4, R242 ;  /* 0x0000000405067825 */ /* 0x004fe200078e02f2 */
[----:B------:R-:W-:Y:S01]  /*ac530*/  ISETP.LT.AND P6, PT, R67, UR51, !P1 ;  /* 0x0000003343007c0c */ /* 0x000fe2000cfc1270 */
[----:B------:R-:W2:Y:S02]  /*ac540*/  LDCU UR49, c[0x0][0x398] ;  /* 0x00007300ff3177ac */ /* 0x000ea40008000800 */
[----:B------:R-:W-:Y:S01]  /*ac550*/  IMAD.WIDE R8, R5, 0x4, R2 ;  /* 0x0000000405087825 */ /* 0x000fe200078e0202 */
[----:B------:R3:W-:Y:S01]  /*ac560*/  @P3 STG.E desc[UR14][R6.64], R20 ;  /* 0x0000001406003986 */ /* 0x0007e2000c10190e */
[----:B------:R-:W-:Y:S01]  /*ac570*/  ISETP.LT.AND P1, PT, R71, UR52, !P1 ;  /* 0x0000003447007c0c */ /* 0x000fe2000cf21270 */
[----:B------:R-:W2:Y:S01]  /*ac580*/  LDCU UR50, c[0x0][0x398] ;  /* 0x00007300ff3277ac */ /* 0x000ea20008000800 */
[C---:B-1----:R-:W-:Y:S01]  /*ac590*/  IMAD.WIDE R10, R5.reuse, 0x4, R240 ;  /* 0x00000004050a7825 */ /* 0x042fe200078e02f0 */
[----:B------:R-:W-:Y:S01]  /*ac5a0*/  ISETP.GE.AND P3, PT, R0, UR54, PT ;  /* 0x0000003600007c0c */ /* 0x000fe2000bf66270 */
[----:B------:R1:W-:Y:S01]  /*ac5b0*/  @P2 STG.E desc[UR14][R8.64], R44 ;  /* 0x0000002c08002986 */ /* 0x0003e2000c10190e */
[----:B------:R-:W2:Y:S01]  /*ac5c0*/  LDCU UR51, c[0x0][0x3b8] ;  /* 0x00007700ff3377ac */ /* 0x000ea20008000800 */
[----:B------:R-:W-:Y:S01]  /*ac5d0*/  IMAD.WIDE R12, R5, 0x4, R234 ;  /* 0x00000004050c7825 */ /* 0x000fe200078e02ea */
[----:B------:R-:W-:Y:S01]  /*ac5e0*/  ISETP.LT.AND P2, PT, R191, UR55, !P3 ;  /* 0x00000037bf007c0c */ /* 0x000fe2000df41270 */
[----:B------:R2:W-:Y:S01]  /*ac5f0*/  @P5 STG.E desc[UR14][R10.64], R40 ;  /* 0x000000280a005986 */ /* 0x0005e2000c10190e */
[----:B------:R-:W-:Y:S01]  /*ac600*/  ISETP.LT.AND P5, PT, R199, UR56, !P3 ;  /* 0x00000038c7007c0c */ /* 0x000fe2000dfa1270 */
[----:B------:R-:W-:-:S02]  /*ac610*/  VIADD R15, R5, UR53 ;  /* 0x00000035050f7c36 */ /* 0x000fc40008000000 */
[----:B---3--:R-:W-:Y:S01]  /*ac620*/  IMAD.WIDE R6, R5, 0x4, R232 ;  /* 0x0000000405067825 */ /* 0x008fe200078e02e8 */
[----:B------:R-:W-:Y:S01]  /*ac630*/  @P4 STG.E desc[UR14][R12.64], R36 ;  /* 0x000000240c004986 */ /* 0x000fe2000c10190e */
[----:B------:R-:W-:Y:S01]  /*ac640*/  ISETP.LT.AND P4, PT, R207, UR57, !P3 ;  /* 0x00000039cf007c0c */ /* 0x000fe2000df81270 */
[----:B------:R-:W3:Y:S01]  /*ac650*/  LDCU UR52, c[0x0][0x39c] ;  /* 0x00007380ff3477ac */ /* 0x000ee20008000800 */
[----:B-1----:R-:W-:Y:S01]  /*ac660*/  IMAD.WIDE R8, R5, 0x4, R226 ;  /* 0x0000000405087825 */ /* 0x002fe200078e02e2 */
[----:B------:R1:W-:Y:S01]  /*ac670*/  @P0 STG.E desc[UR14][R6.64], R32 ;  /* 0x0000002006000986 */ /* 0x0003e2000c10190e */
[----:B------:R-:W-:Y:S01]  /*ac680*/  ISETP.LT.AND P0, PT, R103, UR58, !P3 ;  /* 0x0000003a67007c0c */ /* 0x000fe2000df01270 */
[----:B------:R-:W3:Y:S01]  /*ac690*/  LDCU UR53, c[0x0][0x398] ;  /* 0x00007300ff3577ac */ /* 0x000ee20008000800 */
[----:B------:R-:W-:Y:S01]  /*ac6a0*/  IMAD.WIDE R4, R5, 0x4, R224 ;  /* 0x0000000405047825 */ /* 0x000fe200078e02e0 */
[----:B------:R4:W-:Y:S01]  /*ac6b0*/  @P6 STG.E desc[UR14][R8.64], R24 ;  /* 0x0000001808006986 */ /* 0x0009e2000c10190e */
[----:B------:R-:W-:Y:S01]  /*ac6c0*/  ISETP.LT.AND P6, PT, R223, UR59, !P3 ;  /* 0x0000003bdf007c0c */ /* 0x000fe2000dfc1270 */
[----:B------:R-:W3:Y:S01]  /*ac6d0*/  LDCU UR54, c[0x0][0x398] ;  /* 0x00007300ff3677ac */ /* 0x000ee20008000800 */
[----:B--2---:R-:W-:Y:S01]  /*ac6e0*/  IMAD.WIDE R10, R15, 0x4, R244 ;  /* 0x000000040f0a7825 */ /* 0x004fe200078e02f4 */
[----:B------:R2:W-:Y:S01]  /*ac6f0*/  @P1 STG.E desc[UR14][R4.64], R84 ;  /* 0x0000005404001986 */ /* 0x0005e2000c10190e */
[----:B------:R-:W-:Y:S01]  /*ac700*/  ISETP.LT.AND P1, PT, R215, UR60, !P3 ;  /* 0x0000003cd7007c0c */ /* 0x000fe2000df21270 */
[----:B------:R-:W3:Y:S01]  /*ac710*/  LDCU UR55, c[0x0][0x398] ;  /* 0x00007300ff3777ac */ /* 0x000ee20008000800 */
[----:B-1----:R-:W-:Y:S01]  /*ac720*/  IMAD.WIDE R6, R15, 0x4, R242 ;  /* 0x000000040f067825 */ /* 0x002fe200078e02f2 */
[----:B------:R-:W-:Y:S01]  /*ac730*/  IADD3 R0, PT, PT, R171, 0x2a, RZ ;  /* 0x0000002aab007810 */ /* 0x000fe20007ffe0ff */
[----:B------:R1:W-:Y:S01]  /*ac740*/  @P2 STG.E desc[UR14][R10.64], R80 ;  /* 0x000000500a002986 */ /* 0x0003e2000c10190e */
[----:B------:R-:W-:Y:S01]  /*ac750*/  ISETP.LT.AND P2, PT, R67, UR61, !P3 ;  /* 0x0000003d43007c0c */ /* 0x000fe2000df41270 */
[C---:B----4-:R-:W-:Y:S01]  /*ac760*/  IMAD.WIDE R8, R15.reuse, 0x4, R240 ;  /* 0x000000040f087825 */ /* 0x050fe200078e02f0 */
[----:B------:R-:W4:Y:S01]  /*ac770*/  LDCU UR56, c[0x0][0x398] ;  /* 0x00007300ff3877ac */ /* 0x000f220008000800 */
[----:B------:R3:W-:Y:S02]  /*ac780*/  @P5 STG.E desc[UR14][R6.64], R88 ;  /* 0x0000005806005986 */ /* 0x0007e4000c10190e */
[----:B--2---:R-:W-:Y:S01]  /*ac790*/  IMAD.WIDE R4, R15, 0x4, R2 ;  /* 0x000000040f047825 */ /* 0x004fe200078e0202 */
[----:B------:R-:W-:Y:S01]  /*ac7a0*/  ISETP.GE.AND P5, PT, R0, UR64, PT ;  /* 0x0000004000007c0c */ /* 0x000fe2000bfa6270 */
[----:B------:R-:W2:Y:S01]  /*ac7b0*/  LDCU UR57, c[0x0][0x398] ;  /* 0x00007300ff3977ac */ /* 0x000ea20008000800 */
[----:B------:R-:W-:-:S02]  /*ac7c0*/  ISETP.LT.AND P3, PT, R71, UR62, !P3 ;  /* 0x0000003e47007c0c */ /* 0x000fc4000df61270 */
[----:B------:R4:W-:Y:S01]  /*ac7d0*/  @P4 STG.E desc[UR14][R4.64], R56 ;  /* 0x0000003804004986 */ /* 0x0009e2000c10190e */
[----:B-1----:R-:W-:Y:S01]  /*ac7e0*/  IMAD.WIDE R10, R15, 0x4, R234 ;  /* 0x000000040f0a7825 */ /* 0x002fe200078e02ea */
[----:B------:R-:W-:Y:S01]  /*ac7f0*/  ISETP.LT.AND P4, PT, R191, UR65, !P5 ;  /* 0x00000041bf007c0c */ /* 0x000fe2000ef81270 */
[----:B------:R-:W1:Y:S01]  /*ac800*/  LDCU UR58, c[0x0][0x398] ;  /* 0x00007300ff3a77ac */ /* 0x000e620008000800 */
[----:B------:R2:W-:Y:S01]  /*ac810*/  @P0 STG.E desc[UR14][R8.64], R104 ;  /* 0x0000006808000986 */ /* 0x0005e2000c10190e */
[----:B---3--:R-:W-:Y:S01]  /*ac820*/  IMAD.WIDE R6, R15, 0x4, R232 ;  /* 0x000000040f067825 */ /* 0x008fe200078e02e8 */
[----:B------:R-:W-:Y:S01]  /*ac830*/  ISETP.LT.AND P0, PT, R199, UR66, !P5 ;  /* 0x00000042c7007c0c */ /* 0x000fe2000ef01270 */
[----:B------:R-:W3:Y:S01]  /*ac840*/  LDCU UR59, c[0x0][0x398] ;  /* 0x00007300ff3b77ac */ /* 0x000ee20008000800 */
[----:B------:R1:W-:Y:S01]  /*ac850*/  @P6 STG.E desc[UR14][R10.64], R92 ;  /* 0x0000005c0a006986 */ /* 0x0003e2000c10190e */
[----:B------:R-:W-:Y:S01]  /*ac860*/  VIADD R17, R15, UR63 ;  /* 0x0000003f0f117c36 */ /* 0x000fe20008000000 */
[----:B------:R-:W-:Y:S01]  /*ac870*/  ISETP.LT.AND P6, PT, R207, UR67, !P5 ;  /* 0x00000043cf007c0c */ /* 0x000fe2000efc1270 */
[----:B------:R-:W3:Y:S01]  /*ac880*/  LDCU UR62, c[0x0][0x39c] ;  /* 0x00007380ff3e77ac */ /* 0x000ee20008000800 */
[----:B----4-:R-:W-:Y:S01]  /*ac890*/  IMAD.WIDE R4, R15, 0x4, R226 ;  /* 0x000000040f047825 */ /* 0x010fe200078e02e2 */
[----:B------:R4:W-:Y:S01]  /*ac8a0*/  @P1 STG.E desc[UR14][R6.64], R108 ;  /* 0x0000006c06001986 */ /* 0x0009e2000c10190e */
[----:B------:R-:W-:Y:S01]  /*ac8b0*/  ISETP.LT.AND P1, PT, R103, UR68, !P5 ;  /* 0x0000004467007c0c */ /* 0x000fe2000ef21270 */
[----:B------:R-:W3:Y:S01]  /*ac8c0*/  LDCU UR60, c[0x0][0x398] ;  /* 0x00007300ff3c77ac */ /* 0x000ee20008000800 */
[----:B--2---:R-:W-:Y:S01]  /*ac8d0*/  IMAD.WIDE R8, R15, 0x4, R224 ;  /* 0x000000040f087825 */ /* 0x004fe200078e02e0 */
[----:B------:R2:W-:Y:S01]  /*ac8e0*/  @P2 STG.E desc[UR14][R4.64], R144 ;  /* 0x0000009004002986 */ /* 0x0005e2000c10190e */
[----:B------:R-:W-:Y:S01]  /*ac8f0*/  IADD3 R0, PT, PT, R171, 0x2b, RZ ;  /* 0x0000002bab007810 */ /* 0x000fe20007ffe0ff */
[----:B------:R-:W3:Y:S01]  /*ac900*/  LDCU UR63, c[0x0][0x398] ;  /* 0x00007300ff3f77ac */ /* 0x000ee20008000800 */
[----:B-1----:R-:W-:Y:S01]  /*ac910*/  IMAD.WIDE R10, R17, 0x4, R244 ;  /* 0x00000004110a7825 */ /* 0x002fe200078e02f4 */
[----:B------:R1:W-:Y:S01]  /*ac920*/  @P3 STG.E desc[UR14][R8.64], R140 ;  /* 0x0000008c08003986 */ /* 0x0003e2000c10190e */
[----:B------:R-:W-:Y:S01]  /*ac930*/  ISETP.LT.AND P2, PT, R223, UR69, !P5 ;  /* 0x00000045df007c0c */ /* 0x000fe2000ef41270 */
[----:B------:R-:W3:Y:S01]  /*ac940*/  LDCU UR64, c[0x0][0x398] ;  /* 0x00007300ff4077ac */ /* 0x000ee20008000800 */
[C---:B----4-:R-:W-:Y:S01]  /*ac950*/  IMAD.WIDE R6, R17.reuse, 0x4, R2 ;  /* 0x0000000411067825 */ /* 0x050fe200078e0202 */
[----:B------:R-:W4:Y:S03]  /*ac960*/  LDCU UR65, c[0x0][0x398] ;  /* 0x00007300ff4177ac */ /* 0x000f260008000800 */
[C---:B--2---:R-:W-:Y:S01]  /*ac970*/  IMAD.WIDE R4, R17.reuse, 0x4, R242 ;  /* 0x0000000411047825 */ /* 0x044fe200078e02f2 */
[----:B------:R2:W-:Y:S01]  /*ac980*/  @P4 STG.E desc[UR14][R10.64], R53 ;  /* 0x000000350a004986 */ /* 0x0005e2000c10190e */
[----:B------:R-:W3:Y:S02]  /*ac990*/  LDCU UR61, c[0x0][0x3b8] ;  /* 0x00007700ff3d77ac */ /* 0x000ee40008000800 */
[----:B-1----:R-:W-:Y:S01]  /*ac9a0*/  IMAD.WIDE R8, R17, 0x4, R240 ;  /* 0x0000000411087825 */ /* 0x002fe200078e02f0 */
[----:B------:R1:W-:Y:S01]  /*ac9b0*/  @P0 STG.E desc[UR14][R4.64], R21 ;  /* 0x0000001504000986 */ /* 0x0003e2000c10190e */
[----:B------:R-:W-:Y:S01]  /*ac9c0*/  ISETP.GE.AND P0, PT, R0, UR74, PT ;  /* 0x0000004a00007c0c */ /* 0x000fe2000bf06270 */
[----:B------:R-:W3:Y:S01]  /*ac9d0*/  LDCU UR66, c[0x0][0x398] ;  /* 0x00007300ff4277ac */ /* 0x000ee20008000800 */
[----:B------:R-:W-:Y:S01]  /*ac9e0*/  ISETP.LT.AND P3, PT, R215, UR70, !P5 ;  /* 0x00000046d7007c0c */ /* 0x000fe2000ef61270 */
[----:B------:R1:W-:Y:S01]  /*ac9f0*/  @P6 STG.E desc[UR14][R6.64], R45 ;  /* 0x0000002d06006986 */ /* 0x0003e2000c10190e */
[----:B------:R-:W-:Y:S01]  /*aca00*/  ISETP.LT.AND P4, PT, R67, UR71, !P5 ;  /* 0x0000004743007c0c */ /* 0x000fe2000ef81270 */
[----:B------:R-:W-:Y:S01]  /*aca10*/  VIADD R19, R17, UR73 ;  /* 0x0000004911137c36 */ /* 0x000fe20008000000 */
[----:B------:R-:W-:Y:S01]  /*aca20*/  ISETP.LT.AND P5, PT, R71, UR72, !P5 ;  /* 0x0000004847007c0c */ /* 0x000fe2000efa1270 */
[----:B------:R3:W-:Y:S01]  /*aca30*/  @P1 STG.E desc[UR14][R8.64], R41 ;  /* 0x0000002908001986 */ /* 0x0007e2000c10190e */
[----:B------:R-:W-:Y:S01]  /*aca40*/  ISETP.LT.AND P1, PT, R191, UR75, !P0 ;  /* 0x0000004bbf007c0c */ /* 0x000fe2000c721270 */
[----:B--2---:R-:W-:Y:S01]  /*aca50*/  IMAD.WIDE R10, R17, 0x4, R234 ;  /* 0x00000004110a7825 */ /* 0x004fe200078e02ea */
[----:B------:R-:W-:Y:S01]  /*aca60*/  ISETP.LT.AND P6, PT, R199, UR76, !P0 ;  /* 0x0000004cc7007c0c */ /* 0x000fe2000c7c1270 */
[----:B------:R-:W2:Y:S02]  /*aca70*/  LDCU UR67, c[0x0][0x398] ;  /* 0x00007300ff4377ac */ /* 0x000ea40008000800 */
[C---:B------:R-:W-:Y:S01]  /*aca80*/  IMAD.WIDE R12, R17.reuse, 0x4, R232 ;  /* 0x00000004110c7825 */ /* 0x040fe200078e02e8 */
[----:B------:R-:W-:Y:S01]  /*aca90*/  @P2 STG.E desc[UR14][R10.64], R37 ;  /* 0x000000250a002986 */ /* 0x000fe2000c10190e */
[----:B------:R-:W2:Y:S02]  /*acaa0*/  LDCU UR68, c[0x0][0x398] ;  /* 0x00007300ff4477ac */ /* 0x000ea40008000800 */
[C---:B-1----:R-:W-:Y:S01]  /*acab0*/  IMAD.WIDE R4, R17.reuse, 0x4, R226 ;  /* 0x0000000411047825 */ /* 0x042fe200078e02e2 */
[----:B------:R-:W-:Y:S01]  /*acac0*/  @P3 STG.E desc[UR14][R12.64], R33 ;  /* 0x000000210c003986 */ /* 0x000fe2000c10190e */
[----:B------:R-:W1:Y:S02]  /*acad0*/  LDCU UR69, c[0x0][0x398] ;  /* 0x00007300ff4577ac */ /* 0x000e640008000800 */
[----:B------:R-:W-:Y:S01]  /*acae0*/  IMAD.WIDE R6, R17, 0x4, R224 ;  /* 0x0000000411067825 */ /* 0x000fe200078e02e0 */
[----:B------:R-:W-:Y:S01]  /*acaf0*/  ISETP.LT.AND P2, PT, R207, UR77, !P0 ;  /* 0x0000004dcf007c0c */ /* 0x000fe2000c741270 */
[----:B------:R-:W1:Y:S02]  /*acb00*/  LDCU UR70, c[0x0][0x398] ;  /* 0x00007300ff4677ac */ /* 0x000e640008000800 */
[----:B---3--:R-:W-:Y:S01]  /*acb10*/  IMAD.WIDE R8, R19, 0x4, R244 ;  /* 0x0000000413087825 */ /* 0x008fe200078e02f4 */
[----:B------:R3:W-:Y:S01]  /*acb20*/  @P4 STG.E desc[UR14][R4.64], R25 ;  /* 0x0000001904004986 */ /* 0x0007e2000c10190e */
[----:B------:R-:W-:Y:S01]  /*acb30*/  ISETP.LT.AND P3, PT, R103, UR4, !P0 ;  /* 0x0000000467007c0c */ /* 0x000fe2000c761270 */
[----:B------:R-:W1:Y:S01]  /*acb40*/  LDCU UR72, c[0x0][0x39c] ;  /* 0x00007380ff4877ac */ /* 0x000e620008000800 */
[----:B------:R-:W-:Y:S01]  /*acb50*/  IMAD.WIDE R14, R19, 0x4, R242 ;  /* 0x00000004130e7825 */ /* 0x000fe200078e02f2 */
[----:B------:R2:W-:Y:S01]  /*acb60*/  @P5 STG.E desc[UR14][R6.64], R85 ;  /* 0x0000005506005986 */ /* 0x0005e2000c10190e */
[----:B------:R-:W-:Y:S01]  /*acb70*/  ISETP.LT.AND P4, PT, R223, UR6, !P0 ;  /* 0x00000006df007c0c */ /* 0x000fe2000c781270 */
[----:B------:R-:W1:Y:S02]  /*acb80*/  LDCU UR73, c[0x0][0x398] ;  /* 0x00007300ff4977ac */ /* 0x000e640008000800 */
[----:B------:R4:W-:Y:S01]  /*acb90*/  @P1 STG.E desc[UR14][R8.64], R81 ;  /* 0x0000005108001986 */ /* 0x0009e2000c10190e */
[----:B------:R-:W-:Y:S01]  /*acba0*/  ISETP.LT.AND P5, PT, R67, UR10, !P0 ;  /* 0x0000000a43007c0c */ /* 0x000fe2000c7a1270 */
[----:B------:R-:W-:Y:S01]  /*acbb0*/  VIADD R0, R171, 0x2c ;  /* 0x0000002cab007836 */ /* 0x000fe20000000000 */
[----:B------:R-:W1:Y:S01]  /*acbc0*/  LDCU UR74, c[0x0][0x398] ;  /* 0x00007300ff4a77ac */ /* 0x000e620008000800 */
[----:B------:R-:W-:Y:S01]  /*acbd0*/  @P6 STG.E desc[UR14][R14.64], R89 ;  /* 0x000000590e006986 */ /* 0x000fe2000c10190e */
[----:B------:R-:W-:Y:S01]  /*acbe0*/  ISETP.LT.AND P6, PT, R215, UR8, !P0 ;  /* 0x00000008d7007c0c */ /* 0x000fe2000c7c1270 */
[----:B---3--:R-:W-:Y:S01]  /*acbf0*/  IMAD.WIDE R4, R19, 0x4, R2 ;  /* 0x0000000413047825 */ /* 0x008fe200078e0202 */
[----:B------:R-:W-:Y:S01]  /*acc00*/  ISETP.LT.AND P0, PT, R71, UR12, !P0 ;  /* 0x0000000c47007c0c */ /* 0x000fe2000c701270 */
[----:B------:R-:W3:Y:S02]  /*acc10*/  LDCU UR75, c[0x0][0x398] ;  /* 0x00007300ff4b77ac */ /* 0x000ee40008000800 */
[C---:B--2---:R-:W-:Y:S01]  /*acc20*/  IMAD.WIDE R6, R19.reuse, 0x4, R240 ;  /* 0x0000000413067825 */ /* 0x044fe200078e02f0 */
[----:B------:R2:W-:Y:S01]  /*acc30*/  @P2 STG.E desc[UR14][R4.64], R57 ;  /* 0x0000003904002986 */ /* 0x0005e2000c10190e */
[----:B------:R-:W-:Y:S01]  /*acc40*/  ISETP.GE.AND P1, PT, R0, UR18, PT ;  /* 0x0000001200007c0c */ /* 0x000fe2000bf26270 */
[----:B------:R-:W1:Y:S01]  /*acc50*/  LDCU UR71, c[0x0][0x3b8] ;  /* 0x00007700ff4777ac */ /* 0x000e620008000800 */
[C---:B----4-:R-:W-:Y:S01]  /*acc60*/  IMAD.WIDE R8, R19.reuse, 0x4, R234 ;  /* 0x0000000413087825 */ /* 0x050fe200078e02ea */
[----:B------:R4:W-:Y:S01]  /*acc70*/  @P3 STG.E desc[UR14][R6.64], R105 ;  /* 0x0000006906003986 */ /* 0x0009e2000c10190e */
[----:B------:R-:W1:Y:S02]  /*acc80*/  LDCU UR76, c[0x0][0x398] ;  /* 0x00007300ff4c77ac */ /* 0x000e640008000800 */
[C---:B------:R-:W-:Y:S01]  /*acc90*/  IMAD.WIDE R10, R19.reuse, 0x4, R232 ;  /* 0x00000004130a7825 */ /* 0x040fe200078e02e8 */
[----:B------:R1:W-:Y:S01]  /*acca0*/  @P4 STG.E desc[UR14][R8.64], R93 ;  /* 0x0000005d08004986 */ /* 0x0003e2000c10190e */
[----:B------:R-:W1:Y:S02]  /*accb0*/  LDCU UR77, c[0x0][0x398] ;  /* 0x00007300ff4d77ac */ /* 0x000e640008000800 */
[----:B--2---:R-:W-:Y:S01]  /*accc0*/  IMAD.WIDE R4, R19, 0x4, R226 ;  /* 0x0000000413047825 */ /* 0x004fe200078e02e2 */
[----:B------:R-:W-:Y:S01]  /*accd0*/  ISETP.LT.AND P3, PT, R191, UR20, !P1 ;  /* 0x00000014bf007c0c */ /* 0x000fe2000cf61270 */
[----:B------:R-:W2:Y:S02]  /*acce0*/  LDCU UR18, c[0x0][0x39c] ;  /* 0x00007380ff1277ac */ /* 0x000ea40008000800 */
[----:B----4-:R-:W-:Y:S01]  /*accf0*/  IMAD.WIDE R6, R19, 0x4, R224 ;  /* 0x0000000413067825 */ /* 0x010fe200078e02e0 */
[----:B------:R-:W-:Y:S01]  /*acd00*/  @P6 STG.E desc[UR14][R10.64], R109 ;  /* 0x0000006d0a006986 */ /* 0x000fe2000c10190e */
[----:B------:R-:W-:Y:S01]  /*acd10*/  ISETP.LT.AND P4, PT, R199, UR22, !P1 ;  /* 0x00000016c7007c0c */ /* 0x000fe2000cf81270 */
[----:B------:R-:W4:Y:S02]  /*acd20*/  LDCU UR4, c[0x0][0x398] ;  /* 0x00007300ff0477ac */ /* 0x000f240008000800 */
[----:B------:R2:W-:Y:S01]  /*acd30*/  @P5 STG.E desc[UR14][R4.64], R145 ;  /* 0x0000009104005986 */ /* 0x0005e2000c10190e */
[----:B------:R-:W-:Y:S01]  /*acd40*/  ISETP.LT.AND P5, PT, R207, UR24, !P1 ;  /* 0x00000018cf007c0c */ /* 0x000fe2000cfa1270 */
[----:B------:R-:W-:Y:S01]  /*acd50*/  VIADD R15, R19, UR16 ;  /* 0x00000010130f7c36 */ /* 0x000fe20008000000 */
[----:B------:R-:W-:Y:S01]  /*acd60*/  IADD3 R0, PT, PT, R171, 0x2d, RZ ;  /* 0x0000002dab007810 */ /* 0x000fe20007ffe0ff */
[----:B------:R3:W-:Y:S01]  /*acd70*/  @P0 STG.E desc[UR14][R6.64], R141 ;  /* 0x0000008d06000986 */ /* 0x0007e2000c10190e */
[----:B------:R-:W-:Y:S01]  /*acd80*/  ISETP.LT.AND P0, PT, R103, UR26, !P1 ;  /* 0x0000001a67007c0c */ /* 0x000fe2000cf01270 */
[----:B------:R-:W-:Y:S01]  /*acd90*/  IMAD.WIDE R12, R15, 0x4, R244 ;  /* 0x000000040f0c7825 */ /* 0x000fe200078e02f4 */
[----:B------:R-:W-:Y:S01]  /*acda0*/  ISETP.LT.AND P6, PT, R223, UR27, !P1 ;  /* 0x0000001bdf007c0c */ /* 0x000fe2000cfc1270 */
[----:B------:R-:W4:Y:S02]  /*acdb0*/  LDCU UR6, c[0x0][0x398] ;  /* 0x00007300ff0677ac */ /* 0x000f240008000800 */
[C---:B-1----:R-:W-:Y:S01]  /*acdc0*/  IMAD.WIDE R8, R15.reuse, 0x4, R242 ;  /* 0x000000040f087825 */ /* 0x042fe200078e02f2 */
[----:B------:R1:W-:Y:S01]  /*acdd0*/  @P3 STG.E desc[UR14][R12.64], R54 ;  /* 0x000000360c003986 */ /* 0x0003e2000c10190e */
[----:B------:R-:W4:Y:S02]  /*acde0*/  LDCU UR8, c[0x0][0x398] ;  /* 0x00007300ff0877ac */ /* 0x000f240008000800 */
[C---:B--2---:R-:W-:Y:S01]  /*acdf0*/  IMAD.WIDE R4, R15.reuse, 0x4, R2 ;  /* 0x000000040f047825 */ /* 0x044fe200078e0202 */
[----:B------:R-:W-:Y:S01]  /*ace00*/  @P4 STG.E desc[UR14][R8.64], R22 ;  /* 0x0000001608004986 */ /* 0x000fe2000c10190e */
[----:B------:R-:W2:Y:S02]  /*ace10*/  LDCU UR12, c[0x0][0x398] ;  /* 0x00007300ff0c77ac */ /* 0x000ea40008000800 */
[----:B------:R-:W-:Y:S01]  /*ace20*/  IMAD.WIDE R10, R15, 0x4, R240 ;  /* 0x000000040f0a7825 */ /* 0x000fe200078e02f0 */
[----:B------:R-:W-:Y:S01]  /*ace30*/  ISETP.GE.AND P2, PT, R0, UR32, PT ;  /* 0x0000002000007c0c */ /* 0x000fe2000bf46270 */
[----:B------:R4:W-:Y:S01]  /*ace40*/  @P5 STG.E desc[UR14][R4.64], R46 ;  /* 0x0000002e04005986 */ /* 0x0009e2000c10190e */
[----:B------:R-:W-:Y:S01]  /*ace50*/  ISETP.LT.AND P3, PT, R215, UR28, !P1 ;  /* 0x0000001cd7007c0c */ /* 0x000fe2000cf61270 */
[----:B---3--:R-:W-:Y:S01]  /*ace60*/  IMAD.WIDE R6, R15, 0x4, R234 ;  /* 0x000000040f067825 */ /* 0x008fe200078e02ea */
[----:B------:R-:W-:Y:S01]  /*ace70*/  ISETP.LT.AND P5, PT, R191, UR33, !P2 ;  /* 0x00000021bf007c0c */ /* 0x000fe2000d7a1270 */
[----:B------:R3:W-:Y:S01]  /*ace80*/  @P0 STG.E desc[UR14][R10.64], R42 ;  /* 0x0000002a0a000986 */ /* 0x0007e2000c10190e */
[----:B------:R-:W-:Y:S01]  /*ace90*/  ISETP.LT.AND P0, PT, R67, UR29, !P1 ;  /* 0x0000001d43007c0c */ /* 0x000fe2000cf01270 */
[----:B------:R-:W-:Y:S01]  /*acea0*/  VIADD R17, R15, UR31 ;  /* 0x0000001f0f117c36 */ /* 0x000fe20008000000 */
[----:B------:R-:W-:Y:S01]  /*aceb0*/  ISETP.LT.AND P1, PT, R71, UR30, !P1 ;  /* 0x0000001e47007c0c */ /* 0x000fe2000cf21270 */
[C---:B-1----:R-:W-:Y:S01]  /*acec0*/  IMAD.WIDE R12, R15.reuse, 0x4, R232 ;  /* 0x000000040f0c7825 */ /* 0x042fe200078e02e8 */
[----:B------:R1:W-:Y:S01]  /*aced0*/  @P6 STG.E desc[UR14][R6.64], R38 ;  /* 0x0000002606006986 */ /* 0x0003e2000c10190e */
[----:B------:R-:W2:Y:S02]  /*acee0*/  LDCU UR10, c[0x0][0x3b8] ;  /* 0x00007700ff0a77ac */ /* 0x000ea40008000800 */
[C---:B----4-:R-:W-:Y:S01]  /*acef0*/  IMAD.WIDE R4, R15.reuse, 0x4, R226 ;  /* 0x000000040f047825 */ /* 0x050fe200078e02e2 */
[----:B------:R-:W4:Y:S03]  /*acf00*/  LDCU UR20, c[0x0][0x398] ;  /* 0x00007300ff1477ac */ /* 0x000f260008000800 */
[----:B------:R-:W-:Y:S01]  /*acf10*/  IMAD.WIDE R8, R15, 0x4, R224 ;  /* 0x000000040f087825 */ /* 0x000fe200078e02e0 */
[----:B------:R2:W-:Y:S01]  /*acf20*/  @P3 STG.E desc[UR14][R12.64], R34 ;  /* 0x000000220c003986 */ /* 0x0005e2000c10190e */
[----:B------:R-:W-:Y:S01]  /*acf30*/  IADD3 R0, PT, PT, R171, 0x2e, RZ ;  /* 0x0000002eab007810 */ /* 0x000fe20007ffe0ff */
[----:B------:R-:W4:Y:S01]  /*acf40*/  LDCU UR16, c[0x0][0x398] ;  /* 0x00007300ff1077ac */ /* 0x000f220008000800 */
[----:B---3--:R-:W-:Y:S01]  /*acf50*/  IMAD.WIDE R10, R17, 0x4, R244 ;  /* 0x00000004110a7825 */ /* 0x008fe200078e02f4 */
[----:B------:R3:W-:Y:S01]  /*acf60*/  @P0 STG.E desc[UR14][R4.64], R26 ;  /* 0x0000001a04000986 */ /* 0x0007e2000c10190e */
[----:B------:R-:W-:Y:S01]  /*acf70*/  ISETP.LT.AND P6, PT, R199, UR34, !P2 ;  /* 0x00000022c7007c0c */ /* 0x000fe2000d7c1270 */
[----:B------:R-:W4:Y:S01]  /*acf80*/  LDCU UR22, c[0x0][0x398] ;  /* 0x00007300ff1677ac */ /* 0x000f220008000800 */
[----:B------:R-:W-:Y:S01]  /*acf90*/  ISETP.LT.AND P3, PT, R207, UR35, !P2 ;  /* 0x00000023cf007c0c */ /* 0x000fe2000d761270 */
[----:B------:R3:W-:Y:S01]  /*acfa0*/  @P1 STG.E desc[UR14][R8.64], R86 ;  /* 0x0000005608001986 */ /* 0x0007e2000c10190e */
[----:B------:R-:W-:Y:S01]  /*acfb0*/  ISETP.LT.AND P1, PT, R223, UR37, !P2 ;  /* 0x00000025df007c0c */ /* 0x000fe2000d721270 */
[----:B-1----:R-:W-:Y:S01]  /*acfc0*/  IMAD.WIDE R6, R17, 0x4, R242 ;  /* 0x0000000411067825 */ /* 0x002fe200078e02f2 */
[----:B------:R-:W-:Y:S01]  /*acfd0*/  ISETP.LT.AND P0, PT, R215, UR38, !P2 ;  /* 0x00000026d7007c0c */ /* 0x000fe2000d701270 */
[----:B------:R1:W-:Y:S01]  /*acfe0*/  @P5 STG.E desc[UR14][R10.64], R82 ;  /* 0x000000520a005986 */ /* 0x0003e2000c10190e */
[----:B------:R-:W-:Y:S01]  /*acff0*/  ISETP.LT.AND P5, PT, R103, UR36, !P2 ;  /* 0x0000002467007c0c */ /* 0x000fe2000d7a1270 */
[C---:B--2---:R-:W-:Y:S01]  /*ad000*/  IMAD.WIDE R12, R17.reuse, 0x4, R2 ;  /* 0x00000004110c7825 */ /* 0x044fe200078e0202 */
[----:B------:R-:W-:Y:S01]  /*ad010*/  ISETP.GE.AND P4, PT, R0, UR42, PT ;  /* 0x0000002a00007c0c */ /* 0x000fe2000bf86270 */
[----:B------:R-:W2:Y:S02]  /*ad020*/  LDCU UR24, c[0x0][0x398] ;  /* 0x00007300ff1877ac */ /* 0x000ea40008000800 */
[C---:B---3--:R-:W-:Y:S01]  /*ad030*/  IMAD.WIDE R4, R17.reuse, 0x4, R240 ;  /* 0x0000000411047825 */ /* 0x048fe200078e02f0 */
[----:B------:R3:W-:Y:S01]  /*ad040*/  @P6 STG.E desc[UR14][R6.64], R90 ;  /* 0x0000005a06006986 */ /* 0x0007e2000c10190e */
[----:B------:R-:W2:Y:S02]  /*ad050*/  LDCU UR26, c[0x0][0x398] ;  /* 0x00007300ff1a77ac */ /* 0x000ea40008000800 */
[----:B------:R-:W-:Y:S01]  /*ad060*/  IMAD.WIDE R8, R17, 0x4, R234 ;  /* 0x0000000411087825 */ /* 0x000fe200078e02ea */
[----:B------:R-:W-:Y:S01]  /*ad070*/  @P3 STG.E desc[UR14][R12.64], R58 ;  /* 0x0000003a0c003986 */ /* 0x000fe2000c10190e */
[----:B------:R-:W-:Y:S01]  /*ad080*/  ISETP.LT.AND P6, PT, R67, UR39, !P2 ;  /* 0x0000002743007c0c */ /* 0x000fe2000d7c1270 */
[----:B------:R-:W2:Y:S02]  /*ad090*/  LDCU UR30, c[0x0][0x39c] ;  /* 0x00007380ff1e77ac */ /* 0x000ea40008000800 */
[----:B------:R4:W-:Y:S01]  /*ad0a0*/  @P5 STG.E desc[UR14][R4.64], R106 ;  /* 0x0000006a04005986 */ /* 0x0009e2000c10190e */
[----:B------:R-:W-:Y:S01]  /*ad0b0*/  ISETP.LT.AND P5, PT, R71, UR40, !P2 ;  /* 0x0000002847007c0c */ /* 0x000fe2000d7a1270 */
[----:B-1----:R-:W-:Y:S01]  /*ad0c0*/  IMAD.WIDE R10, R17, 0x4, R232 ;  /* 0x00000004110a7825 */ /* 0x002fe200078e02e8 */
[----:B------:R-:W1:Y:S01]  /*ad0d0*/  LDCU UR27, c[0x0][0x398] ;  /* 0x00007300ff1b77ac */ /* 0x000e620008000800 */
[----:B------:R2:W-:Y:S01]  /*ad0e0*/  @P1 STG.E desc[UR14][R8.64], R94 ;  /* 0x0000005e08001986 */ /* 0x0005e2000c10190e */
[----:B------:R-:W-:-:S02]  /*ad0f0*/  ISETP.LT.AND P1, PT, R191, UR43, !P4 ;  /* 0x0000002bbf007c0c */ /* 0x000fc4000e721270 */
[----:B------:R-:W-:Y:S01]  /*ad100*/  ISETP.LT.AND P2, PT, R199, UR44, !P4 ;  /* 0x0000002cc7007c0c */ /* 0x000fe2000e741270 */
[----:B------:R-:W-:Y:S01]  /*ad110*/  VIADD R15, R17, UR41 ;  /* 0x00000029110f7c36 */ /* 0x000fe20008000000 */
[----:B------:R-:W-:Y:S01]  /*ad120*/  IADD3 R0, PT, PT, R171, 0x2f, RZ ;  /* 0x0000002fab007810 */ /* 0x000fe20007ffe0ff */
[C---:B---3--:R-:W-:Y:S01]  /*ad130*/  IMAD.WIDE R6, R17.reuse, 0x4, R226 ;  /* 0x0000000411067825 */ /* 0x048fe200078e02e2 */
[----:B------:R3:W-:Y:S01]  /*ad140*/  @P0 STG.E desc[UR14][R10.64], R110 ;  /* 0x0000006e0a000986 */ /* 0x0007e2000c10190e */
[----:B------:R-:W1:Y:S02]  /*ad150*/  LDCU UR28, c[0x0][0x398] ;  /* 0x00007300ff1c77ac */ /* 0x000e640008000800 */
[----:B----4-:R-:W-:Y:S01]  /*ad160*/  IMAD.WIDE R4, R17, 0x4, R224 ;  /* 0x0000000411047825 */ /* 0x010fe200078e02e0 */
[----:B------:R4:W-:Y:S01]  /*ad170*/  @P6 STG.E desc[UR14][R6.64], R146 ;  /* 0x0000009206006986 */ /* 0x0009e2000c10190e */
[----:B------:R-:W1:Y:S02]  /*ad180*/  LDCU UR31, c[0x0][0x398] ;  /* 0x00007300ff1f77ac */ /* 0x000e640008000800 */
[----:B--2---:R-:W-:Y:S01]  /*ad190*/  IMAD.WIDE R8, R15, 0x4, R244 ;  /* 0x000000040f087825 */ /* 0x004fe200078e02f4 */
[----:B------:R-:W-:Y:S01]  /*ad1a0*/  ISETP.LT.AND P0, PT, R207, UR45, !P4 ;  /* 0x0000002dcf007c0c */ /* 0x000fe2000e701270 */
[----:B------:R2:W-:Y:S01]  /*ad1b0*/  @P5 STG.E desc[UR14][R4.64], R142 ;  /* 0x0000008e04005986 */ /* 0x0005e2000c10190e */
[----:B------:R-:W1:Y:S01]  /*ad1c0*/  LDCU UR32, c[0x0][0x398] ;  /* 0x00007300ff2077ac */ /* 0x000e620008000800 */
[----:B---3--:R-:W-:-:S02]  /*ad1d0*/  IMAD.WIDE R10, R15, 0x4, R242 ;  /* 0x000000040f0a7825 */ /* 0x008fc400078e02f2 */
[----:B------:R3:W-:Y:S01]  /*ad1e0*/  @P1 STG.E desc[UR14][R8.64], R55 ;  /* 0x0000003708001986 */ /* 0x0007e2000c10190e */
[----:B------:R-:W-:Y:S01]  /*ad1f0*/  ISETP.LT.AND P6, PT, R103, UR46, !P4 ;  /* 0x0000002e67007c0c */ /* 0x000fe2000e7c1270 */
[----:B------:R-:W1:Y:S02]  /*ad200*/  LDCU UR29, c[0x0][0x3b8] ;  /* 0x00007700ff1d77ac */ /* 0x000e640008000800 */
[----:B------:R1:W-:Y:S01]  /*ad210*/  @P2 STG.E desc[UR14][R10.64], R23 ;  /* 0x000000170a002986 */ /* 0x0003e2000c10190e */
[----:B------:R-:W-:Y:S01]  /*ad220*/  ISETP.LT.AND P2, PT, R223, UR47, !P4 ;  /* 0x0000002fdf007c0c */ /* 0x000fe2000e741270 */
[----:B----4-:R-:W-:Y:S01]  /*ad230*/  IMAD.WIDE R6, R15, 0x4, R2 ;  /* 0x000000040f067825 */ /* 0x010fe200078e0202 */
[----:B------:R-:W-:Y:S01]  /*ad240*/  ISETP.LT.AND P5, PT, R215, UR48, !P4 ;  /* 0x00000030d7007c0c */ /* 0x000fe2000e7a1270 */
[----:B------:R-:W4:Y:S01]  /*ad250*/  LDCU UR33, c[0x0][0x398] ;  /* 0x00007300ff2177ac */ /* 0x000f220008000800 */
[----:B------:R-:W-:Y:S02]  /*ad260*/  ISETP.LT.AND P1, PT, R67, UR49, !P4 ;  /* 0x0000003143007c0c */ /* 0x000fe4000e721270 */
[----:B------:R-:W-:Y:S01]  /*ad270*/  ISETP.LT.AND P4, PT, R71, UR50, !P4 ;  /* 0x0000003247007c0c */ /* 0x000fe2000e781270 */
[C---:B------:R-:W-:Y:S01]  /*ad280*/  IMAD.WIDE R12, R15.reuse, 0x4, R240 ;  /* 0x000000040f0c7825 */ /* 0x040fe200078e02f0 */
[----:B------:R-:W-:Y:S01]  /*ad290*/  ISETP.GE.AND P3, PT, R0, UR52, PT ;  /* 0x0000003400007c0c */ /* 0x000fe2000bf66270 */
[----:B------:R4:W-:Y:S01]  /*ad2a0*/  @P0 STG.E desc[UR14][R6.64], R47 ;  /* 0x0000002f06000986 */ /* 0x0009e2000c10190e */
[----:B------:R-:W4:Y:S01]  /*ad2b0*/  LDCU UR34, c[0x0][0x398] ;  /* 0x00007300ff2277ac */ /* 0x000f220008000800 */
[C---:B--2---:R-:W-:Y:S01]  /*ad2c0*/  IMAD.WIDE R4, R15.reuse, 0x4, R234 ;  /* 0x000000040f047825 */ /* 0x044fe200078e02ea */
[----:B------:R-:W2:Y:S03]  /*ad2d0*/  LDCU UR35, c[0x0][0x398] ;  /* 0x00007300ff2377ac */ /* 0x000ea60008000800 */
[C---:B---3--:R-:W-:Y:S01]  /*ad2e0*/  IMAD.WIDE R8, R15.reuse, 0x4, R232 ;  /* 0x000000040f087825 */ /* 0x048fe200078e02e8 */
[----:B------:R-:W-:Y:S01]  /*ad2f0*/  @P6 STG.E desc[UR14][R12.64], R43 ;  /* 0x0000002b0c006986 */ /* 0x000fe2000c10190e */
[----:B------:R-:W3:Y:S02]  /*ad300*/  LDCU UR36, c[0x0][0x398] ;  /* 0x00007300ff2477ac */ /* 0x000ee40008000800 */
[C---:B-1----:R-:W-:Y:S01]  /*ad310*/  IMAD.WIDE R10, R15.reuse, 0x4, R226 ;  /* 0x000000040f0a7825 */ /* 0x042fe200078e02e2 */
[----:B------:R1:W-:Y:S01]  /*ad320*/  @P2 STG.E desc[UR14][R4.64], R39 ;  /* 0x0000002704002986 */ /* 0x0003e2000c10190e */
[----:B------:R-:W2:Y:S02]  /*ad330*/  LDCU UR37, c[0x0][0x398] ;  /* 0x00007300ff2577ac */ /* 0x000ea40008000800 */
[----:B----4-:R-:W-:Y:S01]  /*ad340*/  IMAD.WIDE R6, R15, 0x4, R224 ;  /* 0x000000040f067825 */ /* 0x010fe200078e02e0 */
[----:B------:R4:W-:Y:S01]  /*ad350*/  @P5 STG.E desc[UR14][R8.64], R35 ;  /* 0x0000002308005986 */ /* 0x0009e2000c10190e */
[----:B------:R-:W-:Y:S01]  /*ad360*/  ISETP.LT.AND P6, PT, R191, UR53, !P3 ;  /* 0x00000035bf007c0c */ /* 0x000fe2000dfc1270 */
[----:B------:R-:W2:Y:S01]  /*ad370*/  LDCU UR38, c[0x0][0x398] ;  /* 0x00007300ff2677ac */ /* 0x000ea20008000800 */
[----:B------:R-:W-:Y:S01]  /*ad380*/  ISETP.LT.AND P5, PT, R199, UR54, !P3 ;  /* 0x00000036c7007c0c */ /* 0x000fe2000dfa1270 */
[----:B------:R3:W-:Y:S01]  /*ad390*/  @P1 STG.E desc[UR14][R10.64], R27 ;  /* 0x0000001b0a001986 */ /* 0x0007e2000c10190e */
[----:B------:R-:W-:Y:S01]  /*ad3a0*/  ISETP.LT.AND P2, PT, R207, UR55, !P3 ;  /* 0x00000037cf007c0c */ /* 0x000fe2000df41270 */
[----:B------:R-:W-:Y:S01]  /*ad3b0*/  VIADD R17, R15, UR51 ;  /* 0x000000330f117c36 */ /* 0x000fe20008000000 */
[----:B------:R-:W-:Y:S01]  /*ad3c0*/  IADD3 R0, PT, PT, R171, 0x30, RZ ;  /* 0x00000030ab007810 */ /* 0x000fe20007ffe0ff */
[----:B------:R2:W-:Y:S01]  /*ad3d0*/  @P4 STG.E desc[UR14][R6.64], R87 ;  /* 0x0000005706004986 */ /* 0x0005e2000c10190e */
[----:B------:R-:W-:Y:S01]  /*ad3e0*/  ISETP.LT.AND P4, PT, R103, UR56, !P3 ;  /* 0x0000003867007c0c */ /* 0x000fe2000df81270 */
[C---:B-1----:R-:W-:Y:S01]  /*ad3f0*/  IMAD.WIDE R4, R17.reuse, 0x4, R244 ;  /* 0x0000000411047825 */ /* 0x042fe200078e02f4 */
[----:B------:R-:W1:Y:S03]  /*ad400*/  LDCU UR40, c[0x0][0x39c] ;  /* 0x00007380ff2877ac */ /* 0x000e660008000800 */
[C---:B----4-:R-:W-:Y:S01]  /*ad410*/  IMAD.WIDE R8, R17.reuse, 0x4, R242 ;  /* 0x0000000411087825 */ /* 0x050fe200078e02f2 */
[----:B------:R4:W-:Y:S01]  /*ad420*/  @P6 STG.E desc[UR14][R4.64], R83 ;  /* 0x0000005304006986 */ /* 0x0009e2000c10190e */
[----:B------:R-:W1:Y:S02]  /*ad430*/  LDCU UR41, c[0x0][0x398] ;  /* 0x00007300ff2977ac */ /* 0x000e640008000800 */
[C---:B---3--:R-:W-:Y:S01]  /*ad440*/  IMAD.WIDE R10, R17.reuse, 0x4, R2 ;  /* 0x00000004110a7825 */ /* 0x048fe200078e0202 */
[----:B------:R3:W-:Y:S01]  /*ad450*/  @P5 STG.E desc[UR14][R8.64], R91 ;  /* 0x0000005b08005986 */ /* 0x0007e2000c10190e */
[----:B------:R-:W1:Y:S02]  /*ad460*/  LDCU UR42, c[0x0][0x398] ;  /* 0x00007300ff2a77ac */ /* 0x000e640008000800 */
[----:B------:R-:W-:Y:S01]  /*ad470*/  IMAD.WIDE R12, R17, 0x4, R240 ;  /* 0x00000004110c7825 */ /* 0x000fe200078e02f0 */
[----:B------:R-:W-:Y:S01]  /*ad480*/  ISETP.LT.AND P6, PT, R223, UR57, !P3 ;  /* 0x00000039df007c0c */ /* 0x000fe2000dfc1270 */
[----:B------:R1:W-:Y:S01]  /*ad490*/  @P2 STG.E desc[UR14][R10.64], R59 ;  /* 0x0000003b0a002986 */ /* 0x0003e2000c10190e */
[----:B------:R-:W-:Y:S01]  /*ad4a0*/  ISETP.LT.AND P5, PT, R215, UR58, !P3 ;  /* 0x0000003ad7007c0c */ /* 0x000fe2000dfa1270 */
[----:B--2---:R-:W-:Y:S01]  /*ad4b0*/  IMAD.WIDE R6, R17, 0x4, R232 ;  /* 0x0000000411067825 */ /* 0x004fe200078e02e8 */
[----:B------:R-:W-:Y:S01]  /*ad4c0*/  ISETP.GE.AND P0, PT, R0, UR62, PT ;  /* 0x0000003e00007c0c */ /* 0x000fe2000bf06270 */
[----:B------:R2:W-:Y:S01]  /*ad4d0*/  @P4 STG.E desc[UR14][R12.64], R107 ;  /* 0x0000006b0c004986 */ /* 0x0005e2000c10190e */
[----:B------:R-:W-:Y:S01]  /*ad4e0*/  ISETP.LT.AND P4, PT, R67, UR59, !P3 ;  /* 0x0000003b43007c0c */ /* 0x000fe2000df81270 */
[----:B----4-:R-:W-:Y:S01]  /*ad4f0*/  IMAD.WIDE R4, R17, 0x4, R234 ;  /* 0x0000000411047825 */ /* 0x010fe200078e02ea */
[----:B------:R-:W-:Y:S01]  /*ad500*/  ISETP.LT.AND P3, PT, R71, UR60, !P3 ;  /* 0x0000003c47007c0c */ /* 0x000fe2000df61270 */
[----:B------:R-:W4:Y:S02]  /*ad510*/  LDCU UR43, c[0x0][0x398] ;  /* 0x00007300ff2b77ac */ /* 0x000f240008000800 */
[----:B---3--:R-:W-:-:S02]  /*ad520*/  IMAD.WIDE R8, R17, 0x4, R226 ;  /* 0x0000000411087825 */ /* 0x008fc400078e02e2 */
[----:B------:R3:W-:Y:S01]  /*ad530*/  @P6 STG.E desc[UR14][R4.64], R95 ;  /* 0x0000005f04006986 */ /* 0x0007e2000c10190e */
[----:B------:R-:W-:Y:S01]  /*ad540*/  ISETP.LT.AND P6, PT, R191, UR63, !P0 ;  /* 0x0000003fbf007c0c */ /* 0x000fe2000c7c1270 */
[----:B-1----:R-:W-:Y:S01]  /*ad550*/  IMAD.WIDE R10, R17, 0x4, R224 ;  /* 0x00000004110a7825 */ /* 0x002fe200078e02e0 */
[----:B------:R-:W-:Y:S01]  /*ad560*/  IADD3 R0, PT, PT, R171, 0x31, RZ ;  /* 0x00000031ab007810 */ /* 0x000fe20007ffe0ff */
[----:B------:R1:W-:Y:S01]  /*ad570*/  @P5 STG.E desc[UR14][R6.64], R111 ;  /* 0x0000006f06005986 */ /* 0x0003e2000c10190e */
[----:B------:R-:W-:Y:S01]  /*ad580*/  ISETP.LT.AND P5, PT, R199, UR64, !P0 ;  /* 0x00000040c7007c0c */ /* 0x000fe2000c7a1270 */
[----:B------:R-:W4:Y:S02]  /*ad590*/  LDCU UR44, c[0x0][0x398] ;  /* 0x00007300ff2c77ac */ /* 0x000f240008000800 */
[----:B------:R1:W-:Y:S01]  /*ad5a0*/  @P4 STG.E desc[UR14][R8.64], R147 ;  /* 0x0000009308004986 */ /* 0x0003e2000c10190e */
[----:B------:R-:W-:Y:S01]  /*ad5b0*/  ISETP.LT.AND P4, PT, R207, UR65, !P0 ;  /* 0x00000041cf007c0c */ /* 0x000fe2000c781270 */
[----:B------:R-:W4:Y:S01]  /*ad5c0*/  LDCU UR39, c[0x0][0x3b8] ;  /* 0x00007700ff2777ac */ /* 0x000f220008000800 */
[----:B--2---:R-:W-:Y:S01]  /*ad5d0*/  IADD3 R13, PT, PT, R17, UR61, RZ ;  /* 0x0000003d110d7c10 */ /* 0x004fe2000fffe0ff */
[----:B------:R2:W-:Y:S01]  /*ad5e0*/  @P3 STG.E desc[UR14][R10.64], R143 ;  /* 0x0000008f0a003986 */ /* 0x0005e2000c10190e */
[----:B------:R-:W-:Y:S01]  /*ad5f0*/  ISETP.LT.AND P3, PT, R103, UR66, !P0 ;  /* 0x0000004267007c0c */ /* 0x000fe2000c761270 */
[----:B------:R-:W2:Y:S02]  /*ad600*/  LDCU UR45, c[0x0][0x398] ;  /* 0x00007300ff2d77ac */ /* 0x000ea40008000800 */
[C---:B---3--:R-:W-:Y:S01]  /*ad610*/  IMAD.WIDE R4, R13.reuse, 0x4, R244 ;  /* 0x000000040d047825 */ /* 0x048fe200078e02f4 */
[----:B------:R-:W3:Y:S03]  /*ad620*/  LDCU UR47, c[0x0][0x398] ;  /* 0x00007300ff2f77ac */ /* 0x000ee60008000800 */
[C---:B-1----:R-:W-:Y:S01]  /*ad630*/  IMAD.WIDE R6, R13.reuse, 0x4, R242 ;  /* 0x000000040d067825 */ /* 0x042fe200078e02f2 */
[----:B------:R1:W-:Y:S01]  /*ad640*/  @P6 STG.E desc[UR14][R4.64], R136 ;  /* 0x0000008804006986 */ /* 0x0003e2000c10190e */
[----:B------:R-:W3:Y:S02]  /*ad650*/  LDCU UR46, c[0x0][0x398] ;  /* 0x00007300ff2e77ac */ /* 0x000ee40008000800 */
[----:B------:R-:W-:Y:S01]  /*ad660*/  IMAD.WIDE R8, R13, 0x4, R2 ;  /* 0x000000040d087825 */ /* 0x000fe200078e0202 */
[----:B------:R-:W-:Y:S01]  /*ad670*/  ISETP.LT.AND P6, PT, R223, UR67, !P0 ;  /* 0x00000043df007c0c */ /* 0x000fe2000c7c1270 */
[----:B------:R1:W-:Y:S01]  /*ad680*/  @P5 STG.E desc[UR14][R6.64], R132 ;  /* 0x0000008406005986 */ /* 0x0003e2000c10190e */
[----:B------:R-:W-:Y:S01]  /*ad690*/  ISETP.LT.AND P5, PT, R215, UR68, !P0 ;  /* 0x00000044d7007c0c */ /* 0x000fe2000c7a1270 */
[----:B------:R-:W3:Y:S02]  /*ad6a0*/  LDCU UR49, c[0x0][0x39c] ;  /* 0x00007380ff3177ac */ /* 0x000ee40008000800 */
[----:B------:R3:W-:Y:S01]  /*ad6b0*/  @P4 STG.E desc[UR14][R8.64], R128 ;  /* 0x0000008008004986 */ /* 0x0007e2000c10190e */
[----:B------:R-:W-:Y:S01]  /*ad6c0*/  ISETP.LT.AND P4, PT, R67, UR69, !P0 ;  /* 0x0000004543007c0c */ /* 0x000fe2000c781270 */
[----:B------:R-:W4:Y:S01]  /*ad6d0*/  LDCU UR50, c[0x0][0x398] ;  /* 0x00007300ff3277ac */ /* 0x000f220008000800 */
[----:B------:R-:W-:Y:S01]  /*ad6e0*/  ISETP.LT.AND P0, PT, R71, UR70, !P0 ;  /* 0x0000004647007c0c */ /* 0x000fe2000c701270 */
[C---:B--2---:R-:W-:Y:S01]  /*ad6f0*/  IMAD.WIDE R10, R13.reuse, 0x4, R240 ;  /* 0x000000040d0a7825 */ /* 0x044fe200078e02f0 */
[----:B------:R-:W-:Y:S01]  /*ad700*/  ISETP.GE.AND P1, PT, R0, UR72, PT ;  /* 0x0000004800007c0c */ /* 0x000fe2000bf26270 */
[----:B------:R-:W2:Y:S02]  /*ad710*/  LDCU UR51, c[0x0][0x398] ;  /* 0x00007300ff3377ac */ /* 0x000ea40008000800 */
[C---:B-1----:R-:W-:Y:S01]  /*ad720*/  IMAD.WIDE R4, R13.reuse, 0x4, R234 ;  /* 0x000000040d047825 */ /* 0x042fe200078e02ea */
[----:B------:R1:W-:Y:S01]  /*ad730*/  @P3 STG.E desc[UR14][R10.64], R124 ;  /* 0x0000007c0a003986 */ /* 0x0003e2000c10190e */
[----:B------:R-:W2:Y:S02]  /*ad740*/  LDCU UR52, c[0x0][0x398] ;  /* 0x00007300ff3477ac */ /* 0x000ea40008000800 */
[C---:B------:R-:W-:Y:S01]  /*ad750*/  IMAD.WIDE R6, R13.reuse, 0x4, R232 ;  /* 0x000000040d067825 */ /* 0x040fe200078e02e8 */
[----:B------:R2:W-:Y:S01]  /*ad760*/  @P6 STG.E desc[UR14][R4.64], R120 ;  /* 0x0000007804006986 */ /* 0x0005e2000c10190e */
[----:B------:R-:W2:Y:S02]  /*ad770*/  LDCU UR48, c[0x0][0x3b8] ;  /* 0x00007700ff3077ac */ /* 0x000ea40008000800 */
[C---:B---3--:R-:W-:Y:S01]  /*ad780*/  IMAD.WIDE R8, R13.reuse, 0x4, R226 ;  /* 0x000000040d087825 */ /* 0x048fe200078e02e2 */
[----:B------:R3:W-:Y:S01]  /*ad790*/  @P5 STG.E desc[UR14][R6.64], R116 ;  /* 0x0000007406005986 */ /* 0x0007e2000c10190e */
[----:B------:R-:W3:Y:S02]  /*ad7a0*/  LDCU UR53, c[0x0][0x398] ;  /* 0x00007300ff3577ac */ /* 0x000ee40008000800 */
[----:B-1----:R-:W-:Y:S01]  /*ad7b0*/  IMAD.WIDE R10, R13, 0x4, R224 ;  /* 0x000000040d0a7825 */ /* 0x002fe200078e02e0 */
[----:B------:R-:W-:Y:S01]  /*ad7c0*/  ISETP.LT.AND P3, PT, R191, UR73, !P1 ;  /* 0x00000049bf007c0c */ /* 0x000fe2000cf61270 */
[----:B------:R1:W-:Y:S01]  /*ad7d0*/  @P4 STG.E desc[UR14][R8.64], R112 ;  /* 0x0000007008004986 */ /* 0x0003e2000c10190e */
[----:B------:R-:W-:Y:S01]  /*ad7e0*/  ISETP.LT.AND P4, PT, R199, UR74, !P1 ;  /* 0x0000004ac7007c0c */ /* 0x000fe2000cf81270 */
[----:B------:R-:W4:Y:S02]  /*ad7f0*/  LDCU UR54, c[0x0][0x398] ;  /* 0x00007300ff3677ac */ /* 0x000f240008000800 */
[----:B------:R1:W-:Y:S01]  /*ad800*/  @P0 STG.E desc[UR14][R10.64], R152 ;  /* 0x000000980a000986 */ /* 0x0003e2000c10190e */
[----:B------:R-:W-:Y:S01]  /*ad810*/  ISETP.LT.AND P0, PT, R207, UR75, !P1 ;  /* 0x0000004bcf007c0c */ /* 0x000fe2000cf01270 */
[----:B------:R-:W-:Y:S01]  /*ad820*/  VIADD R15, R13, UR71 ;  /* 0x000000470d0f7c36 */ /* 0x000fe20008000000 */
[----:B------:R-:W-:Y:S01]  /*ad830*/  ISETP.LT.AND P5, PT, R103, UR76, !P1 ;  /* 0x0000004c67007c0c */ /* 0x000fe2000cfa1270 */
[----:B------:R-:W-:Y:S01]  /*ad840*/  VIADD R0, R171, 0x32 ;  /* 0x00000032ab007836 */ /* 0x000fe20000000000 */
[----:B------:R-:W4:Y:S01]  /*ad850*/  LDCU UR55, c[0x0][0x398] ;  /* 0x00007300ff3777ac */ /* 0x000f220008000800 */
[C---:B--2---:R-:W-:Y:S01]  /*ad860*/  IMAD.WIDE R4, R15.reuse, 0x4, R244 ;  /* 0x000000040f047825 */ /* 0x044fe200078e02f4 */
[----:B------:R-:W2:Y:S03]  /*ad870*/  LDCU UR56, c[0x0][0x398] ;  /* 0x00007300ff3877ac */ /* 0x000ea60008000800 */
[C---:B---3--:R-:W-:Y:S01]  /*ad880*/  IMAD.WIDE R6, R15.reuse, 0x4, R242 ;  /* 0x000000040f067825 */ /* 0x048fe200078e02f2 */
[----:B------:R3:W-:Y:S01]  /*ad890*/  @P3 STG.E desc[UR14][R4.64], R148 ;  /* 0x0000009404003986 */ /* 0x0007e2000c10190e */
[----:B------:R-:W2:Y:S02]  /*ad8a0*/  LDCU UR57, c[0x0][0x398] ;  /* 0x00007300ff3977ac */ /* 0x000ea40008000800 */
        /* <DEDUP_REMOVED lines=8> */
[----:B------:R-:W-:Y:S01]  /*ad930*/  VIADD R17, R15, UR10 ;  /* 0x0000000a0f117c36 */ /* 0x000fe20008000000 */
[----:B------:R-:W-:Y:S01]  /*ad940*/  ISETP.LT.AND P0, PT, R67, UR6, !P1 ;  /* 0x0000000643007c0c */ /* 0x000fe2000cf01270 */
[----:B------:R2:W-:Y:S01]  /*ad950*/  @P5 STG.E desc[UR14][R10.64], R160 ;  /* 0x000000a00a005986 */ /* 0x0005e2000c10190e */
[----:B------:R-:W-:Y:S01]  /*ad960*/  ISETP.LT.AND P1, PT, R71, UR8, !P1 ;  /* 0x0000000847007c0c */ /* 0x000fe2000cf21270 */
[----:B---3--:R-:W-:Y:S01]  /*ad970*/  IMAD.WIDE R4, R15, 0x4, R234 ;  /* 0x000000040f047825 */ /* 0x008fe200078e02ea */
[----:B------:R-:W-:Y:S01]  /*ad980*/  ISETP.LT.AND P5, PT, R191, UR12, !P2 ;  /* 0x0000000cbf007c0c */ /* 0x000fe2000d7a1270 */
[----:B------:R-:W3:Y:S02]  /*ad990*/  LDCU UR18, c[0x0][0x398] ;  /* 0x00007300ff1277ac */ /* 0x000ee40008000800 */
[C---:B------:R-:W-:Y:S01]  /*ad9a0*/  IMAD.WIDE R12, R15.reuse, 0x4, R232 ;  /* 0x000000040f0c7825 */ /* 0x040fe200078e02e8 */
[----:B------:R-:W3:Y:S03]  /*ad9b0*/  LDCU UR58, c[0x0][0x3b8] ;  /* 0x00007700ff3a77ac */ /* 0x000ee60008000800 */
[----:B-1----:R-:W-:Y:S01]  /*ad9c0*/  IMAD.WIDE R6, R15, 0x4, R226 ;  /* 0x000000040f067825 */ /* 0x002fe200078e02e2 */
[----:B------:R1:W-:Y:S01]  /*ad9d0*/  @P6 STG.E desc[UR14][R4.64], R96 ;  /* 0x0000006004006986 */ /* 0x0003e2000c10190e */
[----:B------:R-:W-:Y:S01]  /*ad9e0*/  IADD3 R0, PT, PT, R171, 0x33, RZ ;  /* 0x00000033ab007810 */ /* 0x000fe20007ffe0ff */
[----:B------:R-:W3:Y:S01]  /*ad9f0*/  LDCU UR4, c[0x0][0x398] ;  /* 0x00007300ff0477ac */ /* 0x000ee20008000800 */
[----:B------:R-:W-:Y:S01]  /*ada00*/  IMAD.WIDE R8, R15, 0x4, R224 ;  /* 0x000000040f087825 */ /* 0x000fe200078e02e0 */
[----:B------:R4:W-:Y:S01]  /*ada10*/  @P3 STG.E desc[UR14][R12.64], R164 ;  /* 0x000000a40c003986 */ /* 0x0009e2000c10190e */
[----:B------:R-:W3:Y:S02]  /*ada20*/  LDCU UR6, c[0x0][0x398] ;  /* 0x00007300ff0677ac */ /* 0x000ee40008000800 */
[----:B--2---:R-:W-:Y:S01]  /*ada30*/  IMAD.WIDE R10, R17, 0x4, R244 ;  /* 0x00000004110a7825 */ /* 0x004fe200078e02f4 */
[----:B------:R2:W-:Y:S01]  /*ada40*/  @P0 STG.E desc[UR14][R6.64], R200 ;  /* 0x000000c806000986 */ /* 0x0005e2000c10190e */
[----:B------:R-:W-:Y:S01]  /*ada50*/  ISETP.LT.AND P6, PT, R199, UR20, !P2 ;  /* 0x00000014c7007c0c */ /* 0x000fe2000d7c1270 */
[----:B------:R-:W3:Y:S01]  /*ada60*/  LDCU UR10, c[0x0][0x398] ;  /* 0x00007300ff0a77ac */ /* 0x000ee20008000800 */
[----:B------:R-:W-:Y:S01]  /*ada70*/  ISETP.LT.AND P3, PT, R207, UR16, !P2 ;  /* 0x00000010cf007c0c */ /* 0x000fe2000d761270 */
[----:B------:R2:W-:Y:S01]  /*ada80*/  @P1 STG.E desc[UR14][R8.64], R28 ;  /* 0x0000001c08001986 */ /* 0x0005e2000c10190e */
[----:B------:R-:W-:Y:S01]  /*ada90*/  ISETP.LT.AND P1, PT, R223, UR24, !P2 ;  /* 0x00000018df007c0c */ /* 0x000fe2000d721270 */
[----:B-1----:R-:W-:Y:S01]  /*adaa0*/  IMAD.WIDE R4, R17, 0x4, R242 ;  /* 0x0000000411047825 */ /* 0x002fe200078e02f2 */
[----:B------:R-:W-:Y:S01]  /*adab0*/  ISETP.LT.AND P0, PT, R215, UR26, !P2 ;  /* 0x0000001ad7007c0c */ /* 0x000fe2000d701270 */
[----:B------:R1:W-:Y:S01]  /*adac0*/  @P5 STG.E desc[UR14][R10.64], R137 ;  /* 0x000000890a005986 */ /* 0x0003e2000c10190e */
[----:B------:R-:W-:Y:S01]  /*adad0*/  ISETP.LT.AND P5, PT, R103, UR22, !P2 ;  /* 0x0000001667007c0c */ /* 0x000fe2000d7a1270 */
[C---:B----4-:R-:W-:Y:S01]  /*adae0*/  IMAD.WIDE R12, R17.reuse, 0x4, R2 ;  /* 0x00000004110c7825 */ /* 0x050fe200078e0202 */
[----:B------:R-:W-:Y:S01]  /*adaf0*/  ISETP.GE.AND P4, PT, R0, UR30, PT ;  /* 0x0000001e00007c0c */ /* 0x000fe2000bf86270 */
[----:B------:R-:W4:Y:S02]  /*adb00*/  LDCU UR30, c[0x0][0x398] ;  /* 0x00007300ff1e77ac */ /* 0x000f240008000800 */
[C---:B--2---:R-:W-:Y:S01]  /*adb10*/  IMAD.WIDE R6, R17.reuse, 0x4, R240 ;  /* 0x0000000411067825 */ /* 0x044fe200078e02f0 */
[----:B------:R2:W-:Y:S01]  /*adb20*/  @P6 STG.E desc[UR14][R4.64], R133 ;  /* 0x0000008504006986 */ /* 0x0005e2000c10190e */
[----:B------:R-:W3:Y:S02]  /*adb30*/  LDCU UR12, c[0x0][0x398] ;  /* 0x00007300ff0c77ac */ /* 0x000ee40008000800 */
[----:B------:R-:W-:Y:S01]  /*adb40*/  IMAD.WIDE R8, R17, 0x4, R234 ;  /* 0x0000000411087825 */ /* 0x000fe200078e02ea */
[----:B------:R-:W-:Y:S01]  /*adb50*/  @P3 STG.E desc[UR14][R12.64], R129 ;  /* 0x000000810c003986 */ /* 0x000fe2000c10190e */
[----:B------:R-:W-:Y:S01]  /*adb60*/  ISETP.LT.AND P6, PT, R67, UR27, !P2 ;  /* 0x0000001b43007c0c */ /* 0x000fe2000d7c1270 */
[----:B------:R-:W3:Y:S02]  /*adb70*/  LDCU UR8, c[0x0][0x398] ;  /* 0x00007300ff0877ac */ /* 0x000ee40008000800 */
[----:B------:R4:W-:Y:S01]  /*adb80*/  @P5 STG.E desc[UR14][R6.64], R125 ;  /* 0x0000007d06005986 */ /* 0x0009e2000c10190e */
[----:B------:R-:W-:Y:S01]  /*adb90*/  ISETP.LT.AND P5, PT, R71, UR28, !P2 ;  /* 0x0000001c47007c0c */ /* 0x000fe2000d7a1270 */
[----:B-1----:R-:W-:-:S04]  /*adba0*/  IMAD.WIDE R10, R17, 0x4, R232 ;  /* 0x00000004110a7825 */ /* 0x002fc800078e02e8 */
[----:B------:R-:W-:Y:S01]  /*adbb0*/  VIADD R15, R17, UR29 ;  /* 0x0000001d110f7c36 */ /* 0x000fe20008000000 */
[----:B------:R1:W-:Y:S01]  /*adbc0*/  @P1 STG.E desc[UR14][R8.64], R121 ;  /* 0x0000007908001986 */ /* 0x0003e2000c10190e */
[----:B------:R-:W-:Y:S01]  /*adbd0*/  ISETP.LT.AND P1, PT, R191, UR31, !P4 ;  /* 0x0000001fbf007c0c */ /* 0x000fe2000e721270 */
[----:B--2---:R-:W-:Y:S01]  /*adbe0*/  IMAD.WIDE R4, R17, 0x4, R226 ;  /* 0x0000000411047825 */ /* 0x004fe200078e02e2 */
[----:B------:R-:W-:Y:S01]  /*adbf0*/  ISETP.LT.AND P2, PT, R199, UR32, !P4 ;  /* 0x00000020c7007c0c */ /* 0x000fe2000e741270 */
[----:B------:R2:W-:Y:S01]  /*adc00*/  @P0 STG.E desc[UR14][R10.64], R117 ;  /* 0x000000750a000986 */ /* 0x0005e2000c10190e */
[----:B------:R-:W-:Y:S01]  /*adc10*/  IADD3 R0, PT, PT, R171, 0x34, RZ ;  /* 0x00000034ab007810 */ /* 0x000fe20007ffe0ff */
[----:B----4-:R-:W-:Y:S01]  /*adc20*/  IMAD.WIDE R6, R17, 0x4, R224 ;  /* 0x0000000411067825 */ /* 0x010fe200078e02e0 */
[----:B------:R-:W-:Y:S01]  /*adc30*/  ISETP.LT.AND P0, PT, R207, UR33, !P4 ;  /* 0x00000021cf007c0c */ /* 0x000fe2000e701270 */
[----:B------:R4:W-:Y:S01]  /*adc40*/  @P6 STG.E desc[UR14][R4.64], R113 ;  /* 0x0000007104006986 */ /* 0x0009e2000c10190e */
[----:B------:R-:W3:Y:S01]  /*adc50*/  LDCU UR16, c[0x0][0x398] ;  /* 0x00007300ff1077ac */ /* 0x000ee20008000800 */
[----:B-1----:R-:W-:-:S02]  /*adc60*/  IMAD.WIDE R8, R15, 0x4, R244 ;  /* 0x000000040f087825 */ /* 0x002fc400078e02f4 */
[----:B------:R1:W-:Y:S01]  /*adc70*/  @P5 STG.E desc[UR14][R6.64], R153 ;  /* 0x0000009906005986 */ /* 0x0003e2000c10190e */
[----:B------:R-:W1:Y:S01]  /*adc80*/  LDCU UR22, c[0x0][0x398] ;  /* 0x00007300ff1677ac */ /* 0x000e620008000800 */
[----:B--2---:R-:W-:Y:S02]  /*adc90*/  IMAD.WIDE R10, R15, 0x4, R242 ;  /* 0x000000040f0a7825 */ /* 0x004fe400078e02f2 */
[----:B------:R2:W-:Y:S01]  /*adca0*/  @P1 STG.E desc[UR14][R8.64], R149 ;  /* 0x0000009508001986 */ /* 0x0005e2000c10190e */
[----:B------:R-:W-:Y:S01]  /*adcb0*/  ISETP.LT.AND P6, PT, R103, UR34, !P4 ;  /* 0x0000002267007c0c */ /* 0x000fe2000e7c1270 */
[----:B------:R-:W2:Y:S02]  /*adcc0*/  LDCU UR24, c[0x0][0x398] ;  /* 0x00007300ff1877ac */ /* 0x000ea40008000800 */
[----:B------:R1:W-:Y:S01]  /*adcd0*/  @P2 STG.E desc[UR14][R10.64], R157 ;  /* 0x0000009d0a002986 */ /* 0x0003e2000c10190e */
[----:B------:R-:W-:Y:S01]  /*adce0*/  ISETP.LT.AND P2, PT, R223, UR35, !P4 ;  /* 0x00000023df007c0c */ /* 0x000fe2000e741270 */
[----:B----4-:R-:W-:Y:S01]  /*adcf0*/  IMAD.WIDE R4, R15, 0x4, R2 ;  /* 0x000000040f047825 */ /* 0x010fe200078e0202 */
[----:B------:R-:W-:Y:S01]  /*add00*/  ISETP.LT.AND P5, PT, R215, UR36, !P4 ;  /* 0x00000024d7007c0c */ /* 0x000fe2000e7a1270 */
[----:B------:R-:W4:Y:S01]  /*add10*/  LDCU UR26, c[0x0][0x398] ;  /* 0x00007300ff1a77ac */ /* 0x000f220008000800 */
[----:B------:R-:W-:-:S02]  /*add20*/  ISETP.LT.AND P1, PT, R67, UR37, !P4 ;  /* 0x0000002543007c0c */ /* 0x000fc4000e721270 */
[----:B------:R-:W-:Y:S01]  /*add30*/  ISETP.LT.AND P4, PT, R71, UR38, !P4 ;  /* 0x0000002647007c0c */ /* 0x000fe2000e781270 */
[C---:B------:R-:W-:Y:S01]  /*add40*/  IMAD.WIDE R12, R15.reuse, 0x4, R240 ;  /* 0x000000040f0c7825 */ /* 0x040fe200078e02f0 */
[----:B------:R-:W-:Y:S01]  /*add50*/  ISETP.GE.AND P3, PT, R0, UR40, PT ;  /* 0x0000002800007c0c */ /* 0x000fe2000bf66270 */
[----:B------:R3:W-:Y:S01]  /*add60*/  @P0 STG.E desc[UR14][R4.64], R61 ;  /* 0x0000003d04000986 */ /* 0x0007e2000c10190e */
[----:B------:R-:W4:Y:S01]  /*add70*/  LDCU UR20, c[0x0][0x3b8] ;  /* 0x00007700ff1477ac */ /* 0x000f220008000800 */
[C---:B-1----:R-:W-:Y:S01]  /*add80*/  IMAD.WIDE R6, R15.reuse, 0x4, R234 ;  /* 0x000000040f067825 */ /* 0x042fe200078e02ea */
[----:B------:R-:W1:Y:S03]  /*add90*/  LDCU UR27, c[0x0][0x398] ;  /* 0x00007300ff1b77ac */ /* 0x000e660008000800 */
[C---:B--2---:R-:W-:Y:S01]  /*adda0*/  IMAD.WIDE R8, R15.reuse, 0x4, R232 ;  /* 0x000000040f087825 */ /* 0x044fe200078e02e8 */
[----:B------:R-:W-:Y:S01]  /*addb0*/  @P6 STG.E desc[UR14][R12.64], R161 ;  /* 0x000000a10c006986 */ /* 0x000fe2000c10190e */
[----:B------:R-:W2:Y:S02]  /*addc0*/  LDCU UR28, c[0x0][0x398] ;  /* 0x00007300ff1c77ac */ /* 0x000ea40008000800 */
[C---:B------:R-:W-:Y:S01]  /*addd0*/  IMAD.WIDE R10, R15.reuse, 0x4, R226 ;  /* 0x000000040f0a7825 */ /* 0x040fe200078e02e2 */
[----:B------:R1:W-:Y:S01]  /*adde0*/  @P2 STG.E desc[UR14][R6.64], R97 ;  /* 0x0000006106002986 */ /* 0x0003e2000c10190e */
[----:B------:R-:W2:Y:S02]  /*addf0*/  LDCU UR31, c[0x0][0x398] ;  /* 0x00007300ff1f77ac */ /* 0x000ea40008000800 */
[----:B---3--:R-:W-:Y:S01]  /*ade00*/  IMAD.WIDE R4, R15, 0x4, R224 ;  /* 0x000000040f047825 */ /* 0x008fe200078e02e0 */
        /* <DEDUP_REMOVED lines=12> */
[C---:B---3--:R-:W-:Y:S01]  /*aded0*/  IMAD.WIDE R8, R17.reuse, 0x4, R242 ;  /* 0x0000000411087825 */ /* 0x048fe200078e02f2 */
[----:B------:R3:W-:Y:S01]  /*adee0*/  @P6 STG.E desc[UR14][R6.64], R138 ;  /* 0x0000008a06006986 */ /* 0x0007e2000c10190e */
[----:B------:R-:W1:Y:S02]  /*adef0*/  LDCU UR34, c[0x0][0x398] ;  /* 0x00007300ff2277ac */ /* 0x000e640008000800 */
[C---:B----4-:R-:W-:Y:S01]  /*adf00*/  IMAD.WIDE R10, R17.reuse, 0x4, R2 ;  /* 0x00000004110a7825 */ /* 0x050fe200078e0202 */
        /* <DEDUP_REMOVED lines=10> */
[----:B---3--:R-:W-:Y:S01]  /*adfb0*/  IMAD.WIDE R6, R17, 0x4, R232 ;  /* 0x0000000411067825 */ /* 0x008fe200078e02e8 */
[----:B------:R-:W-:Y:S01]  /*adfc0*/  ISETP.LT.AND P3, PT, R71, UR18, !P3 ;  /* 0x0000001247007c0c */ /* 0x000fe2000df61270 */
[----:B------:R-:W3:Y:S02]  /*adfd0*/  LDCU UR35, c[0x0][0x398] ;  /* 0x00007300ff2377ac */ /* 0x000ee40008000800 */
[----:B----4-:R-:W-:-:S02]  /*adfe0*/  IMAD.WIDE R8, R17, 0x4, R226 ;  /* 0x0000000411087825 */ /* 0x010fc400078e02e2 */
[----:B------:R4:W-:Y:S01]  /*adff0*/  @P6 STG.E desc[UR14][R4.64], R122 ;  /* 0x0000007a04006986 */ /* 0x0009e2000c10190e */
[----:B------:R-:W-:Y:S01]  /*ae000*/  ISETP.LT.AND P6, PT, R191, UR50, !P0 ;  /* 0x00000032bf007c0c */ /* 0x000fe2000c7c1270 */
[----:B-1----:R-:W-:Y:S01]  /*ae010*/  IMAD.WIDE R10, R17, 0x4, R224 ;  /* 0x00000004110a7825 */ /* 0x002fe200078e02e0 */
[----:B------:R-:W-:Y:S01]  /*ae020*/  IADD3 R0, PT, PT, R171, 0x36, RZ ;  /* 0x00000036ab007810 */ /* 0x000fe20007ffe0ff */
[----:B------:R1:W-:Y:S01]  /*ae030*/  @P5 STG.E desc[UR14][R6.64], R118 ;  /* 0x0000007606005986 */ /* 0x0003e2000c10190e */
[----:B------:R-:W-:Y:S01]  /*ae040*/  ISETP.LT.AND P5, PT, R199, UR51, !P0 ;  /* 0x00000033c7007c0c */ /* 0x000fe2000c7a1270 */
[----:B------:R-:W3:Y:S02]  /*ae050*/  LDCU UR36, c[0x0][0x398] ;  /* 0x00007300ff2477ac */ /* 0x000ee40008000800 */
[----:B------:R1:W-:Y:S01]  /*ae060*/  @P4 STG.E desc[UR14][R8.64], R114 ;  /* 0x0000007208004986 */ /* 0x0003e2000c10190e */
[----:B------:R-:W-:Y:S01]  /*ae070*/  ISETP.LT.AND P4, PT, R207, UR52, !P0 ;  /* 0x00000034cf007c0c */ /* 0x000fe2000c781270 */
[----:B------:R-:W3:Y:S01]  /*ae080*/  LDCU UR18, c[0x0][0x398] ;  /* 0x00007300ff1277ac */ /* 0x000ee20008000800 */
[----:B--2---:R-:W-:Y:S01]  /*ae090*/  IADD3 R13, PT, PT, R17, UR48, RZ ;  /* 0x00000030110d7c10 */ /* 0x004fe2000fffe0ff */
[----:B------:R2:W-:Y:S01]  /*ae0a0*/  @P3 STG.E desc[UR14][R10.64], R154 ;  /* 0x0000009a0a003986 */ /* 0x0005e2000c10190e */
[----:B------:R-:W-:Y:S01]  /*ae0b0*/  ISETP.LT.AND P3, PT, R103, UR53, !P0 ;  /* 0x0000003567007c0c */ /* 0x000fe2000c761270 */
[----:B------:R-:W2:Y:S02]  /*ae0c0*/  LDCU UR37, c[0x0][0x398] ;  /* 0x00007300ff2577ac */ /* 0x000ea40008000800 */
[C---:B----4-:R-:W-:Y:S01]  /*ae0d0*/  IMAD.WIDE R4, R13.reuse, 0x4, R244 ;  /* 0x000000040d047825 */ /* 0x050fe200078e02f4 */
[----:B------:R-:W4:Y:S03]  /*ae0e0*/  LDCU UR38, c[0x0][0x398] ;  /* 0x00007300ff2677ac */ /* 0x000f260008000800 */
        /* <DEDUP_REMOVED lines=20> */
[----:B------:R-:W4:Y:S02]  /*ae230*/  LDCU UR43, c[0x0][0x398] ;  /* 0x00007300ff2b77ac */ /* 0x000f240008000800 */
[C---:B---3--:R-:W-:Y:S01]  /*ae240*/  IMAD.WIDE R8, R13.reuse, 0x4, R226 ;  /* 0x000000040d087825 */ /* 0x048fe200078e02e2 */
[----:B------:R3:W-:Y:S01]  /*ae250*/  @P5 STG.E desc[UR14][R6.64], R166 ;  /* 0x000000a606005986 */ /* 0x0007e2000c10190e */
[----:B------:R-:W4:Y:S02]  /*ae260*/  LDCU UR44, c[0x0][0x398] ;  /* 0x00007300ff2c77ac */ /* 0x000f240008000800 */
[----:B-1----:R-:W-:Y:S01]  /*ae270*/  IMAD.WIDE R10, R13, 0x4, R224 ;  /* 0x000000040d0a7825 */ /* 0x002fe200078e02e0 */
        /* <DEDUP_REMOVED lines=10> */
[C---:B---3--:R-:W-:Y:S01]  /*ae320*/  IMAD.WIDE R6, R15.reuse, 0x4, R242 ;  /* 0x000000040f067825 */ /* 0x048fe200078e02f2 */
[----:B------:R-:W3:Y:S03]  /*ae330*/  LDCU UR46, c[0x0][0x398] ;  /* 0x00007300ff2e77ac */ /* 0x000ee60008000800 */
[----:B-1----:R-:W-:Y:S01]  /*ae340*/  IMAD.WIDE R8, R15, 0x4, R2 ;  /* 0x000000040f087825 */ /* 0x002fe200078e0202 */
[----:B------:R1:W-:Y:S01]  /*ae350*/  @P3 STG.E desc[UR14][R4.64], R139 ;  /* 0x0000008b04003986 */ /* 0x0003e2000c10190e */
[----:B------:R-:W-:Y:S01]  /*ae360*/  ISETP.LT.AND P3, PT, R215, UR12, !P2 ;  /* 0x0000000cd7007c0c */ /* 0x000fe2000d761270 */
[----:B------:R-:W2:Y:S02]  /*ae370*/  LDCU UR30, c[0x0][0x398] ;  /* 0x00007300ff1e77ac */ /* 0x000ea40008000800 */
[----:B------:R2:W-:Y:S01]  /*ae380*/  @P4 STG.E desc[UR14][R6.64], R135 ;  /* 0x0000008706004986 */ /* 0x0005e2000c10190e */
[----:B------:R-:W-:Y:S01]  /*ae390*/  VIADD R0, R171, 0x37 ;  /* 0x00000037ab007836 */ /* 0x000fe20000000000 */
[----:B------:R-:W3:Y:S02]  /*ae3a0*/  LDCU UR10, c[0x0][0x398] ;  /* 0x00007300ff0a77ac */ /* 0x000ee40008000800 */
[----:B------:R2:W-:Y:S01]  /*ae3b0*/  @P0 STG.E desc[UR14][R8.64], R131 ;  /* 0x0000008308000986 */ /* 0x0005e2000c10190e */
[----:B------:R-:W-:Y:S01]  /*ae3c0*/  ISETP.LT.AND P0, PT, R67, UR8, !P2 ;  /* 0x0000000843007c0c */ /* 0x000fe2000d701270 */
[C---:B----4-:R-:W-:Y:S01]  /*ae3d0*/  IMAD.WIDE R10, R15.reuse, 0x4, R240 ;  /* 0x000000040f0a7825 */ /* 0x050fe200078e02f0 */
[----:B------:R-:W-:Y:S01]  /*ae3e0*/  ISETP.GE.AND P1, PT, R0, UR9, PT ;  /* 0x0000000900007c0c */ /* 0x000fe2000bf26270 */
[----:B------:R-:W4:Y:S02]  /*ae3f0*/  LDCU UR9, c[0x0][0x3b8] ;  /* 0x00007700ff0977ac */ /* 0x000f240008000800 */
[C---:B-1----:R-:W-:Y:S01]  /*ae400*/  IMAD.WIDE R4, R15.reuse, 0x4, R234 ;  /* 0x000000040f047825 */ /* 0x042fe200078e02ea */
[----:B------:R1:W-:Y:S01]  /*ae410*/  @P5 STG.E desc[UR14][R10.64], R127 ;  /* 0x0000007f0a005986 */ /* 0x0003e2000c10190e */
[----:B------:R-:W1:Y:S02]  /*ae420*/  LDCU UR4, c[0x0][0x3b8] ;  /* 0x00007700ff0477ac */ /* 0x000e640008000800 */
[----:B------:R-:W-:Y:S01]  /*ae430*/  IMAD.WIDE R12, R15, 0x4, R232 ;  /* 0x000000040f0c7825 */ /* 0x000fe200078e02e8 */
[----:B------:R-:W-:Y:S01]  /*ae440*/  ISETP.LT.AND P2, PT, R71, UR16, !P2 ;  /* 0x0000001047007c0c */ /* 0x000fe2000d741270 */
[----:B------:R1:W-:Y:S01]  /*ae450*/  @P6 STG.E desc[UR14][R4.64], R123 ;  /* 0x0000007b04006986 */ /* 0x0003e2000c10190e */
[----:B------:R-:W3:Y:S01]  /*ae460*/  LDCU UR12, c[0x0][0x398] ;  /* 0x00007300ff0c77ac */ /* 0x000ee20008000800 */
[----:B--2---:R-:W-:Y:S01]  /*ae470*/  IMAD.WIDE R6, R15, 0x4, R226 ;  /* 0x000000040f067825 */ /* 0x004fe200078e02e2 */
[----:B------:R-:W-:Y:S01]  /*ae480*/  ISETP.LT.AND P5, PT, R191, UR22, !P1 ;  /* 0x00000016bf007c0c */ /* 0x000fe2000cfa1270 */
[----:B------:R2:W-:Y:S01]  /*ae490*/  @P3 STG.E desc[UR14][R12.64], R119 ;  /* 0x000000770c003986 */ /* 0x0005e2000c10190e */
[----:B------:R-:W-:Y:S01]  /*ae4a0*/  ISETP.LT.AND P6, PT, R199, UR24, !P1 ;  /* 0x00000018c7007c0c */ /* 0x000fe2000cfc1270 */
[----:B------:R-:W-:Y:S01]  /*ae4b0*/  VIADD R17, R15, UR20 ;  /* 0x000000140f117c36 */ /* 0x000fe20008000000 */
[----:B------:R-:W-:Y:S01]  /*ae4c0*/  ISETP.LT.AND P3, PT, R207, UR26, !P1 ;  /* 0x0000001acf007c0c */ /* 0x000fe2000cf61270 */
[----:B------:R2:W-:Y:S01]  /*ae4d0*/  @P0 STG.E desc[UR14][R6.64], R115 ;  /* 0x0000007306000986 */ /* 0x0005e2000c10190e */
[----:B------:R-:W-:Y:S01]  /*ae4e0*/  ISETP.LT.AND P0, PT, R103, UR27, !P1 ;  /* 0x0000001b67007c0c */ /* 0x000fe2000cf01270 */
[----:B------:R-:W-:Y:S01]  /*ae4f0*/  IMAD.WIDE R8, R15, 0x4, R224 ;  /* 0x000000040f087825 */ /* 0x000fe200078e02e0 */
[----:B------:R-:W-:Y:S01]  /*ae500*/  IADD3 R0, PT, PT, R171, 0x38, RZ ;  /* 0x00000038ab007810 */ /* 0x000fe20007ffe0ff */
[----:B------:R-:W3:Y:S02]  /*ae510*/  LDCU UR16, c[0x0][0x398] ;  /* 0x00007300ff1077ac */ /* 0x000ee40008000800 */
[C---:B-1----:R-:W-:Y:S01]  /*ae520*/  IMAD.WIDE R10, R17.reuse, 0x4, R244 ;  /* 0x00000004110a7825 */ /* 0x042fe200078e02f4 */
[----:B------:R1:W-:Y:S01]  /*ae530*/  @P2 STG.E desc[UR14][R8.64], R155 ;  /* 0x0000009b08002986 */ /* 0x0003e2000c10190e */
[----:B------:R-:W3:Y:S02]  /*ae540*/  LDCU UR20, c[0x0][0x398] ;  /* 0x00007300ff1477ac */ /* 0x000ee40008000800 */
[C---:B------:R-:W-:Y:S01]  /*ae550*/  IMAD.WIDE R4, R17.reuse, 0x4, R242 ;  /* 0x0000000411047825 */ /* 0x040fe200078e02f2 */
[----:B------:R3:W-:Y:S01]  /*ae560*/  @P5 STG.E desc[UR14][R10.64], R151 ;  /* 0x000000970a005986 */ /* 0x0007e2000c10190e */
[----:B------:R-:W4:Y:S02]  /*ae570*/  LDCU UR22, c[0x0][0x398] ;  /* 0x00007300ff1677ac */ /* 0x000f240008000800 */
[C---:B--2---:R-:W-:Y:S01]  /*ae580*/  IMAD.WIDE R12, R17.reuse, 0x4, R2 ;  /* 0x00000004110c7825 */ /* 0x044fe200078e0202 */
[----:B------:R-:W-:Y:S01]  /*ae590*/  ISETP.GE.AND P4, PT, R0, UR19, PT ;  /* 0x0000001300007c0c */ /* 0x000fe2000bf86270 */
[----:B------:R2:W-:Y:S01]  /*ae5a0*/  @P6 STG.E desc[UR14][R4.64], R159 ;  /* 0x0000009f04006986 */ /* 0x0005e2000c10190e */
[----:B------:R-:W4:Y:S01]  /*ae5b0*/  LDCU UR24, c[0x0][0x398] ;  /* 0x00007300ff1877ac */ /* 0x000f220008000800 */
[----:B------:R-:W-:Y:S01]  /*ae5c0*/  IMAD.WIDE R6, R17, 0x4, R240 ;  /* 0x0000000411067825 */ /* 0x000fe200078e02f0 */
[----:B------:R-:W-:Y:S01]  /*ae5d0*/  ISETP.LT.AND P5, PT, R223, UR28, !P1 ;  /* 0x0000001cdf007c0c */ /* 0x000fe2000cfa1270 */
[----:B------:R4:W-:Y:S01]  /*ae5e0*/  @P3 STG.E desc[UR14][R12.64], R63 ;  /* 0x0000003f0c003986 */ /* 0x0009e2000c10190e */
[----:B------:R-:W-:Y:S01]  /*ae5f0*/  ISETP.LT.AND P2, PT, R215, UR31, !P1 ;  /* 0x0000001fd7007c0c */ /* 0x000fe2000cf41270 */
[----:B-1----:R-:W-:Y:S01]  /*ae600*/  IMAD.WIDE R8, R17, 0x4, R234 ;  /* 0x0000000411087825 */ /* 0x002fe200078e02ea */
[----:B------:R-:W-:Y:S01]  /*ae610*/  ISETP.LT.AND P3, PT, R67, UR32, !P1 ;  /* 0x0000002043007c0c */ /* 0x000fe2000cf61270 */
[----:B------:R1:W-:Y:S01]  /*ae620*/  @P0 STG.E desc[UR14][R6.64], R163 ;  /* 0x000000a306000986 */ /* 0x0003e2000c10190e */
[----:B------:R-:W-:Y:S01]  /*ae630*/  ISETP.LT.AND P1, PT, R71, UR33, !P1 ;  /* 0x0000002147007c0c */ /* 0x000fe2000cf21270 */
[----:B---3--:R-:W-:Y:S01]  /*ae640*/  IMAD.WIDE R10, R17, 0x4, R232 ;  /* 0x00000004110a7825 */ /* 0x008fe200078e02e8 */
[----:B------:R-:W-:Y:S01]  /*ae650*/  ISETP.LT.AND P0, PT, R191, UR34, !P4 ;  /* 0x00000022bf007c0c */ /* 0x000fe2000e701270 */
[----:B------:R-:W3:Y:S02]  /*ae660*/  LDCU UR19, c[0x0][0x398] ;  /* 0x00007300ff1377ac */ /* 0x000ee40008000800 */
[----:B--2---:R-:W-:Y:S01]  /*ae670*/  IMAD.WIDE R4, R17, 0x4, R226 ;  /* 0x0000000411047825 */ /* 0x004fe200078e02e2 */
[----:B------:R-:W-:Y:S01]  /*ae680*/  IADD3 R0, PT, PT, R171, 0x39, RZ ;  /* 0x00000039ab007810 */ /* 0x000fe20007ffe0ff */
[----:B------:R-:W2:Y:S02]  /*ae690*/  LDCU UR6, c[0x0][0x3b8] ;  /* 0x00007700ff0677ac */ /* 0x000ea40008000800 */
[C---:B----4-:R-:W-:Y:S01]  /*ae6a0*/  IMAD.WIDE R12, R17.reuse, 0x4, R224 ;  /* 0x00000004110c7825 */ /* 0x050fe200078e02e0 */
[----:B------:R-:W4:Y:S03]  /*ae6b0*/  LDCU UR26, c[0x0][0x398] ;  /* 0x00007300ff1a77ac */ /* 0x000f260008000800 */
[----:B------:R-:W-:Y:S01]  /*ae6c0*/  VIADD R17, R17, UR29 ;  /* 0x0000001d11117c36 */ /* 0x000fe20008000000 */
[----:B------:R-:W-:Y:S01]  /*ae6d0*/  @P5 STG.E desc[UR14][R8.64], R99 ;  /* 0x0000006308005986 */ /* 0x000fe2000c10190e */
[----:B------:R-:W-:Y:S01]  /*ae6e0*/  ISETP.GE.AND P6, PT, R0, UR25, PT ;  /* 0x0000001900007c0c */ /* 0x000fe2000bfc6270 */
[----:B------:R-:W2:Y:S01]  /*ae6f0*/  LDCU UR25, c[0x0][0x398] ;  /* 0x00007300ff1977ac */ /* 0x000ea20008000800 */
[----:B-1----:R-:W-:Y:S01]  /*ae700*/  IMAD.WIDE R6, R17, 0x4, R244 ;  /* 0x0000000411067825 */ /* 0x002fe200078e02f4 */
[----:B------:R-:W-:Y:S01]  /*ae710*/  @P2 STG.E desc[UR14][R10.64], R167 ;  /* 0x000000a70a002986 */ /* 0x000fe2000c10190e */
[----:B------:R-:W1:Y:S03]  /*ae720*/  LDCU UR27, c[0x0][0x398] ;  /* 0x00007300ff1b77ac */ /* 0x000e660008000800 */
[----:B------:R-:W-:Y:S01]  /*ae730*/  @P3 STG.E desc[UR14][R4.64], R203 ;  /* 0x000000cb04003986 */ /* 0x000fe2000c10190e */
[----:B------:R-:W1:Y:S03]  /*ae740*/  LDCU UR28, c[0x0][0x398] ;  /* 0x00007300ff1c77ac */ /* 0x000e660008000800 */
[----:B------:R-:W-:Y:S01]  /*ae750*/  @P1 STG.E desc[UR14][R12.64], R31 ;  /* 0x0000001f0c001986 */ /* 0x000fe2000c10190e */
[----:B------:R-:W1:Y:S03]  /*ae760*/  LDCU UR29, c[0x0][0x398] ;  /* 0x00007300ff1d77ac */ /* 0x000e660008000800 */
[----:B------:R-:W-:Y:S01]  /*ae770*/  @P0 STG.E desc[UR14][R6.64], R168 ;  /* 0x000000a806000986 */ /* 0x000fe2000c10190e */
[----:B------:R-:W1:Y:S03]  /*ae780*/  LDCU UR8, c[0x0][0x3b8] ;  /* 0x00007700ff0877ac */ /* 0x000e660008000800 */
[----:B------:R2:W1:Y:S04]  /*ae790*/  LDS.128 R4, [R170] ;  /* 0x00000000aa047984 */ /* 0x0004680000000c00 */
[----:B--2---:R-:W2:Y:S01]  /*ae7a0*/  LDL.LU R170, [R1+0x356c] ;  /* 0x00356c0001aa7983 */ /* 0x004ea20000300800 */
[----:B------:R-:W-:-:S02]  /*ae7b0*/  ISETP.LT.AND P2, PT, R199, UR11, !P4 ;  /* 0x0000000bc7007c0c */ /* 0x000fc4000e741270 */
[----:B------:R-:W-:Y:S02]  /*ae7c0*/  ISETP.LT.AND P5, PT, R207, UR35, !P4 ;  /* 0x00000023cf007c0c */ /* 0x000fe4000e7a1270 */
[----:B------:R-:W-:Y:S01]  /*ae7d0*/  ISETP.LT.AND P3, PT, R103, UR36, !P4 ;  /* 0x0000002467007c0c */ /* 0x000fe2000e761270 */
[----:B------:R-:W-:Y:S01]  /*ae7e0*/  IMAD.WIDE R8, R17, 0x4, R242 ;  /* 0x0000000411087825 */ /* 0x000fe200078e02f2 */
[----:B------:R-:W-:Y:S01]  /*ae7f0*/  ISETP.LT.AND P1, PT, R223, UR18, !P4 ;  /* 0x00000012df007c0c */ /* 0x000fe2000e721270 */
[----:B------:R-:W1:Y:S02]  /*ae800*/  LDCU UR11, c[0x0][0x398] ;  /* 0x00007300ff0b77ac */ /* 0x000e640008000800 */
[----:B------:R-:W-:-:S04]  /*ae810*/  IMAD.WIDE R10, R17, 0x4, R2 ;  /* 0x00000004110a7825 */ /* 0x000fc800078e0202 */
[C---:B------:R-:W-:Y:S01]  /*ae820*/  IMAD.WIDE R14, R17.reuse, 0x4, R234 ;  /* 0x00000004110e7825 */ /* 0x040fe200078e02ea */
[----:B------:R3:W-:Y:S03]  /*ae830*/  @P2 STG.E desc[UR14][R8.64], R172 ;  /* 0x000000ac08002986 */ /* 0x0007e6000c10190e */
[----:B------:R-:W-:Y:S01]  /*ae840*/  IMAD.WIDE R12, R17, 0x4, R240 ;  /* 0x00000004110c7825 */ /* 0x000fe200078e02f0 */
[----:B------:R-:W-:Y:S01]  /*ae850*/  ISETP.LT.AND P2, PT, R215, UR37, !P4 ;  /* 0x00000025d7007c0c */ /* 0x000fe2000e741270 */
[----:B------:R1:W-:Y:S02]  /*ae860*/  @P5 STG.E desc[UR14][R10.64], R176 ;  /* 0x000000b00a005986 */ /* 0x0003e4000c10190e */
[----:B------:R-:W-:Y:S01]  /*ae870*/  VIADD R19, R17, UR9 ;  /* 0x0000000911137c36 */ /* 0x000fe20008000000 */
[----:B------:R-:W-:Y:S01]  /*ae880*/  IADD3 R0, PT, PT, R171, 0x3a, RZ ;  /* 0x0000003aab007810 */ /* 0x000fe20007ffe0ff */
[----:B------:R4:W-:Y:S01]  /*ae890*/  @P3 STG.E desc[UR14][R12.64], R180 ;  /* 0x000000b40c003986 */ /* 0x0009e2000c10190e */
[----:B------:R-:W-:Y:S01]  /*ae8a0*/  ISETP.LT.AND P3, PT, R191, UR40, !P6 ;  /* 0x00000028bf007c0c */ /* 0x000fe2000f761270 */
[----:B------:R-:W4:Y:S02]  /*ae8b0*/  LDCU UR18, c[0x0][0x398] ;  /* 0x00007300ff1277ac */ /* 0x000f240008000800 */
[----:B------:R4:W-:Y:S01]  /*ae8c0*/  @P1 STG.E desc[UR14][R14.64], R184 ;  /* 0x000000b80e001986 */ /* 0x0009e2000c10190e */
[----:B------:R-:W-:Y:S01]  /*ae8d0*/  ISETP.LT.AND P1, PT, R67, UR38, !P4 ;  /* 0x0000002643007c0c */ /* 0x000fe2000e721270 */
[----:B---3--:R-:W-:Y:S01]  /*ae8e0*/  IMAD.WIDE R8, R17, 0x4, R232 ;  /* 0x0000000411087825 */ /* 0x008fe200078e02e8 */
[----:B------:R-:W-:Y:S01]  /*ae8f0*/  ISETP.LT.AND P4, PT, R71, UR39, !P4 ;  /* 0x0000002747007c0c */ /* 0x000fe2000e781270 */
[----:B------:R-:W3:Y:S02]  /*ae900*/  LDCU UR9, c[0x0][0x398] ;  /* 0x00007300ff0977ac */ /* 0x000ee40008000800 */
[----:B-1----:R-:W-:Y:S01]  /*ae910*/  IMAD.WIDE R10, R17, 0x4, R226 ;  /* 0x00000004110a7825 */ /* 0x002fe200078e02e2 */
[----:B------:R1:W-:Y:S01]  /*ae920*/  @P2 STG.E desc[UR14][R8.64], R188 ;  /* 0x000000bc08002986 */ /* 0x0003e2000c10190e */
[----:B------:R-:W-:-:S02]  /*ae930*/  ISETP.LT.AND P5, PT, R199, UR41, !P6 ;  /* 0x00000029c7007c0c */ /* 0x000fc4000f7a1270 */
[----:B----4-:R-:W-:Y:S01]  /*ae940*/  IMAD.WIDE R12, R17, 0x4, R224 ;  /* 0x00000004110c7825 */ /* 0x010fe200078e02e0 */
[----:B------:R-:W-:-:S03]  /*ae950*/  ISETP.LT.AND P2, PT, R207, UR42, !P6 ;  /* 0x0000002acf007c0c */ /* 0x000fc6000f741270 */
[----:B------:R-:W-:Y:S01]  /*ae960*/  IMAD.WIDE R14, R19, 0x4, R244 ;  /* 0x00000004130e7825 */ /* 0x000fe200078e02f4 */
[----:B------:R4:W-:Y:S01]  /*ae970*/  @P1 STG.E desc[UR14][R10.64], R196 ;  /* 0x000000c40a001986 */ /* 0x0009e2000c10190e */
[----:B------:R-:W-:-:S03]  /*ae980*/  ISETP.LT.AND P1, PT, R103, UR43, !P6 ;  /* 0x0000002b67007c0c */ /* 0x000fc6000f721270 */
[----:B------:R3:W-:Y:S01]  /*ae990*/  @P4 STG.E desc[UR14][R12.64], R204 ;  /* 0x000000cc0c004986 */ /* 0x0007e2000c10190e */
[----:B------:R-:W-:-:S03]  /*ae9a0*/  ISETP.LT.AND P4, PT, R223, UR44, !P6 ;  /* 0x0000002cdf007c0c */ /* 0x000fc6000f781270 */
[----:B------:R3:W-:Y:S01]  /*ae9b0*/  @P3 STG.E desc[UR14][R14.64], R48 ;  /* 0x000000300e003986 */ /* 0x0007e2000c10190e */
[----:B------:R-:W-:Y:S01]  /*ae9c0*/  ISETP.LT.AND P3, PT, R215, UR45, !P6 ;  /* 0x0000002dd7007c0c */ /* 0x000fe2000f761270 */
[----:B-1----:R-:W-:-:S04]  /*ae9d0*/  IMAD.WIDE R8, R19, 0x4, R242 ;  /* 0x0000000413087825 */ /* 0x002fc800078e02f2 */
[C---:B------:R-:W-:Y:S01]  /*ae9e0*/  IMAD.WIDE R16, R19.reuse, 0x4, R2 ;  /* 0x0000000413107825 */ /* 0x040fe200078e0202 */
[----:B------:R1:W-:Y:S03]  /*ae9f0*/  @P5 STG.E desc[UR14][R8.64], R212 ;  /* 0x000000d408005986 */ /* 0x0003e6000c10190e */
[C---:B----4-:R-:W-:Y:S01]  /*aea00*/  IMAD.WIDE R10, R19.reuse, 0x4, R240 ;  /* 0x00000004130a7825 */ /* 0x050fe200078e02f0 */
[----:B------:R4:W-:Y:S01]  /*aea10*/  @P2 STG.E desc[UR14][R16.64], R64 ;  /* 0x0000004010002986 */ /* 0x0009e2000c10190e */
[----:B------:R-:W-:Y:S01]  /*aea20*/  ISETP.GE.AND P0, PT, R0, UR23, PT ;  /* 0x0000001700007c0c */ /* 0x000fe2000bf06270 */
[----:B------:R-:W4:Y:S01]  /*aea30*/  LDCU UR23, c[0x0][0x398] ;  /* 0x00007300ff1777ac */ /* 0x000f220008000800 */
[----:B---3--:R-:W-:Y:S01]  /*aea40*/  IMAD.WIDE R12, R19, 0x4, R234 ;  /* 0x00000004130c7825 */ /* 0x008fe200078e02ea */
[----:B------:R-:W-:-:S03]  /*aea50*/  ISETP.LT.AND P2, PT, R67, UR46, !P6 ;  /* 0x0000002e43007c0c */ /* 0x000fc6000f741270 */
[----:B------:R-:W-:Y:S01]  /*aea60*/  IMAD.WIDE R14, R19, 0x4, R232 ;  /* 0x00000004130e7825 */ /* 0x000fe200078e02e8 */
[----:B------:R-:W-:Y:S01]  /*aea70*/  ISETP.LT.AND P6, PT, R71, UR30, !P6 ;  /* 0x0000001e47007c0c */ /* 0x000fe2000f7c1270 */
[----:B------:R3:W-:Y:S04]  /*aea80*/  @P1 STG.E desc[UR14][R10.64], R220 ;  /* 0x000000dc0a001986 */ /* 0x0007e8000c10190e */
[----:B------:R3:W-:Y:S01]  /*aea90*/  @P4 STG.E desc[UR14][R12.64], R68 ;  /* 0x000000440c004986 */ /* 0x0007e2000c10190e */
[----:B------:R-:W-:Y:S01]  /*aeaa0*/  ISETP.LT.AND P4, PT, R191, UR10, !P0 ;  /* 0x0000000abf007c0c */ /* 0x000fe2000c781270 */
[----:B-1----:R-:W-:-:S04]  /*aeab0*/  IMAD.WIDE R8, R19, 0x4, R226 ;  /* 0x0000000413087825 */ /* 0x002fc800078e02e2 */
[----:B----4-:R-:W-:Y:S01]  /*aeac0*/  IMAD.WIDE R16, R19, 0x4, R224 ;  /* 0x0000000413107825 */ /* 0x010fe200078e02e0 */
[----:B------:R1:W-:Y:S01]  /*aead0*/  @P3 STG.E desc[UR14][R14.64], R100 ;  /* 0x000000640e003986 */ /* 0x0003e2000c10190e */
[----:B------:R-:W-:Y:S01]  /*aeae0*/  ISETP.LT.AND P3, PT, R199, UR12, !P0 ;  /* 0x0000000cc7007c0c */ /* 0x000fe2000c761270 */
[----:B------:R-:W4:Y:S01]  /*aeaf0*/  LDCU UR10, c[0x0][0x398] ;  /* 0x00007300ff0a77ac */ /* 0x000f220008000800 */
[----:B------:R-:W-:Y:S01]  /*aeb00*/  VIADD R19, R19, UR4 ;  /* 0x0000000413137c36 */ /* 0x000fe20008000000 */
[----:B------:R1:W-:Y:S01]  /*aeb10*/  @P2 STG.E desc[UR14][R8.64], R192 ;  /* 0x000000c008002986 */ /* 0x0003e2000c10190e */
[----:B------:R-:W-:Y:S01]  /*aeb20*/  ISETP.LT.AND P1, PT, R207, UR16, !P0 ;  /* 0x00000010cf007c0c */ /* 0x000fe2000c721270 */
[----:B------:R-:W2:Y:S01]  /*aeb30*/  LDCU UR12, c[0x0][0x398] ;  /* 0x00007300ff0c77ac */ /* 0x000ea20008000800 */
[----:B---3--:R-:W-:Y:S01]  /*aeb40*/  IMAD.WIDE R10, R19, 0x4, R244 ;  /* 0x00000004130a7825 */ /* 0x008fe200078e02f4 */
[----:B------:R3:W-:Y:S01]  /*aeb50*/  @P6 STG.E desc[UR14][R16.64], R4 ;  /* 0x0000000410006986 */ /* 0x0007e2000c10190e */
[----:B------:R-:W-:Y:S01]  /*aeb60*/  ISETP.LT.AND P6, PT, R103, UR19, !P0 ;  /* 0x0000001367007c0c */ /* 0x000fe2000c7c1270 */
[----:B------:R-:W2:Y:S01]  /*aeb70*/  LDCU UR16, c[0x0][0x398] ;  /* 0x00007300ff1077ac */ /* 0x000ea20008000800 */
[----:B------:R-:W-:Y:S01]  /*aeb80*/  IMAD.WIDE R12, R19, 0x4, R242 ;  /* 0x00000004130c7825 */ /* 0x000fe200078e02f2 */
[----:B------:R3:W-:Y:S01]  /*aeb90*/  @P4 STG.E desc[UR14][R10.64], R169 ;  /* 0x000000a90a004986 */ /* 0x0007e2000c10190e */
[----:B------:R-:W-:Y:S01]  /*aeba0*/  ISETP.LT.AND P2, PT, R223, UR20, !P0 ;  /* 0x00000014df007c0c */ /* 0x000fe2000c741270 */
[----:B------:R-:W2:Y:S02]  /*aebb0*/  LDCU UR4, c[0x0][0x3b8] ;  /* 0x00007700ff0477ac */ /* 0x000ea40008000800 */
[----:B------:R4:W-:Y:S01]  /*aebc0*/  @P3 STG.E desc[UR14][R12.64], R173 ;  /* 0x000000ad0c003986 */ /* 0x0009e2000c10190e */
[----:B------:R-:W-:Y:S01]  /*aebd0*/  ISETP.LT.AND P3, PT, R215, UR22, !P0 ;  /* 0x00000016d7007c0c */ /* 0x000fe2000c761270 */
[----:B-1----:R-:W-:Y:S01]  /*aebe0*/  IMAD.WIDE R14, R19, 0x4, R2 ;  /* 0x00000004130e7825 */ /* 0x002fe200078e0202 */
[----:B------:R-:W-:Y:S01]  /*aebf0*/  ISETP.LT.AND P4, PT, R67, UR24, !P0 ;  /* 0x0000001843007c0c */ /* 0x000fe2000c781270 */
[----:B------:R-:W1:Y:S01]  /*aec00*/  LDCU UR19, c[0x0][0x398] ;  /* 0x00007300ff1377ac */ /* 0x000e620008000800 */
[----:B------:R-:W-:Y:S01]  /*aec10*/  ISETP.LT.AND P0, PT, R71, UR11, !P0 ;  /* 0x0000000b47007c0c */ /* 0x000fe2000c701270 */
[----:B------:R-:W-:Y:S01]  /*aec20*/  IMAD.WIDE R8, R19, 0x4, R240 ;  /* 0x0000000413087825 */ /* 0x000fe200078e02f0 */
[----:B------:R-:W-:Y:S01]  /*aec30*/  IADD3 R0, PT, PT, R171, 0x3b, RZ ;  /* 0x0000003bab007810 */ /* 0x000fe20007ffe0ff */
[----:B------:R-:W-:Y:S01]  /*aec40*/  @P1 STG.E desc[UR14][R14.64], R177 ;  /* 0x000000b10e001986 */ /* 0x000fe2000c10190e */
[----:B------:R-:W1:Y:S01]  /*aec50*/  LDCU UR11, c[0x0][0x398] ;  /* 0x00007300ff0b77ac */ /* 0x000e620008000800 */
[C---:B---3--:R-:W-:Y:S01]  /*aec60*/  IMAD.WIDE R16, R19.reuse, 0x4, R234 ;  /* 0x0000000413107825 */ /* 0x048fe200078e02ea */
[----:B------:R-:W-:Y:S01]  /*aec70*/  ISETP.GE.AND P5, PT, R0, UR21, PT ;  /* 0x0000001500007c0c */ /* 0x000fe2000bfa6270 */
[----:B------:R3:W-:Y:S01]  /*aec80*/  @P6 STG.E desc[UR14][R8.64], R181 ;  /* 0x000000b508006986 */ /* 0x0007e2000c10190e */
[----:B------:R-:W1:Y:S01]  /*aec90*/  LDCU UR21, c[0x0][0x398] ;  /* 0x00007300ff1577ac */ /* 0x000e620008000800 */
[----:B------:R-:W-:Y:S01]  /*aeca0*/  IMAD.WIDE R10, R19, 0x4, R232 ;  /* 0x00000004130a7825 */ /* 0x000fe200078e02e8 */
[----:B------:R-:W-:Y:S01]  /*aecb0*/  ISETP.LT.AND P6, PT, R191, UR25, !P5 ;  /* 0x00000019bf007c0c */ /* 0x000fe2000efc1270 */
[----:B------:R-:W1:Y:S02]  /*aecc0*/  LDCU UR20, c[0x0][0x398] ;  /* 0x00007300ff1477ac */ /* 0x000e640008000800 */
[----:B----4-:R-:W-:Y:S01]  /*aecd0*/  IMAD.WIDE R12, R19, 0x4, R226 ;  /* 0x00000004130c7825 */ /* 0x010fe200078e02e2 */
[----:B------:R4:W-:Y:S01]  /*aece0*/  @P2 STG.E desc[UR14][R16.64], R185 ;  /* 0x000000b910002986 */ /* 0x0009e2000c10190e */
[----:B------:R-:W-:Y:S01]  /*aecf0*/  ISETP.LT.AND P2, PT, R199, UR18, !P5 ;  /* 0x00000012c7007c0c */ /* 0x000fe2000ef41270 */
[----:B------:R-:W1:Y:S01]  /*aed00*/  LDCU UR18, c[0x0][0x398] ;  /* 0x00007300ff1277ac */ /* 0x000e620008000800 */
[----:B---3--:R-:W-:Y:S01]  /*aed10*/  IMAD.WIDE R8, R19, 0x4, R224 ;  /* 0x0000000413087825 */ /* 0x008fe200078e02e0 */
[----:B------:R3:W-:Y:S01]  /*aed20*/  @P3 STG.E desc[UR14][R10.64], R189 ;  /* 0x000000bd0a003986 */ /* 0x0007e2000c10190e */
[----:B------:R-:W-:-:S03]  /*aed30*/  ISETP.LT.AND P3, PT, R207, UR23, !P5 ;  /* 0x00000017cf007c0c */ /* 0x000fc6000ef61270 */
[----:B------:R-:W-:Y:S01]  /*aed40*/  @P4 STG.E desc[UR14][R12.64], R197 ;  /* 0x000000c50c004986 */ /* 0x000fe2000c10190e */
[----:B------:R-:W-:Y:S01]  /*aed50*/  VIADD R21, R19, UR6 ;  /* 0x0000000613157c36 */ /* 0x000fe20008000000 */
[----:B------:R-:W-:Y:S01]  /*aed60*/  IADD3 R0, PT, PT, R171, 0x3c, RZ ;  /* 0x0000003cab007810 */ /* 0x000fe20007ffe0ff */
[----:B------:R-:W1:Y:S01]  /*aed70*/  LDCU UR6, c[0x0][0x398] ;  /* 0x00007300ff0677ac */ /* 0x000e620008000800 */
[----:B------:R3:W-:Y:S01]  /*aed80*/  @P0 STG.E desc[UR14][R8.64], R205 ;  /* 0x000000cd08000986 */ /* 0x0007e2000c10190e */
[----:B------:R-:W-:Y:S01]  /*aed90*/  ISETP.LT.AND P0, PT, R103, UR26, !P5 ;  /* 0x0000001a67007c0c */ /* 0x000fe2000ef01270 */
[----:B------:R-:W-:-:S04]  /*aeda0*/  IMAD.WIDE R14, R21, 0x4, R244 ;  /* 0x00000004150e7825 */ /* 0x000fc800078e02f4 */
[C---:B----4-:R-:W-:Y:S01]  /*aedb0*/  IMAD.WIDE R16, R21.reuse, 0x4, R242 ;  /* 0x0000000415107825 */ /* 0x050fe200078e02f2 */
[----:B------:R4:W-:Y:S03]  /*aedc0*/  @P6 STG.E desc[UR14][R14.64], R49 ;  /* 0x000000310e006986 */ /* 0x0009e6000c10190e */
[----:B---3--:R-:W-:Y:S01]  /*aedd0*/  IMAD.WIDE R10, R21, 0x4, R2 ;  /* 0x00000004150a7825 */ /* 0x008fe200078e0202 */
[----:B------:R-:W-:-:S03]  /*aede0*/  ISETP.GE.AND P1, PT, R0, UR17, PT ;  /* 0x0000001100007c0c */ /* 0x000fc6000bf26270 */
[----:B------:R-:W-:Y:S01]  /*aedf0*/  IMAD.WIDE R8, R21, 0x4, R240 ;  /* 0x0000000415087825 */ /* 0x000fe200078e02f0 */
[----:B------:R-:W-:Y:S01]  /*aee00*/  ISETP.LT.AND P6, PT, R223, UR9, !P5 ;  /* 0x00000009df007c0c */ /* 0x000fe2000efc1270 */
[----:B------:R3:W-:Y:S01]  /*aee10*/  @P2 STG.E desc[UR14][R16.64], R213 ;  /* 0x000000d510002986 */ /* 0x0007e2000c10190e */
[----:B------:R-:W-:Y:S01]  /*aee20*/  ISETP.LT.AND P4, PT, R215, UR27, !P5 ;  /* 0x0000001bd7007c0c */ /* 0x000fe2000ef81270 */
[----:B------:R-:W-:Y:S01]  /*aee30*/  IMAD.WIDE R12, R21, 0x4, R234 ;  /* 0x00000004150c7825 */ /* 0x000fe200078e02ea */
[----:B------:R-:W-:Y:S01]  /*aee40*/  ISETP.LT.AND P2, PT, R67, UR28, !P5 ;  /* 0x0000001c43007c0c */ /* 0x000fe2000ef41270 */
[----:B------:R3:W-:Y:S01]  /*aee50*/  @P3 STG.E desc[UR14][R10.64], R65 ;  /* 0x000000410a003986 */ /* 0x0007e2000c10190e */
[----:B-1----:R-:W-:Y:S01]  /*aee60*/  ISETP.LT.AND P5, PT, R71, UR21, !P5 ;  /* 0x0000001547007c0c */ /* 0x002fe2000efa1270 */
[----:B----4-:R-:W-:Y:S01]  /*aee70*/  IMAD.WIDE R14, R21, 0x4, R232 ;  /* 0x00000004150e7825 */ /* 0x010fe200078e02e8 */
[----:B------:R-:W-:Y:S01]  /*aee80*/  IADD3 R0, PT, PT, R171, 0x3d, RZ ;  /* 0x0000003dab007810 */ /* 0x000fe20007ffe0ff */
[----:B------:R1:W-:Y:S01]  /*aee90*/  @P0 STG.E desc[UR14][R8.64], R221 ;  /* 0x000000dd08000986 */ /* 0x0003e2000c10190e */
[----:B------:R-:W-:Y:S01]  /*aeea0*/  ISETP.LT.AND P0, PT, R191, UR29, !P1 ;  /* 0x0000001dbf007c0c */ /* 0x000fe2000cf01270 */
[----:B------:R-:W4:Y:S01]  /*aeeb0*/  LDCU UR17, c[0x0][0x398] ;  /* 0x00007300ff1177ac */ /* 0x000f220008000800 */
[C---:B---3--:R-:W-:Y:S01]  /*aeec0*/  IMAD.WIDE R16, R21.reuse, 0x4, R226 ;  /* 0x0000000415107825 */ /* 0x048fe200078e02e2 */
[----:B------:R-:W3:Y:S03]  /*aeed0*/  LDCU UR9, c[0x0][0x398] ;  /* 0x00007300ff0977ac */ /* 0x000ee60008000800 */
[----:B------:R-:W-:-:S04]  /*aeee0*/  IMAD.WIDE R10, R21, 0x4, R224 ;  /* 0x00000004150a7825 */ /* 0x000fc800078e02e0 */
[----:B------:R-:W-:Y:S01]  /*aeef0*/  VIADD R21, R21, UR8 ;  /* 0x0000000815157c36 */ /* 0x000fe20008000000 */
[----:B------:R-:W-:Y:S01]  /*aef00*/  ISETP.GE.AND P3, PT, R0, UR13, PT ;  /* 0x0000000d00007c0c */ /* 0x000fe2000bf66270 */
[----:B------:R2:W-:Y:S01]  /*aef10*/  @P6 STG.E desc[UR14][R12.64], R69 ;  /* 0x000000450c006986 */ /* 0x0005e2000c10190e */
[----:B------:R-:W2:Y:S01]  /*aef20*/  LDCU UR8, c[0x0][0x398] ;  /* 0x00007300ff0877ac */ /* 0x000ea20008000800 */
[----:B-1----:R-:W-:Y:S01]  /*aef30*/  IMAD.WIDE R8, R21, 0x4, R244 ;  /* 0x0000000415087825 */ /* 0x002fe200078e02f4 */
[----:B------:R-:W-:Y:S01]  /*aef40*/  IADD3 R0, PT, PT, R171, 0x3e, RZ ;  /* 0x0000003eab007810 */ /* 0x000fe20007ffe0ff */
[----:B------:R1:W-:Y:S01]  /*aef50*/  @P4 STG.E desc[UR14][R14.64], R101 ;  /* 0x000000650e004986 */ /* 0x0003e2000c10190e */
[----:B------:R-:W1:Y:S03]  /*aef60*/  LDCU UR13, c[0x0][0x398] ;  /* 0x00007300ff0d77ac */ /* 0x000e660008000800 */
[----:B------:R-:W-:Y:S04]  /*aef70*/  @P2 STG.E desc[UR14][R16.64], R193 ;  /* 0x000000c110002986 */ /* 0x000fe8000c10190e */
[----:B------:R1:W-:Y:S04]  /*aef80*/  @P5 STG.E desc[UR14][R10.64], R5 ;  /* 0x000000050a005986 */ /* 0x0003e8000c10190e */
[----:B--2---:R2:W-:Y:S01]  /*aef90*/  @P0 STG.E desc[UR14][R8.64], R170 ;  /* 0x000000aa08000986 */ /* 0x0045e2000c10190e */
[----:B------:R-:W-:-:S02]  /*aefa0*/  ISETP.GE.AND P0, PT, R0, UR5, PT ;  /* 0x0000000500007c0c */ /* 0x000fc4000bf06270 */
[----:B------:R-:W-:Y:S02]  /*aefb0*/  ISETP.LT.AND P2, PT, R199, UR10, !P1 ;  /* 0x0000000ac7007c0c */ /* 0x000fe4000cf41270 */
[----:B------:R-:W-:Y:S01]  /*aefc0*/  ISETP.LT.AND P4, PT, R207, UR12, !P1 ;  /* 0x0000000ccf007c0c */ /* 0x000fe2000cf81270 */
[----:B------:R-:W-:Y:S01]  /*aefd0*/  IMAD.WIDE R12, R21, 0x4, R242 ;  /* 0x00000004150c7825 */ /* 0x000fe200078e02f2 */
[----:B------:R-:W-:Y:S01]  /*aefe0*/  IADD3 R0, PT, PT, R171, 0x3f, RZ ;  /* 0x0000003fab007810 */ /* 0x000fe20007ffe0ff */
[----:B------:R-:W2:Y:S01]  /*aeff0*/  LDCU UR10, c[0x0][0x398] ;  /* 0x00007300ff0a77ac */ /* 0x000ea20008000800 */
[----:B------:R-:W2:Y:S01]  /*af000*/  LDL.LU R171, [R1+0x3568] ;  /* 0x0035680001ab7983 */ /* 0x000ea20000300800 */
[----:B-1----:R-:W-:Y:S01]  /*af010*/  IMAD.WIDE R14, R21, 0x4, R2 ;  /* 0x00000004150e7825 */ /* 0x002fe200078e0202 */
[----:B------:R-:W-:Y:S01]  /*af020*/  ISETP.LT.AND P6, PT, R103, UR16, !P1 ;  /* 0x0000001067007c0c */ /* 0x000fe2000cfc1270 */
[----:B------:R-:W1:Y:S01]  /*af030*/  LDCU UR12, c[0x0][0x398] ;  /* 0x00007300ff0c77ac */ /* 0x000e620008000800 */
[----:B----4-:R-:W-:-:S03]  /*af040*/  ISETP.LT.AND P5, PT, R223, UR17, !P1 ;  /* 0x00000011df007c0c */ /* 0x010fc6000cfa1270 */
[----:B------:R4:W-:Y:S01]  /*af050*/  @P2 STG.E desc[UR14][R12.64], R174 ;  /* 0x000000ae0c002986 */ /* 0x0009e2000c10190e */
[----:B------:R-:W-:Y:S01]  /*af060*/  ISETP.LT.AND P2, PT, R67, UR6, !P1 ;  /* 0x0000000643007c0c */ /* 0x000fe2000cf41270 */
[----:B------:R-:W-:Y:S01]  /*af070*/  IMAD.WIDE R4, R21, 0x4, R240 ;  /* 0x0000000415047825 */ /* 0x000fe200078e02f0 */
[----:B------:R-:W1:Y:S01]  /*af080*/  LDCU UR6, c[0x0][0x398] ;  /* 0x00007300ff0677ac */ /* 0x000e620008000800 */
[----:B------:R2:W-:Y:S01]  /*af090*/  @P4 STG.E desc[UR14][R14.64], R178 ;  /* 0x000000b20e004986 */ /* 0x0005e2000c10190e */
[----:B------:R-:W-:Y:S02]  /*af0a0*/  ISETP.LT.AND P4, PT, R215, UR11, !P1 ;  /* 0x0000000bd7007c0c */ /* 0x000fe4000cf81270 */
[----:B------:R-:W-:Y:S01]  /*af0b0*/  ISETP.LT.AND P1, PT, R71, UR18, !P1 ;  /* 0x0000001247007c0c */ /* 0x000fe2000cf21270 */
[----:B------:R-:W-:Y:S01]  /*af0c0*/  IMAD.WIDE R10, R21, 0x4, R234 ;  /* 0x00000004150a7825 */ /* 0x000fe200078e02ea */
[----:B------:R1:W-:Y:S01]  /*af0d0*/  @P6 STG.E desc[UR14][R4.64], R182 ;  /* 0x000000b604006986 */ /* 0x0003e2000c10190e */
[----:B---3--:R-:W-:Y:S01]  /*af0e0*/  ISETP.LT.AND P6, PT, R191, UR9, !P3 ;  /* 0x00000009bf007c0c */ /* 0x008fe2000dfc1270 */
[----:B------:R-:W3:Y:S01]  /*af0f0*/  LDCU UR5, c[0x0][0x3b8] ;  /* 0x00007700ff0577ac */ /* 0x000ee20008000800 */
[----:B--2---:R-:W-:Y:S01]  /*af100*/  IMAD.WIDE R8, R21, 0x4, R232 ;  /* 0x0000000415087825 */ /* 0x004fe200078e02e8 */
[----:B------:R2:W-:Y:S01]  /*af110*/  @P5 STG.E desc[UR14][R10.64], R186 ;  /* 0x000000ba0a005986 */ /* 0x0005e2000c10190e */
[----:B------:R-:W-:Y:S01]  /*af120*/  ISETP.LT.AND P5, PT, R199, UR13, !P3 ;  /* 0x0000000dc7007c0c */ /* 0x000fe2000dfa1270 */
[----:B------:R-:W2:Y:S01]  /*af130*/  LDCU UR9, c[0x0][0x398] ;  /* 0x00007300ff0977ac */ /* 0x000ea20008000800 */
[----:B----4-:R-:W-:-:S04]  /*af140*/  IMAD.WIDE R12, R21, 0x4, R226 ;  /* 0x00000004150c7825 */ /* 0x010fc800078e02e2 */
[C---:B------:R-:W-:Y:S01]  /*af150*/  IMAD.WIDE R14, R21.reuse, 0x4, R224 ;  /* 0x00000004150e7825 */ /* 0x040fe200078e02e0 */
[----:B------:R4:W-:Y:S01]  /*af160*/  @P4 STG.E desc[UR14][R8.64], R190 ;  /* 0x000000be08004986 */ /* 0x0009e2000c10190e */
[----:B------:R-:W2:Y:S02]  /*af170*/  LDCU UR11, c[0x0][0x398] ;  /* 0x00007300ff0b77ac */ /* 0x000ea40008000800 */
[----:B------:R-:W-:Y:S01]  /*af180*/  VIADD R21, R21, UR4 ;  /* 0x0000000415157c36 */ /* 0x000fe20008000000 */
[----:B------:R-:W2:Y:S01]  /*af190*/  LDCU UR4, c[0x0][0x398] ;  /* 0x00007300ff0477ac */ /* 0x000ea20008000800 */
[----:B------:R2:W-:Y:S01]  /*af1a0*/  @P2 STG.E desc[UR14][R12.64], R198 ;  /* 0x000000c60c002986 */ /* 0x0005e2000c10190e */
[----:B------:R-:W-:Y:S01]  /*af1b0*/  ISETP.LT.AND P2, PT, R207, UR19, !P3 ;  /* 0x00000013cf007c0c */ /* 0x000fe2000df41270 */
[----:B-1----:R-:W-:Y:S02]  /*af1c0*/  IMAD.WIDE R4, R21, 0x4, R244 ;  /* 0x0000000415047825 */ /* 0x002fe400078e02f4 */
[----:B------:R-:W-:Y:S01]  /*af1d0*/  @P1 STG.E desc[UR14][R14.64], R206 ;  /* 0x000000ce0e001986 */ /* 0x000fe2000c10190e */
[----:B------:R-:W-:Y:S01]  /*af1e0*/  ISETP.LT.AND P1, PT, R103, UR20, !P3 ;  /* 0x0000001467007c0c */ /* 0x000fe2000df21270 */
[----:B--2---:R-:W-:-:S02]  /*af1f0*/  IMAD.WIDE R10, R21, 0x4, R242 ;  /* 0x00000004150a7825 */ /* 0x004fc400078e02f2 */
[----:B------:R1:W-:Y:S02]  /*af200*/  @P6 STG.E desc[UR14][R4.64], R50 ;  /* 0x0000003204006986 */ /* 0x0003e4000c10190e */
[----:B----4-:R-:W-:Y:S02]  /*af210*/  IMAD.WIDE R8, R21, 0x4, R2 ;  /* 0x0000000415087825 */ /* 0x010fe400078e0202 */
[----:B------:R2:W-:Y:S01]  /*af220*/  @P5 STG.E desc[UR14][R10.64], R214 ;  /* 0x000000d60a005986 */ /* 0x0005e2000c10190e */
[----:B------:R-:W-:Y:S01]  /*af230*/  ISETP.LT.AND P5, PT, R223, UR8, !P3 ;  /* 0x00000008df007c0c */ /* 0x000fe2000dfa1270 */
[----:B------:R-:W-:Y:S01]  /*af240*/  IMAD.WIDE R12, R21, 0x4, R240 ;  /* 0x00000004150c7825 */ /* 0x000fe200078e02f0 */
[----:B------:R-:W4:Y:S01]  /*af250*/  LDCU UR8, c[0x0][0x398] ;  /* 0x00007300ff0877ac */ /* 0x000f220008000800 */
[----:B------:R-:W-:Y:S01]  /*af260*/  ISETP.LT.AND P4, PT, R215, UR10, !P3 ;  /* 0x0000000ad7007c0c */ /* 0x000fe2000df81270 */
[----:B------:R2:W-:Y:S01]  /*af270*/  @P2 STG.E desc[UR14][R8.64], R66 ;  /* 0x0000004208002986 */ /* 0x0005e2000c10190e */
[----:B------:R-:W-:-:S02]  /*af280*/  ISETP.LT.AND P6, PT, R67, UR12, !P3 ;  /* 0x0000000c43007c0c */ /* 0x000fc4000dfc1270 */
[----:B------:R-:W-:Y:S01]  /*af290*/  ISETP.LT.AND P3, PT, R71, UR6, !P3 ;  /* 0x0000000647007c0c */ /* 0x000fe2000df61270 */
[----:B------:R2:W-:Y:S01]  /*af2a0*/  @P1 STG.E desc[UR14][R12.64], R222 ;  /* 0x000000de0c001986 */ /* 0x0005e2000c10190e */
[----:B------:R-:W-:Y:S01]  /*af2b0*/  ISETP.LT.AND P1, PT, R191, UR4, !P0 ;  /* 0x00000004bf007c0c */ /* 0x000fe2000c721270 */
[----:B-1----:R-:W-:-:S04]  /*af2c0*/  IMAD.WIDE R4, R21, 0x4, R234 ;  /* 0x0000000415047825 */ /* 0x002fc800078e02ea */
[C---:B---3--:R-:W-:Y:S02]  /*af2d0*/  VIADD R19, R21.reuse, UR5 ;  /* 0x0000000515137c36 */ /* 0x048fe40008000000 */
[C---:B--2---:R-:W-:Y:S01]  /*af2e0*/  IMAD.WIDE R10, R21.reuse, 0x4, R232 ;  /* 0x00000004150a7825 */ /* 0x044fe200078e02e8 */
[----:B------:R1:W-:Y:S03]  /*af2f0*/  @P5 STG.E desc[UR14][R4.64], R70 ;  /* 0x0000004604005986 */ /* 0x0003e6000c10190e */
[C---:B------:R-:W-:Y:S01]  /*af300*/  IMAD.WIDE R14, R21.reuse, 0x4, R226 ;  /* 0x00000004150e7825 */ /* 0x040fe200078e02e2 */
[----:B------:R2:W-:Y:S03]  /*af310*/  @P4 STG.E desc[UR14][R10.64], R102 ;  /* 0x000000660a004986 */ /* 0x0005e6000c10190e */
[----:B------:R-:W-:Y:S01]  /*af320*/  IMAD.WIDE R8, R21, 0x4, R224 ;  /* 0x0000000415087825 */ /* 0x000fe200078e02e0 */
[----:B------:R-:W-:Y:S01]  /*af330*/  ISETP.LT.AND P5, PT, R199, UR9, !P0 ;  /* 0x00000009c7007c0c */ /* 0x000fe2000c7a1270 */
[----:B------:R-:W3:Y:S02]  /*af340*/  LDCU UR4, c[0x0][0x3b8] ;  /* 0x00007700ff0477ac */ /* 0x000ee40008000800 */
[----:B------:R-:W-:Y:S01]  /*af350*/  IMAD.WIDE R12, R19, 0x4, R244 ;  /* 0x00000004130c7825 */ /* 0x000fe200078e02f4 */
[----:B------:R2:W-:Y:S01]  /*af360*/  @P6 STG.E desc[UR14][R14.64], R194 ;  /* 0x000000c20e006986 */ /* 0x0005e2000c10190e */
[----:B------:R-:W-:-:S02]  /*af370*/  ISETP.LT.AND P4, PT, R207, UR11, !P0 ;  /* 0x0000000bcf007c0c */ /* 0x000fc4000c781270 */
[----:B----4-:R-:W-:Y:S01]  /*af380*/  ISETP.LT.AND P6, PT, R103, UR8, !P0 ;  /* 0x0000000867007c0c */ /* 0x010fe2000c7c1270 */
[----:B------:R-:W-:Y:S01]  /*af390*/  @P3 STG.E desc[UR14][R8.64], R6 ;  /* 0x0000000608003986 */ /* 0x000fe2000c10190e */
[----:B------:R-:W-:Y:S01]  /*af3a0*/  IMAD.WIDE R16, R19, 0x4, R242 ;  /* 0x0000000413107825 */ /* 0x000fe200078e02f2 */
[----:B------:R-:W-:-:S03]  /*af3b0*/  ISETP.GE.AND P2, PT, R0, UR7, PT ;  /* 0x0000000700007c0c */ /* 0x000fc6000bf46270 */
[----:B-1----:R-:W-:-:S04]  /*af3c0*/  IMAD.WIDE R4, R19, 0x4, R2 ;  /* 0x0000000413047825 */ /* 0x002fc800078e0202 */
[----:B--2---:R-:W-:-:S04]  /*af3d0*/  IMAD.WIDE R10, R19, 0x4, R240 ;  /* 0x00000004130a7825 */ /* 0x004fc800078e02f0 */
[----:B------:R-:W-:Y:S01]  /*af3e0*/  IMAD.WIDE R14, R19, 0x4, R234 ;  /* 0x00000004130e7825 */ /* 0x000fe200078e02ea */
[----:B------:R-:W-:Y:S02]  /*af3f0*/  ISETP.LT.AND P3, PT, R191, UR8, !P2 ;  /* 0x00000008bf007c0c */ /* 0x000fe4000d761270 */
[----:B------:R-:W2:Y:S04]  /*af400*/  LDL.LU R191, [R1+0x3564] ;  /* 0x0035640001bf7983 */ /* 0x000ea80000300800 */
[----:B------:R-:W-:Y:S01]  /*af410*/  @P1 STG.E desc[UR14][R12.64], R171 ;  /* 0x000000ab0c001986 */ /* 0x000fe2000c10190e */
[----:B------:R-:W-:-:S03]  /*af420*/  ISETP.LT.AND P1, PT, R223, UR8, !P0 ;  /* 0x00000008df007c0c */ /* 0x000fc6000c721270 */
[----:B------:R3:W-:Y:S04]  /*af430*/  @P5 STG.E desc[UR14][R16.64], R175 ;  /* 0x000000af10005986 */ /* 0x0007e8000c10190e */
[----:B------:R1:W-:Y:S04]  /*af440*/  @P4 STG.E desc[UR14][R4.64], R179 ;  /* 0x000000b304004986 */ /* 0x0003e8000c10190e */
[----:B------:R4:W-:Y:S01]  /*af450*/  @P6 STG.E desc[UR14][R10.64], R183 ;  /* 0x000000b70a006986 */ /* 0x0009e2000c10190e */
[----:B------:R-:W-:-:S03]  /*af460*/  ISETP.LT.AND P6, PT, R199, UR8, !P2 ;  /* 0x00000008c7007c0c */ /* 0x000fc6000d7c1270 */
[----:B------:R4:W-:Y:S01]  /*af470*/  @P1 STG.E desc[UR14][R14.64], R187 ;  /* 0x000000bb0e001986 */ /* 0x0009e2000c10190e */
[----:B------:R-:W-:-:S03]  /*af480*/  ISETP.LT.AND P1, PT, R207, UR8, !P2 ;  /* 0x00000008cf007c0c */ /* 0x000fc6000d721270 */
[----:B------:R-:W4:Y:S04]  /*af490*/  LDL.LU R199, [R1+0x3560] ;  /* 0x0035600001c77983 */ /* 0x000f280000300800 */
[----:B------:R-:W4:Y:S01]  /*af4a0*/  LDL.LU R207, [R1+0x355c] ;  /* 0x00355c0001cf7983 */ /* 0x000f220000300800 */
[----:B------:R-:W-:Y:S02]  /*af4b0*/  ISETP.LT.AND P5, PT, R215, UR8, !P0 ;  /* 0x00000008d7007c0c */ /* 0x000fe4000c7a1270 */
[----:B------:R-:W-:Y:S02]  /*af4c0*/  ISETP.LT.AND P4, PT, R67, UR8, !P0 ;  /* 0x0000000843007c0c */ /* 0x000fe4000c781270 */
[----:B------:R-:W-:Y:S02]  /*af4d0*/  ISETP.LT.AND P0, PT, R71, UR8, !P0 ;  /* 0x0000000847007c0c */ /* 0x000fe4000c701270 */
[C---:B---3--:R-:W-:Y:S01]  /*af4e0*/  IADD3 R17, PT, PT, R19.reuse, UR4, RZ ;  /* 0x0000000413117c10 */ /* 0x048fe2000fffe0ff */
[----:B------:R-:W-:-:S04]  /*af4f0*/  IMAD.WIDE R8, R19, 0x4, R232 ;  /* 0x0000000413087825 */ /* 0x000fc800078e02e8 */
[----:B------:R-:W-:-:S04]  /*af500*/  IMAD.WIDE R12, R19, 0x4, R226 ;  /* 0x00000004130c7825 */ /* 0x000fc800078e02e2 */
[----:B-1----:R-:W-:-:S04]  /*af510*/  IMAD.WIDE R4, R19, 0x4, R224 ;  /* 0x0000000413047825 */ /* 0x002fc800078e02e0 */
[----:B------:R-:W-:Y:S01]  /*af520*/  IMAD.WIDE R244, R17, 0x4, R244 ;  /* 0x0000000411f47825 */ /* 0x000fe200078e02f4 */
[----:B--2---:R1:W-:Y:S01]  /*af530*/  @P5 STG.E desc[UR14][R8.64], R191 ;  /* 0x000000bf08005986 */ /* 0x0043e2000c10190e */
[----:B------:R-:W-:-:S03]  /*af540*/  ISETP.LT.AND P5, PT, R103, UR8, !P2 ;  /* 0x0000000867007c0c */ /* 0x000fc6000d7a1270 */
[----:B------:R-:W2:Y:S04]  /*af550*/  LDL.LU R103, [R1+0x3558] ;  /* 0x0035580001677983 */ /* 0x000ea80000300800 */
[----:B----4-:R1:W-:Y:S01]  /*af560*/  @P4 STG.E desc[UR14][R12.64], R199 ;  /* 0x000000c70c004986 */ /* 0x0103e2000c10190e */
[----:B------:R-:W-:-:S03]  /*af570*/  ISETP.LT.AND P4, PT, R223, UR8, !P2 ;  /* 0x00000008df007c0c */ /* 0x000fc6000d781270 */
[----:B------:R1:W-:Y:S01]  /*af580*/  @P0 STG.E desc[UR14][R4.64], R207 ;  /* 0x000000cf04000986 */ /* 0x0003e2000c10190e */
[----:B------:R-:W-:-:S03]  /*af590*/  ISETP.LT.AND P0, PT, R215, UR8, !P2 ;  /* 0x00000008d7007c0c */ /* 0x000fc6000d701270 */
[----:B------:R-:W3:Y:S04]  /*af5a0*/  LDL.LU R223, [R1+0x3554] ;  /* 0x0035540001df7983 */ /* 0x000ee80000300800 */
[----:B------:R1:W-:Y:S01]  /*af5b0*/  @P3 STG.E desc[UR14][R244.64], R51 ;  /* 0x00000033f4003986 */ /* 0x0003e2000c10190e */
[----:B------:R-:W-:-:S03]  /*af5c0*/  ISETP.LT.AND P3, PT, R67, UR8, !P2 ;  /* 0x0000000843007c0c */ /* 0x000fc6000d761270 */
[----:B------:R-:W4:Y:S01]  /*af5d0*/  LDL.LU R215, [R1+0x3550] ;  /* 0x0035500001d77983 */ /* 0x000f220000300800 */
[----:B------:R-:W-:-:S03]  /*af5e0*/  ISETP.LT.AND P2, PT, R71, UR8, !P2 ;  /* 0x0000000847007c0c */ /* 0x000fc6000d741270 */
[----:B------:R-:W2:Y:S04]  /*af5f0*/  LDL.LU R67, [R1+0x354c] ;  /* 0x00354c0001437983 */ /* 0x000ea80000300800 */
[----:B------:R-:W3:Y:S01]  /*af600*/  LDL.LU R71, [R1+0x3548] ;  /* 0x0035480001477983 */ /* 0x000ee20000300800 */
[----:B------:R-:W-:-:S04]  /*af610*/  IMAD.WIDE R242, R17, 0x4, R242 ;  /* 0x0000000411f27825 */ /* 0x000fc800078e02f2 */
[----:B------:R-:W-:-:S04]  /*af620*/  IMAD.WIDE R2, R17, 0x4, R2 ;  /* 0x0000000411027825 */ /* 0x000fc800078e0202 */
[----:B------:R-:W-:-:S04]  /*af630*/  IMAD.WIDE R240, R17, 0x4, R240 ;  /* 0x0000000411f07825 */ /* 0x000fc800078e02f0 */
[----:B------:R-:W-:-:S04]  /*af640*/  IMAD.WIDE R234, R17, 0x4, R234 ;  /* 0x0000000411ea7825 */ /* 0x000fc800078e02ea */
[----:B------:R-:W-:-:S04]  /*af650*/  IMAD.WIDE R232, R17, 0x4, R232 ;  /* 0x0000000411e87825 */ /* 0x000fc800078e02e8 */
[----:B------:R-:W-:-:S04]  /*af660*/  IMAD.WIDE R226, R17, 0x4, R226 ;  /* 0x0000000411e27825 */ /* 0x000fc800078e02e2 */
[----:B------:R-:W-:Y:S01]  /*af670*/  IMAD.WIDE R224, R17, 0x4, R224 ;  /* 0x0000000411e07825 */ /* 0x000fe200078e02e0 */
[----:B----4-:R1:W-:Y:S04]  /*af680*/  @P6 STG.E desc[UR14][R242.64], R215 ;  /* 0x000000d7f2006986 */ /* 0x0103e8000c10190e */
[----:B--2---:R1:W-:Y:S04]  /*af690*/  @P1 STG.E desc[UR14][R2.64], R67 ;  /* 0x0000004302001986 */ /* 0x0043e8000c10190e */
[----:B---3--:R1:W-:Y:S04]  /*af6a0*/  @P5 STG.E desc[UR14][R240.64], R223 ;  /* 0x000000dff0005986 */ /* 0x0083e8000c10190e */
[----:B------:R1:W-:Y:S04]  /*af6b0*/  @P4 STG.E desc[UR14][R234.64], R71 ;  /* 0x00000047ea004986 */ /* 0x0003e8000c10190e */
[----:B------:R1:W-:Y:S04]  /*af6c0*/  @P0 STG.E desc[UR14][R232.64], R103 ;  /* 0x00000067e8000986 */ /* 0x0003e8000c10190e */
[----:B------:R1:W-:Y:S01]  /*af6d0*/  @P3 STG.E desc[UR14][R226.64], R195 ;  /* 0x000000c3e2003986 */ /* 0x0003e2000c10190e */
[----:B------:R-:W-:Y:S05]  /*af6e0*/  @!P2 EXIT ;  /* 0x000000000000a94d */ /* 0x000fea0003800000 */
[----:B------:R-:W-:Y:S01]  /*af6f0*/  STG.E desc[UR14][R224.64], R7 ;  /* 0x00000007e0007986 */ /* 0x000fe2000c10190e */
[----:B------:R-:W-:Y:S05]  /*af700*/  EXIT ;  /* 0x000000000000794d */ /* 0x000fea0003800000 */
.L_x_2:
[----:B------:R-:W-:-:S00]  /*af710*/  BRA `(.L_x_2) ;  /* 0xfffffffc00fc7947 */ /* 0x000fc0000383ffff */
[----:B------:R-:W-:-:S00]  /*af720*/  NOP ;  /* 0x0000000000007918 */ /* 0x000fc00000000000 */
        /* <DEDUP_REMOVED lines=13> */
.L_x_3:


//--------------------- .nv.shared.matmul_kernel  --------------------------
	.section	.nv.shared.matmul_kernel,"aw",@nobits
	.sectionflags	@""
	.align	16
	.zero		1024


//--------------------- .nv.shared.reserved.0     --------------------------
	.section	.nv.shared.reserved.0,"aw",@nobits
	.weak		__nv_reservedSMEM_offset_0_alias
	.size		__nv_reservedSMEM_offset_0_alias, 0, 64
	.other		__nv_reservedSMEM_offset_0_alias,@"STO_CUDA_RESERVED_SHARED STV_DEFAULT"
__nv_reservedSMEM_offset_0_alias:
	.zero		0
	.zero		64


//--------------------- .nv.constant0.matmul_kernel --------------------------
	.section	.nv.constant0.matmul_kernel,"a",@progbits
	.sectionflags	@""
	.align	4
.nv.constant0.matmul_kernel:
	.zero		976


//--------------------- SYMBOLS --------------------------

	.type		.nv.reservedSmem.offset0,@object
	.size		.nv.reservedSmem.offset0,0x4
	.type		.nv.reservedSmem.cap,@object
	.size		.nv.reservedSmem.cap,0x4
